// auto-generated by cutlass_sweep.gemm — config: {"arch": "sm_100", "cluster_m": 4, "cluster_n": 4, "dtype": "int8", "dtype_b": "int8", "layout": "nt", "stages": 0, "tile_k": 32, "tile_m": 128, "tile_n": 64}
#include "cutlass/cutlass.h"
#include "cutlass/gemm/collective/collective_builder.hpp"
#include "cutlass/gemm/device/gemm_universal_adapter.h"
#include "cutlass/gemm/kernel/gemm_universal.hpp"
#include "cutlass/epilogue/collective/collective_builder.hpp"

using ElemA = int8_t;
using ElemB = int8_t;
using ElemCD = int8_t;
using Acc  = int32_t;
using TileShape    = cute::Shape<cute::_128, cute::_64, cute::_32>;
using ClusterShape = cute::Shape<cute::_4, cute::_4, cute::_1>;

using CollectiveEpilogue = typename cutlass::epilogue::collective::CollectiveBuilder<
    cutlass::arch::Sm100, cutlass::arch::OpClassTensorOp,
    TileShape, ClusterShape,
    cutlass::epilogue::collective::EpilogueTileAuto,
    Acc, Acc,
    ElemCD, cutlass::layout::RowMajor, 128 / cutlass::sizeof_bits<ElemCD>::value,
    ElemCD, cutlass::layout::RowMajor, 128 / cutlass::sizeof_bits<ElemCD>::value,
    cutlass::epilogue::collective::EpilogueScheduleAuto
  >::CollectiveOp;

using CollectiveMainloop = typename cutlass::gemm::collective::CollectiveBuilder<
    cutlass::arch::Sm100, cutlass::arch::OpClassTensorOp,
    ElemA, cutlass::layout::RowMajor, 128 / cutlass::sizeof_bits<ElemA>::value,
    ElemB, cutlass::layout::ColumnMajor, 128 / cutlass::sizeof_bits<ElemB>::value,
    Acc,
    TileShape, ClusterShape,
    cutlass::gemm::collective::StageCountAutoCarveout<static_cast<int>(sizeof(typename CollectiveEpilogue::SharedStorage))>,
    cutlass::gemm::collective::KernelScheduleAuto
  >::CollectiveOp;

using GemmKernel = cutlass::gemm::kernel::GemmUniversal<
    cute::Shape<int,int,int,int>,
    CollectiveMainloop,
    CollectiveEpilogue
>;
using Gemm = cutlass::gemm::device::GemmUniversalAdapter<GemmKernel>;

// Force the device kernel symbol into the cubin without needing a host main.
auto* _anchor = &cutlass::device_kernel<GemmKernel>;


// ===== COMPILED SASS (sm_100a) =====

	.target	sm_100a

	.elftype	@"ET_EXEC"


//--------------------- .note.nv.tkinfo           --------------------------
	.section	.note.nv.tkinfo,"",@"SHT_NOTE"
	.sectionflags	@"SHF_NOTE_NV_TKINFO"
	.tkinfo
        /*0018*/ 	.word	0x00000002
        /*0030*/ 	.string	""
        /*0030*/ 	.string	"ptxas"
        /*0030*/ 	.string	"Cuda compilation tools, release 13.0, V13.0.88"
        /*0030*/ 	.string	"Build cuda_13.0.r13.0/compiler.36424714_0"
        /*0030*/ 	.string	"-arch sm_100a -m 64 "



//--------------------- .note.nv.cuinfo           --------------------------
	.section	.note.nv.cuinfo,"",@"SHT_NOTE"
	.sectionflags	@"SHF_NOTE_NV_CUINFO"
        /*0018*/ 	.short	0x0002
        /*001a*/ 	.short	0x0064
        /*001c*/ 	.short	0x0082
	.zero		2


//--------------------- .nv.info                  --------------------------
	.section	.nv.info,"",@"SHT_CUDA_INFO"
	.align	4


	//----- nvinfo : EIATTR_REGCOUNT
	.align		4
        /*0000*/ 	.byte	0x04, 0x2f
        /*0002*/ 	.short	(.L_19 - .L_18)
	.align		4
.L_18:
        /*0004*/ 	.word	index@(_ZN7cutlass13device_kernelINS_4gemm6kernel13GemmUniversalIN4cute5tupleIJiiiiEEENS1_10collective13CollectiveMmaINS1_35MainloopSm100TmaUmmaWarpSpecializedILi72ELi2ELi4ENS5_IJNS4_1CILi4EEESB_NSA_ILi1EEEEEEEENS5_IJNSA_ILi128EEENSA_ILi64EEENSA_ILi32EEEEEEaNS5_IJlSC_lEEEaSJ_NS4_8TiledMMAINS4_8MMA_AtomIJNS4_21SM100_MMA_S8_2x1SM_SSIaaiLi128ELi64ELNS4_4UMMA5MajorE0ELSO_0ELNSN_8SaturateE0EEEEEENS4_6LayoutINS5_IJSC_SC_SC_EEENS5_IJNSA_ILi0EEESU_SU_EEEEENS5_IJNS4_10UnderscoreESX_SX_EEEEENS4_28SM100_TMA_2SM_LOAD_MULTICASTENS4_14ComposedLayoutINS4_7SwizzleILi1ELi4ELi3EEENS4_18smem_ptr_flag_bitsILi8EEENSS_INS5_IJNSA_ILi8EEESH_EEENS5_IJSH_SC_EEEEEEEvNS4_8identityES10_S1A_vS1B_EENS_8epilogue10collective18CollectiveEpilogueINS1D_23Sm100TmaWarpSpecializedILi1ELi1ELi32ELb0ELb0EEEJNS5_IJSG_SG_SH_EEENS5_IJNSS_ISG_SC_EES1J_EEEaSJ_aSJ_NS1D_6fusion15FusionCallbacksIS1H_NS1L_17LinearCombinationIaiaiLNS_15FloatRoundStyleE2EEES1I_S1K_JEEENS4_5SM1004TMEM4LOAD26SM100_TMEM_LOAD_32dp32b32xENS4_13SM90_TMA_LOADENS11_INS12_ILi2ELi4ELi3EEES15_NSS_INS5_IJS16_SG_EEENS5_IJSG_SC_EEEEEEENS4_39AutoVectorizingCopyWithAssumedAlignmentILi128EEENS4_14SM90_TMA_STOREES20_S22_S22_EEEvvEEEEvNT_6ParamsE)
        /*0008*/ 	.word	0x0000005b


	//----- nvinfo : EIATTR_FRAME_SIZE
	.align		4
.L_19:
        /*000c*/ 	.byte	0x04, 0x11
        /*000e*/ 	.short	(.L_21 - .L_20)
	.align		4
.L_20:
        /*0010*/ 	.word	index@($__internal_2_$__cuda_sm10x_tcgen05_guardrail_trap_unallocated_columns_being_dealloced)
        /*0014*/ 	.word	0x00000000


	//----- nvinfo : EIATTR_FRAME_SIZE
	.align		4
.L_21:
        /*0018*/ 	.byte	0x04, 0x11
        /*001a*/ 	.short	(.L_23 - .L_22)
	.align		4
.L_22:
        /*001c*/ 	.word	index@($__internal_1_$__cuda_sm10x_tcgen05_guardrail_trap_phase_invalid_during_alloc)
        /*0020*/ 	.word	0x00000000


	//----- nvinfo : EIATTR_FRAME_SIZE
	.align		4
.L_23:
        /*0024*/ 	.byte	0x04, 0x11
        /*0026*/ 	.short	(.L_25 - .L_24)
	.align		4
.L_24:
        /*0028*/ 	.word	index@($__internal_0_$__cuda_sm10x_tcgen05_guardrail_trap_col_being_dealloced_not_returned_by_alloc)
        /*002c*/ 	.word	0x00000000


	//----- nvinfo : EIATTR_FRAME_SIZE
	.align		4
.L_25:
        /*0030*/ 	.byte	0x04, 0x11
        /*0032*/ 	.short	(.L_27 - .L_26)
	.align		4
.L_26:
        /*0034*/ 	.word	index@(_ZN7cutlass13device_kernelINS_4gemm6kernel13GemmUniversalIN4cute5tupleIJiiiiEEENS1_10collective13CollectiveMmaINS1_35MainloopSm100TmaUmmaWarpSpecializedILi72ELi2ELi4ENS5_IJNS4_1CILi4EEESB_NSA_ILi1EEEEEEEENS5_IJNSA_ILi128EEENSA_ILi64EEENSA_ILi32EEEEEEaNS5_IJlSC_lEEEaSJ_NS4_8TiledMMAINS4_8MMA_AtomIJNS4_21SM100_MMA_S8_2x1SM_SSIaaiLi128ELi64ELNS4_4UMMA5MajorE0ELSO_0ELNSN_8SaturateE0EEEEEENS4_6LayoutINS5_IJSC_SC_SC_EEENS5_IJNSA_ILi0EEESU_SU_EEEEENS5_IJNS4_10UnderscoreESX_SX_EEEEENS4_28SM100_TMA_2SM_LOAD_MULTICASTENS4_14ComposedLayoutINS4_7SwizzleILi1ELi4ELi3EEENS4_18smem_ptr_flag_bitsILi8EEENSS_INS5_IJNSA_ILi8EEESH_EEENS5_IJSH_SC_EEEEEEEvNS4_8identityES10_S1A_vS1B_EENS_8epilogue10collective18CollectiveEpilogueINS1D_23Sm100TmaWarpSpecializedILi1ELi1ELi32ELb0ELb0EEEJNS5_IJSG_SG_SH_EEENS5_IJNSS_ISG_SC_EES1J_EEEaSJ_aSJ_NS1D_6fusion15FusionCallbacksIS1H_NS1L_17LinearCombinationIaiaiLNS_15FloatRoundStyleE2EEES1I_S1K_JEEENS4_5SM1004TMEM4LOAD26SM100_TMEM_LOAD_32dp32b32xENS4_13SM90_TMA_LOADENS11_INS12_ILi2ELi4ELi3EEES15_NSS_INS5_IJS16_SG_EEENS5_IJSG_SC_EEEEEEENS4_39AutoVectorizingCopyWithAssumedAlignmentILi128EEENS4_14SM90_TMA_STOREES20_S22_S22_EEEvvEEEEvNT_6ParamsE)
        /*0038*/ 	.word	0x00000000


	//----- nvinfo : EIATTR_MIN_STACK_SIZE
	.align		4
.L_27:
        /*003c*/ 	.byte	0x04, 0x12
        /*003e*/ 	.short	(.L_29 - .L_28)
	.align		4
.L_28:
        /*0040*/ 	.word	index@(_ZN7cutlass13device_kernelINS_4gemm6kernel13GemmUniversalIN4cute5tupleIJiiiiEEENS1_10collective13CollectiveMmaINS1_35MainloopSm100TmaUmmaWarpSpecializedILi72ELi2ELi4ENS5_IJNS4_1CILi4EEESB_NSA_ILi1EEEEEEEENS5_IJNSA_ILi128EEENSA_ILi64EEENSA_ILi32EEEEEEaNS5_IJlSC_lEEEaSJ_NS4_8TiledMMAINS4_8MMA_AtomIJNS4_21SM100_MMA_S8_2x1SM_SSIaaiLi128ELi64ELNS4_4UMMA5MajorE0ELSO_0ELNSN_8SaturateE0EEEEEENS4_6LayoutINS5_IJSC_SC_SC_EEENS5_IJNSA_ILi0EEESU_SU_EEEEENS5_IJNS4_10UnderscoreESX_SX_EEEEENS4_28SM100_TMA_2SM_LOAD_MULTICASTENS4_14ComposedLayoutINS4_7SwizzleILi1ELi4ELi3EEENS4_18smem_ptr_flag_bitsILi8EEENSS_INS5_IJNSA_ILi8EEESH_EEENS5_IJSH_SC_EEEEEEEvNS4_8identityES10_S1A_vS1B_EENS_8epilogue10collective18CollectiveEpilogueINS1D_23Sm100TmaWarpSpecializedILi1ELi1ELi32ELb0ELb0EEEJNS5_IJSG_SG_SH_EEENS5_IJNSS_ISG_SC_EES1J_EEEaSJ_aSJ_NS1D_6fusion15FusionCallbacksIS1H_NS1L_17LinearCombinationIaiaiLNS_15FloatRoundStyleE2EEES1I_S1K_JEEENS4_5SM1004TMEM4LOAD26SM100_TMEM_LOAD_32dp32b32xENS4_13SM90_TMA_LOADENS11_INS12_ILi2ELi4ELi3EEES15_NSS_INS5_IJS16_SG_EEENS5_IJSG_SC_EEEEEEENS4_39AutoVectorizingCopyWithAssumedAlignmentILi128EEENS4_14SM90_TMA_STOREES20_S22_S22_EEEvvEEEEvNT_6ParamsE)
        /*0044*/ 	.word	0x00000000
.L_29:


//--------------------- .nv.compat                --------------------------
	.section	.nv.compat,"",@"SHT_CUDA_COMPAT_INFO"
	.align	4
        /*0000*/ 	.byte	0x02, 0x09, 0x01, 0x00, 0x02, 0x02, 0x03, 0x00, 0x02, 0x05, 0x06, 0x00, 0x03, 0x07, 0x01, 0x01
        /*0010*/ 	.byte	0x02, 0x03, 0x01, 0x00, 0x02, 0x06, 0x01, 0x00, 0x04, 0x0b, 0x08, 0x00, 0x01, 0x00, 0x00, 0x00
        /*0020*/ 	.byte	0x00, 0x00, 0x00, 0x00


//--------------------- .nv.info._ZN7cutlass13device_kernelINS_4gemm6kernel13GemmUniversalIN4cute5tupleIJiiiiEEENS1_10collective13CollectiveMmaINS1_35MainloopSm100TmaUmmaWarpSpecializedILi72ELi2ELi4ENS5_IJNS4_1CILi4EEESB_NSA_ILi1EEEEEEEENS5_IJNSA_ILi128EEENSA_ILi64EEENSA_ILi32EEEEEEaNS5_IJlSC_lEEEaSJ_NS4_8TiledMMAINS4_8MMA_AtomIJNS4_21SM100_MMA_S8_2x1SM_SSIaaiLi128ELi64ELNS4_4UMMA5MajorE0ELSO_0ELNSN_8SaturateE0EEEEEENS4_6LayoutINS5_IJSC_SC_SC_EEENS5_IJNSA_ILi0EEESU_SU_EEEEENS5_IJNS4_10UnderscoreESX_SX_EEEEENS4_28SM100_TMA_2SM_LOAD_MULTICASTENS4_14ComposedLayoutINS4_7SwizzleILi1ELi4ELi3EEENS4_18smem_ptr_flag_bitsILi8EEENSS_INS5_IJNSA_ILi8EEESH_EEENS5_IJSH_SC_EEEEEEEvNS4_8identityES10_S1A_vS1B_EENS_8epilogue10collective18CollectiveEpilogueINS1D_23Sm100TmaWarpSpecializedILi1ELi1ELi32ELb0ELb0EEEJNS5_IJSG_SG_SH_EEENS5_IJNSS_ISG_SC_EES1J_EEEaSJ_aSJ_NS1D_6fusion15FusionCallbacksIS1H_NS1L_17LinearCombinationIaiaiLNS_15FloatRoundStyleE2EEES1I_S1K_JEEENS4_5SM1004TMEM4LOAD26SM100_TMEM_LOAD_32dp32b32xENS4_13SM90_TMA_LOADENS11_INS12_ILi2ELi4ELi3EEES15_NSS_INS5_IJS16_SG_EEENS5_IJSG_SC_EEEEEEENS4_39AutoVectorizingCopyWithAssumedAlignmentILi128EEENS4_14SM90_TMA_STOREES20_S22_S22_EEEvvEEEEvNT_6ParamsE --------------------------
	.section	.nv.info._ZN7cutlass13device_kernelINS_4gemm6kernel13GemmUniversalIN4cute5tupleIJiiiiEEENS1_10collective13CollectiveMmaINS1_35MainloopSm100TmaUmmaWarpSpecializedILi72ELi2ELi4ENS5_IJNS4_1CILi4EEESB_NSA_ILi1EEEEEEEENS5_IJNSA_ILi128EEENSA_ILi64EEENSA_ILi32EEEEEEaNS5_IJlSC_lEEEaSJ_NS4_8TiledMMAINS4_8MMA_AtomIJNS4_21SM100_MMA_S8_2x1SM_SSIaaiLi128ELi64ELNS4_4UMMA5MajorE0ELSO_0ELNSN_8SaturateE0EEEEEENS4_6LayoutINS5_IJSC_SC_SC_EEENS5_IJNSA_ILi0EEESU_SU_EEEEENS5_IJNS4_10UnderscoreESX_SX_EEEEENS4_28SM100_TMA_2SM_LOAD_MULTICASTENS4_14ComposedLayoutINS4_7SwizzleILi1ELi4ELi3EEENS4_18smem_ptr_flag_bitsILi8EEENSS_INS5_IJNSA_ILi8EEESH_EEENS5_IJSH_SC_EEEEEEEvNS4_8identityES10_S1A_vS1B_EENS_8epilogue10collective18CollectiveEpilogueINS1D_23Sm100TmaWarpSpecializedILi1ELi1ELi32ELb0ELb0EEEJNS5_IJSG_SG_SH_EEENS5_IJNSS_ISG_SC_EES1J_EEEaSJ_aSJ_NS1D_6fusion15FusionCallbacksIS1H_NS1L_17LinearCombinationIaiaiLNS_15FloatRoundStyleE2EEES1I_S1K_JEEENS4_5SM1004TMEM4LOAD26SM100_TMEM_LOAD_32dp32b32xENS4_13SM90_TMA_LOADENS11_INS12_ILi2ELi4ELi3EEES15_NSS_INS5_IJS16_SG_EEENS5_IJSG_SC_EEEEEEENS4_39AutoVectorizingCopyWithAssumedAlignmentILi128EEENS4_14SM90_TMA_STOREES20_S22_S22_EEEvvEEEEvNT_6ParamsE,"",@"SHT_CUDA_INFO"
	.sectionflags	@""
	.align	4


	//----- nvinfo : EIATTR_CUDA_API_VERSION
	.align		4
        /*0000*/ 	.byte	0x04, 0x37
        /*0002*/ 	.short	(.L_31 - .L_30)
.L_30:
        /*0004*/ 	.word	0x00000082


	//----- nvinfo : EIATTR_KPARAM_INFO
	.align		4
.L_31:
        /*0008*/ 	.byte	0x04, 0x17
        /*000a*/ 	.short	(.L_33 - .L_32)
.L_32:
        /*000c*/ 	.word	0x00000000
        /*0010*/ 	.short	0x0000
        /*0012*/ 	.short	0x0000
        /*0014*/ 	.byte	0x00, 0xf0, 0x01, 0x20


	//----- nvinfo : EIATTR_AT_ENTRY_FRAGMENTS
	.align		4
.L_33:
        /*0018*/ 	.byte	0x04, 0x4f
        /*001a*/ 	.short	(.L_35 - .L_34)


	//   ....[0]....
.L_34:
        /*001c*/ 	.word	0x00000007


	//----- nvinfo : EIATTR_RESERVED_SMEM_USED
	.align		4
.L_35:
        /*0020*/ 	.byte	0x01, 0x41
	.zero		2


	//----- nvinfo : EIATTR_SPARSE_MMA_MASK
	.align		4
        /*0024*/ 	.byte	0x03, 0x50
        /*0026*/ 	.short	0x0000


	//----- nvinfo : EIATTR_TCGEN05_2CTA_USED
	.align		4
        /*0028*/ 	.byte	0x01, 0x52
	.zero		2


	//----- nvinfo : EIATTR_MAXREG_COUNT
	.align		4
        /*002c*/ 	.byte	0x03, 0x1b
        /*002e*/ 	.short	0x00ff


	//----- nvinfo : EIATTR_NUM_BARRIERS
	.align		4
        /*0030*/ 	.byte	0x02, 0x4c
        /*0032*/ 	.byte	0x07
	.zero		1


	//----- nvinfo : EIATTR_EXTERNS
	.align		4
        /*0034*/ 	.byte	0x04, 0x0f
        /*0036*/ 	.short	(.L_37 - .L_36)


	//   ....[0]....
	.align		4
.L_36:
        /*0038*/ 	.word	index@(__assertfail)


	//----- nvinfo : EIATTR_MERCURY_ISA_VERSION
	.align		4
.L_37:
        /*003c*/ 	.byte	0x03, 0x5f
        /*003e*/ 	.short	0x0101


	//----- nvinfo : EIATTR_INT_WARP_WIDE_INSTR_OFFSETS
	.align		4
        /*0040*/ 	.byte	0x04, 0x31
        /*0042*/ 	.short	(.L_39 - .L_38)


	//   ....[0]....
.L_38:
        /*0044*/ 	.word	0x000015d0


	//   ....[1]....
        /*0048*/ 	.word	0x00001650


	//   ....[2]....
        /*004c*/ 	.word	0x00007190


	//   ....[3]....
        /*0050*/ 	.word	0x000071c0


	//   ....[4]....
        /*0054*/ 	.word	0x00007210


	//   ....[5]....
        /*0058*/ 	.word	0x00007ca0


	//   ....[6]....
        /*005c*/ 	.word	0x00007d50


	//----- nvinfo : EIATTR_COOP_GROUP_MASK_REGIDS
	.align		4
.L_39:
        /*0060*/ 	.byte	0x04, 0x29
        /*0062*/ 	.short	(.L_41 - .L_40)


	//   ....[0]....
.L_40:
        /*0064*/ 	.word	0xffffffff


	//   ....[1]....
        /*0068*/ 	.word	0xffffffff


	//   ....[2]....
        /*006c*/ 	.word	0xffffffff


	//   ....[3]....
        /*0070*/ 	.word	0xffffffff


	//   ....[4]....
        /*0074*/ 	.word	0xffffffff


	//   ....[5]....
        /*0078*/ 	.word	0xffffffff


	//   ....[6]....
        /*007c*/ 	.word	0xffffffff


	//   ....[7]....
        /*0080*/ 	.word	0xffffffff


	//   ....[8]....
        /*0084*/ 	.word	0xffffffff


	//   ....[9]....
        /*0088*/ 	.word	0xffffffff


	//   ....[10]....
        /*008c*/ 	.word	0xffffffff


	//   ....[11]....
        /*0090*/ 	.word	0xffffffff


	//   ....[12]....
        /*0094*/ 	.word	0xffffffff


	//   ....[13]....
        /*0098*/ 	.word	0xffffffff


	//----- nvinfo : EIATTR_COOP_GROUP_INSTR_OFFSETS
	.align		4
.L_41:
        /*009c*/ 	.byte	0x04, 0x28
        /*009e*/ 	.short	(.L_43 - .L_42)


	//   ....[0]....
.L_42:
        /*00a0*/ 	.word	0x000000c0


	//   ....[1]....
        /*00a4*/ 	.word	0x00000500


	//   ....[2]....
        /*00a8*/ 	.word	0x00000f70


	//   ....[3]....
        /*00ac*/ 	.word	0x000010a0


	//   ....[4]....
        /*00b0*/ 	.word	0x00001190


	//   ....[5]....
        /*00b4*/ 	.word	0x000012f0


	//   ....[6]....
        /*00b8*/ 	.word	0x00001480


	//   ....[7]....
        /*00bc*/ 	.word	0x000016d0


	//   ....[8]....
        /*00c0*/ 	.word	0x00002c70


	//   ....[9]....
        /*00c4*/ 	.word	0x000060d0


	//   ....[10]....
        /*00c8*/ 	.word	0x000065a0


	//   ....[11]....
        /*00cc*/ 	.word	0x000065d0


	//   ....[12]....
        /*00d0*/ 	.word	0x000070b0


	//   ....[13]....
        /*00d4*/ 	.word	0x000072b0


	//----- nvinfo : EIATTR_VRC_CTA_INIT_COUNT
	.align		4
.L_43:
        /*00d8*/ 	.byte	0x02, 0x4a
        /*00da*/ 	.byte	0x80
	.zero		1


	//----- nvinfo : EIATTR_SYSCALL_OFFSETS
	.align		4
        /*00dc*/ 	.byte	0x04, 0x46
        /*00de*/ 	.short	(.L_45 - .L_44)


	//   ....[0]....
.L_44:
        /*00e0*/ 	.word	0x00008820


	//   ....[1]....
        /*00e4*/ 	.word	0x00008960


	//   ....[2]....
        /*00e8*/ 	.word	0x00009080


	//----- nvinfo : EIATTR_MBARRIER_INSTR_OFFSETS
	.align		4
.L_45:
        /*00ec*/ 	.byte	0x04, 0x39
        /*00ee*/ 	.short	(.L_47 - .L_46)


	//   ....[0]....
.L_46:
        /*00f0*/ 	.word	0x00000650
        /*00f4*/ 	.word	0x000000ff
        /*00f8*/ 	.word	0x00000000
        /*00fc*/ 	.short	0x0100
        /*00fe*/ 	.byte	0x06
	.zero		1


	//   ....[1]....
        /*0100*/ 	.word	0x00000660
        /*0104*/ 	.word	0x000000ff
        /*0108*/ 	.word	0x00000240
        /*010c*/ 	.short	0x0100
        /*010e*/ 	.byte	0x06
	.zero		1


	//   ....[2]....
        /*0110*/ 	.word	0x00000670
        /*0114*/ 	.word	0x000000ff
        /*0118*/ 	.word	0x00000008
        /*011c*/ 	.short	0x0100
        /*011e*/ 	.byte	0x06
	.zero		1


	//   ....[3]....
        /*0120*/ 	.word	0x00000680
        /*0124*/ 	.word	0x000000ff
        /*0128*/ 	.word	0x00000248
        /*012c*/ 	.short	0x0100
        /*012e*/ 	.byte	0x06
	.zero		1


	//   ....[4]....
        /*0130*/ 	.word	0x00000690
        /*0134*/ 	.word	0x000000ff
        /*0138*/ 	.word	0x00000010
        /*013c*/ 	.short	0x0100
        /*013e*/ 	.byte	0x06
	.zero		1


	//   ....[5]....
        /*0140*/ 	.word	0x000006a0
        /*0144*/ 	.word	0x000000ff
        /*0148*/ 	.word	0x00000250
        /*014c*/ 	.short	0x0100
        /*014e*/ 	.byte	0x06
	.zero		1


	//   ....[6]....
        /*0150*/ 	.word	0x000006b0
        /*0154*/ 	.word	0x000000ff
        /*0158*/ 	.word	0x00000018
        /*015c*/ 	.short	0x0100
        /*015e*/ 	.byte	0x06
	.zero		1


	//   ....[7]....
        /*0160*/ 	.word	0x000006c0
        /*0164*/ 	.word	0x000000ff
        /*0168*/ 	.word	0x00000258
        /*016c*/ 	.short	0x0100
        /*016e*/ 	.byte	0x06
	.zero		1


	//   ....[8]....
        /*0170*/ 	.word	0x000006d0
        /*0174*/ 	.word	0x000000ff
        /*0178*/ 	.word	0x00000020
        /*017c*/ 	.short	0x0100
        /*017e*/ 	.byte	0x06
	.zero		1


	//   ....[9]....
        /*0180*/ 	.word	0x000006e0
        /*0184*/ 	.word	0x000000ff
        /*0188*/ 	.word	0x00000260
        /*018c*/ 	.short	0x0100
        /*018e*/ 	.byte	0x06
	.zero		1


	//   ....[10]....
        /*0190*/ 	.word	0x000006f0
        /*0194*/ 	.word	0x000000ff
        /*0198*/ 	.word	0x00000028
        /*019c*/ 	.short	0x0100
        /*019e*/ 	.byte	0x06
	.zero		1


	//   ....[11]....
        /*01a0*/ 	.word	0x00000700
        /*01a4*/ 	.word	0x000000ff
        /*01a8*/ 	.word	0x00000268
        /*01ac*/ 	.short	0x0100
        /*01ae*/ 	.byte	0x06
	.zero		1


	//   ....[12]....
        /*01b0*/ 	.word	0x00000710
        /*01b4*/ 	.word	0x000000ff
        /*01b8*/ 	.word	0x00000030
        /*01bc*/ 	.short	0x0100
        /*01be*/ 	.byte	0x06
	.zero		1


	//   ....[13]....
        /*01c0*/ 	.word	0x00000720
        /*01c4*/ 	.word	0x000000ff
        /*01c8*/ 	.word	0x00000270
        /*01cc*/ 	.short	0x0100
        /*01ce*/ 	.byte	0x06
	.zero		1


	//   ....[14]....
        /*01d0*/ 	.word	0x00000730
        /*01d4*/ 	.word	0x000000ff
        /*01d8*/ 	.word	0x00000038
        /*01dc*/ 	.short	0x0100
        /*01de*/ 	.byte	0x06
	.zero		1


	//   ....[15]....
        /*01e0*/ 	.word	0x00000740
        /*01e4*/ 	.word	0x000000ff
        /*01e8*/ 	.word	0x00000278
        /*01ec*/ 	.short	0x0100
        /*01ee*/ 	.byte	0x06
	.zero		1


	//   ....[16]....
        /*01f0*/ 	.word	0x00000750
        /*01f4*/ 	.word	0x000000ff
        /*01f8*/ 	.word	0x00000040
        /*01fc*/ 	.short	0x0100
        /*01fe*/ 	.byte	0x06
	.zero		1


	//   ....[17]....
        /*0200*/ 	.word	0x00000760
        /*0204*/ 	.word	0x000000ff
        /*0208*/ 	.word	0x00000280
        /*020c*/ 	.short	0x0100
        /*020e*/ 	.byte	0x06
	.zero		1


	//   ....[18]....
        /*0210*/ 	.word	0x00000770
        /*0214*/ 	.word	0x000000ff
        /*0218*/ 	.word	0x00000048
        /*021c*/ 	.short	0x0100
        /*021e*/ 	.byte	0x06
	.zero		1


	//   ....[19]....
        /*0220*/ 	.word	0x00000780
        /*0224*/ 	.word	0x000000ff
        /*0228*/ 	.word	0x00000288
        /*022c*/ 	.short	0x0100
        /*022e*/ 	.byte	0x06
	.zero		1


	//   ....[20]....
        /*0230*/ 	.word	0x00000790
        /*0234*/ 	.word	0x000000ff
        /*0238*/ 	.word	0x00000050
        /*023c*/ 	.short	0x0100
        /*023e*/ 	.byte	0x06
	.zero		1


	//   ....[21]....
        /*0240*/ 	.word	0x000007a0
        /*0244*/ 	.word	0x000000ff
        /*0248*/ 	.word	0x00000290
        /*024c*/ 	.short	0x0100
        /*024e*/ 	.byte	0x06
	.zero		1


	//   ....[22]....
        /*0250*/ 	.word	0x000007b0
        /*0254*/ 	.word	0x000000ff
        /*0258*/ 	.word	0x00000058
        /*025c*/ 	.short	0x0100
        /*025e*/ 	.byte	0x06
	.zero		1


	//   ....[23]....
        /*0260*/ 	.word	0x000007c0
        /*0264*/ 	.word	0x000000ff
        /*0268*/ 	.word	0x00000298
        /*026c*/ 	.short	0x0100
        /*026e*/ 	.byte	0x06
	.zero		1


	//   ....[24]....
        /*0270*/ 	.word	0x000007d0
        /*0274*/ 	.word	0x000000ff
        /*0278*/ 	.word	0x00000060
        /*027c*/ 	.short	0x0100
        /*027e*/ 	.byte	0x06
	.zero		1


	//   ....[25]....
        /*0280*/ 	.word	0x000007e0
        /*0284*/ 	.word	0x000000ff
        /*0288*/ 	.word	0x000002a0
        /*028c*/ 	.short	0x0100
        /*028e*/ 	.byte	0x06
	.zero		1


	//   ....[26]....
        /*0290*/ 	.word	0x000007f0
        /*0294*/ 	.word	0x000000ff
        /*0298*/ 	.word	0x00000068
        /*029c*/ 	.short	0x0100
        /*029e*/ 	.byte	0x06
	.zero		1


	//   ....[27]....
        /*02a0*/ 	.word	0x00000800
        /*02a4*/ 	.word	0x000000ff
        /*02a8*/ 	.word	0x000002a8
        /*02ac*/ 	.short	0x0100
        /*02ae*/ 	.byte	0x06
	.zero		1


	//   ....[28]....
        /*02b0*/ 	.word	0x00000810
        /*02b4*/ 	.word	0x000000ff
        /*02b8*/ 	.word	0x00000070
        /*02bc*/ 	.short	0x0100
        /*02be*/ 	.byte	0x06
	.zero		1


	//   ....[29]....
        /*02c0*/ 	.word	0x00000820
        /*02c4*/ 	.word	0x000000ff
        /*02c8*/ 	.word	0x000002b0
        /*02cc*/ 	.short	0x0100
        /*02ce*/ 	.byte	0x06
	.zero		1


	//   ....[30]....
        /*02d0*/ 	.word	0x00000830
        /*02d4*/ 	.word	0x000000ff
        /*02d8*/ 	.word	0x00000078
        /*02dc*/ 	.short	0x0100
        /*02de*/ 	.byte	0x06
	.zero		1


	//   ....[31]....
        /*02e0*/ 	.word	0x00000840
        /*02e4*/ 	.word	0x000000ff
        /*02e8*/ 	.word	0x000002b8
        /*02ec*/ 	.short	0x0100
        /*02ee*/ 	.byte	0x06
	.zero		1


	//   ....[32]....
        /*02f0*/ 	.word	0x00000850
        /*02f4*/ 	.word	0x000000ff
        /*02f8*/ 	.word	0x00000080
        /*02fc*/ 	.short	0x0100
        /*02fe*/ 	.byte	0x06
	.zero		1


	//   ....[33]....
        /*0300*/ 	.word	0x00000860
        /*0304*/ 	.word	0x000000ff
        /*0308*/ 	.word	0x000002c0
        /*030c*/ 	.short	0x0100
        /*030e*/ 	.byte	0x06
	.zero		1


	//   ....[34]....
        /*0310*/ 	.word	0x00000870
        /*0314*/ 	.word	0x000000ff
        /*0318*/ 	.word	0x00000088
        /*031c*/ 	.short	0x0100
        /*031e*/ 	.byte	0x06
	.zero		1


	//   ....[35]....
        /*0320*/ 	.word	0x00000880
        /*0324*/ 	.word	0x000000ff
        /*0328*/ 	.word	0x000002c8
        /*032c*/ 	.short	0x0100
        /*032e*/ 	.byte	0x06
	.zero		1


	//   ....[36]....
        /*0330*/ 	.word	0x00000890
        /*0334*/ 	.word	0x000000ff
        /*0338*/ 	.word	0x00000090
        /*033c*/ 	.short	0x0100
        /*033e*/ 	.byte	0x06
	.zero		1


	//   ....[37]....
        /*0340*/ 	.word	0x000008a0
        /*0344*/ 	.word	0x000000ff
        /*0348*/ 	.word	0x000002d0
        /*034c*/ 	.short	0x0100
        /*034e*/ 	.byte	0x06
	.zero		1


	//   ....[38]....
        /*0350*/ 	.word	0x000008b0
        /*0354*/ 	.word	0x000000ff
        /*0358*/ 	.word	0x00000098
        /*035c*/ 	.short	0x0100
        /*035e*/ 	.byte	0x06
	.zero		1


	//   ....[39]....
        /*0360*/ 	.word	0x000008c0
        /*0364*/ 	.word	0x000000ff
        /*0368*/ 	.word	0x000002d8
        /*036c*/ 	.short	0x0100
        /*036e*/ 	.byte	0x06
	.zero		1


	//   ....[40]....
        /*0370*/ 	.word	0x000008d0
        /*0374*/ 	.word	0x000000ff
        /*0378*/ 	.word	0x000000a0
        /*037c*/ 	.short	0x0100
        /*037e*/ 	.byte	0x06
	.zero		1


	//   ....[41]....
        /*0380*/ 	.word	0x000008e0
        /*0384*/ 	.word	0x000000ff
        /*0388*/ 	.word	0x000002e0
        /*038c*/ 	.short	0x0100
        /*038e*/ 	.byte	0x06
	.zero		1


	//   ....[42]....
        /*0390*/ 	.word	0x000008f0
        /*0394*/ 	.word	0x000000ff
        /*0398*/ 	.word	0x000000a8
        /*039c*/ 	.short	0x0100
        /*039e*/ 	.byte	0x06
	.zero		1


	//   ....[43]....
        /*03a0*/ 	.word	0x00000900
        /*03a4*/ 	.word	0x000000ff
        /*03a8*/ 	.word	0x000002e8
        /*03ac*/ 	.short	0x0100
        /*03ae*/ 	.byte	0x06
	.zero		1


	//   ....[44]....
        /*03b0*/ 	.word	0x00000910
        /*03b4*/ 	.word	0x000000ff
        /*03b8*/ 	.word	0x000000b0
        /*03bc*/ 	.short	0x0100
        /*03be*/ 	.byte	0x06
	.zero		1


	//   ....[45]....
        /*03c0*/ 	.word	0x00000920
        /*03c4*/ 	.word	0x000000ff
        /*03c8*/ 	.word	0x000002f0
        /*03cc*/ 	.short	0x0100
        /*03ce*/ 	.byte	0x06
	.zero		1


	//   ....[46]....
        /*03d0*/ 	.word	0x00000930
        /*03d4*/ 	.word	0x000000ff
        /*03d8*/ 	.word	0x000000b8
        /*03dc*/ 	.short	0x0100
        /*03de*/ 	.byte	0x06
	.zero		1


	//   ....[47]....
        /*03e0*/ 	.word	0x00000940
        /*03e4*/ 	.word	0x000000ff
        /*03e8*/ 	.word	0x000002f8
        /*03ec*/ 	.short	0x0100
        /*03ee*/ 	.byte	0x06
	.zero		1


	//   ....[48]....
        /*03f0*/ 	.word	0x00000950
        /*03f4*/ 	.word	0x000000ff
        /*03f8*/ 	.word	0x000000c0
        /*03fc*/ 	.short	0x0100
        /*03fe*/ 	.byte	0x06
	.zero		1


	//   ....[49]....
        /*0400*/ 	.word	0x00000960
        /*0404*/ 	.word	0x000000ff
        /*0408*/ 	.word	0x00000300
        /*040c*/ 	.short	0x0100
        /*040e*/ 	.byte	0x06
	.zero		1


	//   ....[50]....
        /*0410*/ 	.word	0x00000970
        /*0414*/ 	.word	0x000000ff
        /*0418*/ 	.word	0x000000c8
        /*041c*/ 	.short	0x0100
        /*041e*/ 	.byte	0x06
	.zero		1


	//   ....[51]....
        /*0420*/ 	.word	0x00000980
        /*0424*/ 	.word	0x000000ff
        /*0428*/ 	.word	0x00000308
        /*042c*/ 	.short	0x0100
        /*042e*/ 	.byte	0x06
	.zero		1


	//   ....[52]....
        /*0430*/ 	.word	0x00000990
        /*0434*/ 	.word	0x000000ff
        /*0438*/ 	.word	0x000000d0
        /*043c*/ 	.short	0x0100
        /*043e*/ 	.byte	0x06
	.zero		1


	//   ....[53]....
        /*0440*/ 	.word	0x000009a0
        /*0444*/ 	.word	0x000000ff
        /*0448*/ 	.word	0x00000310
        /*044c*/ 	.short	0x0100
        /*044e*/ 	.byte	0x06
	.zero		1


	//   ....[54]....
        /*0450*/ 	.word	0x000009b0
        /*0454*/ 	.word	0x000000ff
        /*0458*/ 	.word	0x000000d8
        /*045c*/ 	.short	0x0100
        /*045e*/ 	.byte	0x06
	.zero		1


	//   ....[55]....
        /*0460*/ 	.word	0x000009c0
        /*0464*/ 	.word	0x000000ff
        /*0468*/ 	.word	0x00000318
        /*046c*/ 	.short	0x0100
        /*046e*/ 	.byte	0x06
	.zero		1


	//   ....[56]....
        /*0470*/ 	.word	0x000009d0
        /*0474*/ 	.word	0x000000ff
        /*0478*/ 	.word	0x000000e0
        /*047c*/ 	.short	0x0100
        /*047e*/ 	.byte	0x06
	.zero		1


	//   ....[57]....
        /*0480*/ 	.word	0x000009e0
        /*0484*/ 	.word	0x000000ff
        /*0488*/ 	.word	0x00000320
        /*048c*/ 	.short	0x0100
        /*048e*/ 	.byte	0x06
	.zero		1


	//   ....[58]....
        /*0490*/ 	.word	0x000009f0
        /*0494*/ 	.word	0x000000ff
        /*0498*/ 	.word	0x000000e8
        /*049c*/ 	.short	0x0100
        /*049e*/ 	.byte	0x06
	.zero		1


	//   ....[59]....
        /*04a0*/ 	.word	0x00000a00
        /*04a4*/ 	.word	0x000000ff
        /*04a8*/ 	.word	0x00000328
        /*04ac*/ 	.short	0x0100
        /*04ae*/ 	.byte	0x06
	.zero		1


	//   ....[60]....
        /*04b0*/ 	.word	0x00000a10
        /*04b4*/ 	.word	0x000000ff
        /*04b8*/ 	.word	0x000000f0
        /*04bc*/ 	.short	0x0100
        /*04be*/ 	.byte	0x06
	.zero		1


	//   ....[61]....
        /*04c0*/ 	.word	0x00000a20
        /*04c4*/ 	.word	0x000000ff
        /*04c8*/ 	.word	0x00000330
        /*04cc*/ 	.short	0x0100
        /*04ce*/ 	.byte	0x06
	.zero		1


	//   ....[62]....
        /*04d0*/ 	.word	0x00000a30
        /*04d4*/ 	.word	0x000000ff
        /*04d8*/ 	.word	0x000000f8
        /*04dc*/ 	.short	0x0100
        /*04de*/ 	.byte	0x06
	.zero		1


	//   ....[63]....
        /*04e0*/ 	.word	0x00000a40
        /*04e4*/ 	.word	0x000000ff
        /*04e8*/ 	.word	0x00000338
        /*04ec*/ 	.short	0x0100
        /*04ee*/ 	.byte	0x06
	.zero		1


	//   ....[64]....
        /*04f0*/ 	.word	0x00000a50
        /*04f4*/ 	.word	0x000000ff
        /*04f8*/ 	.word	0x00000100
        /*04fc*/ 	.short	0x0100
        /*04fe*/ 	.byte	0x06
	.zero		1


	//   ....[65]....
        /*0500*/ 	.word	0x00000a60
        /*0504*/ 	.word	0x000000ff
        /*0508*/ 	.word	0x00000340
        /*050c*/ 	.short	0x0100
        /*050e*/ 	.byte	0x06
	.zero		1


	//   ....[66]....
        /*0510*/ 	.word	0x00000a70
        /*0514*/ 	.word	0x000000ff
        /*0518*/ 	.word	0x00000108
        /*051c*/ 	.short	0x0100
        /*051e*/ 	.byte	0x06
	.zero		1


	//   ....[67]....
        /*0520*/ 	.word	0x00000a80
        /*0524*/ 	.word	0x000000ff
        /*0528*/ 	.word	0x00000348
        /*052c*/ 	.short	0x0100
        /*052e*/ 	.byte	0x06
	.zero		1


	//   ....[68]....
        /*0530*/ 	.word	0x00000a90
        /*0534*/ 	.word	0x000000ff
        /*0538*/ 	.word	0x00000110
        /*053c*/ 	.short	0x0100
        /*053e*/ 	.byte	0x06
	.zero		1


	//   ....[69]....
        /*0540*/ 	.word	0x00000aa0
        /*0544*/ 	.word	0x000000ff
        /*0548*/ 	.word	0x00000350
        /*054c*/ 	.short	0x0100
        /*054e*/ 	.byte	0x06
	.zero		1


	//   ....[70]....
        /*0550*/ 	.word	0x00000ab0
        /*0554*/ 	.word	0x000000ff
        /*0558*/ 	.word	0x00000118
        /*055c*/ 	.short	0x0100
        /*055e*/ 	.byte	0x06
	.zero		1


	//   ....[71]....
        /*0560*/ 	.word	0x00000ac0
        /*0564*/ 	.word	0x000000ff
        /*0568*/ 	.word	0x00000358
        /*056c*/ 	.short	0x0100
        /*056e*/ 	.byte	0x06
	.zero		1


	//   ....[72]....
        /*0570*/ 	.word	0x00000ad0
        /*0574*/ 	.word	0x000000ff
        /*0578*/ 	.word	0x00000120
        /*057c*/ 	.short	0x0100
        /*057e*/ 	.byte	0x06
	.zero		1


	//   ....[73]....
        /*0580*/ 	.word	0x00000ae0
        /*0584*/ 	.word	0x000000ff
        /*0588*/ 	.word	0x00000360
        /*058c*/ 	.short	0x0100
        /*058e*/ 	.byte	0x06
	.zero		1


	//   ....[74]....
        /*0590*/ 	.word	0x00000af0
        /*0594*/ 	.word	0x000000ff
        /*0598*/ 	.word	0x00000128
        /*059c*/ 	.short	0x0100
        /*059e*/ 	.byte	0x06
	.zero		1


	//   ....[75]....
        /*05a0*/ 	.word	0x00000b00
        /*05a4*/ 	.word	0x000000ff
        /*05a8*/ 	.word	0x00000368
        /*05ac*/ 	.short	0x0100
        /*05ae*/ 	.byte	0x06
	.zero		1


	//   ....[76]....
        /*05b0*/ 	.word	0x00000b10
        /*05b4*/ 	.word	0x000000ff
        /*05b8*/ 	.word	0x00000130
        /*05bc*/ 	.short	0x0100
        /*05be*/ 	.byte	0x06
	.zero		1


	//   ....[77]....
        /*05c0*/ 	.word	0x00000b20
        /*05c4*/ 	.word	0x000000ff
        /*05c8*/ 	.word	0x00000370
        /*05cc*/ 	.short	0x0100
        /*05ce*/ 	.byte	0x06
	.zero		1


	//   ....[78]....
        /*05d0*/ 	.word	0x00000b30
        /*05d4*/ 	.word	0x000000ff
        /*05d8*/ 	.word	0x00000138
        /*05dc*/ 	.short	0x0100
        /*05de*/ 	.byte	0x06
	.zero		1


	//   ....[79]....
        /*05e0*/ 	.word	0x00000b40
        /*05e4*/ 	.word	0x000000ff
        /*05e8*/ 	.word	0x00000378
        /*05ec*/ 	.short	0x0100
        /*05ee*/ 	.byte	0x06
	.zero		1


	//   ....[80]....
        /*05f0*/ 	.word	0x00000b50
        /*05f4*/ 	.word	0x000000ff
        /*05f8*/ 	.word	0x00000140
        /*05fc*/ 	.short	0x0100
        /*05fe*/ 	.byte	0x06
	.zero		1


	//   ....[81]....
        /*0600*/ 	.word	0x00000b60
        /*0604*/ 	.word	0x000000ff
        /*0608*/ 	.word	0x00000380
        /*060c*/ 	.short	0x0100
        /*060e*/ 	.byte	0x06
	.zero		1


	//   ....[82]....
        /*0610*/ 	.word	0x00000b70
        /*0614*/ 	.word	0x000000ff
        /*0618*/ 	.word	0x00000148
        /*061c*/ 	.short	0x0100
        /*061e*/ 	.byte	0x06
	.zero		1


	//   ....[83]....
        /*0620*/ 	.word	0x00000b80
        /*0624*/ 	.word	0x000000ff
        /*0628*/ 	.word	0x00000388
        /*062c*/ 	.short	0x0100
        /*062e*/ 	.byte	0x06
	.zero		1


	//   ....[84]....
        /*0630*/ 	.word	0x00000b90
        /*0634*/ 	.word	0x000000ff
        /*0638*/ 	.word	0x00000150
        /*063c*/ 	.short	0x0100
        /*063e*/ 	.byte	0x06
	.zero		1


	//   ....[85]....
        /*0640*/ 	.word	0x00000ba0
        /*0644*/ 	.word	0x000000ff
        /*0648*/ 	.word	0x00000390
        /*064c*/ 	.short	0x0100
        /*064e*/ 	.byte	0x06
	.zero		1


	//   ....[86]....
        /*0650*/ 	.word	0x00000bb0
        /*0654*/ 	.word	0x000000ff
        /*0658*/ 	.word	0x00000158
        /*065c*/ 	.short	0x0100
        /*065e*/ 	.byte	0x06
	.zero		1


	//   ....[87]....
        /*0660*/ 	.word	0x00000bc0
        /*0664*/ 	.word	0x000000ff
        /*0668*/ 	.word	0x00000398
        /*066c*/ 	.short	0x0100
        /*066e*/ 	.byte	0x06
	.zero		1


	//   ....[88]....
        /*0670*/ 	.word	0x00000bd0
        /*0674*/ 	.word	0x000000ff
        /*0678*/ 	.word	0x00000160
        /*067c*/ 	.short	0x0100
        /*067e*/ 	.byte	0x06
	.zero		1


	//   ....[89]....
        /*0680*/ 	.word	0x00000be0
        /*0684*/ 	.word	0x000000ff
        /*0688*/ 	.word	0x000003a0
        /*068c*/ 	.short	0x0100
        /*068e*/ 	.byte	0x06
	.zero		1


	//   ....[90]....
        /*0690*/ 	.word	0x00000bf0
        /*0694*/ 	.word	0x000000ff
        /*0698*/ 	.word	0x00000168
        /*069c*/ 	.short	0x0100
        /*069e*/ 	.byte	0x06
	.zero		1


	//   ....[91]....
        /*06a0*/ 	.word	0x00000c00
        /*06a4*/ 	.word	0x000000ff
        /*06a8*/ 	.word	0x000003a8
        /*06ac*/ 	.short	0x0100
        /*06ae*/ 	.byte	0x06
	.zero		1


	//   ....[92]....
        /*06b0*/ 	.word	0x00000c10
        /*06b4*/ 	.word	0x000000ff
        /*06b8*/ 	.word	0x00000170
        /*06bc*/ 	.short	0x0100
        /*06be*/ 	.byte	0x06
	.zero		1


	//   ....[93]....
        /*06c0*/ 	.word	0x00000c20
        /*06c4*/ 	.word	0x000000ff
        /*06c8*/ 	.word	0x000003b0
        /*06cc*/ 	.short	0x0100
        /*06ce*/ 	.byte	0x06
	.zero		1


	//   ....[94]....
        /*06d0*/ 	.word	0x00000c30
        /*06d4*/ 	.word	0x000000ff
        /*06d8*/ 	.word	0x00000178
        /*06dc*/ 	.short	0x0100
        /*06de*/ 	.byte	0x06
	.zero		1


	//   ....[95]....
        /*06e0*/ 	.word	0x00000c40
        /*06e4*/ 	.word	0x000000ff
        /*06e8*/ 	.word	0x000003b8
        /*06ec*/ 	.short	0x0100
        /*06ee*/ 	.byte	0x06
	.zero		1


	//   ....[96]....
        /*06f0*/ 	.word	0x00000c50
        /*06f4*/ 	.word	0x000000ff
        /*06f8*/ 	.word	0x00000180
        /*06fc*/ 	.short	0x0100
        /*06fe*/ 	.byte	0x06
	.zero		1


	//   ....[97]....
        /*0700*/ 	.word	0x00000c60
        /*0704*/ 	.word	0x000000ff
        /*0708*/ 	.word	0x000003c0
        /*070c*/ 	.short	0x0100
        /*070e*/ 	.byte	0x06
	.zero		1


	//   ....[98]....
        /*0710*/ 	.word	0x00000c70
        /*0714*/ 	.word	0x000000ff
        /*0718*/ 	.word	0x00000188
        /*071c*/ 	.short	0x0100
        /*071e*/ 	.byte	0x06
	.zero		1


	//   ....[99]....
        /*0720*/ 	.word	0x00000c80
        /*0724*/ 	.word	0x000000ff
        /*0728*/ 	.word	0x000003c8
        /*072c*/ 	.short	0x0100
        /*072e*/ 	.byte	0x06
	.zero		1


	//   ....[100]....
        /*0730*/ 	.word	0x00000c90
        /*0734*/ 	.word	0x000000ff
        /*0738*/ 	.word	0x00000190
        /*073c*/ 	.short	0x0100
        /*073e*/ 	.byte	0x06
	.zero		1


	//   ....[101]....
        /*0740*/ 	.word	0x00000ca0
        /*0744*/ 	.word	0x000000ff
        /*0748*/ 	.word	0x000003d0
        /*074c*/ 	.short	0x0100
        /*074e*/ 	.byte	0x06
	.zero		1


	//   ....[102]....
        /*0750*/ 	.word	0x00000cb0
        /*0754*/ 	.word	0x000000ff
        /*0758*/ 	.word	0x00000198
        /*075c*/ 	.short	0x0100
        /*075e*/ 	.byte	0x06
	.zero		1


	//   ....[103]....
        /*0760*/ 	.word	0x00000cc0
        /*0764*/ 	.word	0x000000ff
        /*0768*/ 	.word	0x000003d8
        /*076c*/ 	.short	0x0100
        /*076e*/ 	.byte	0x06
	.zero		1


	//   ....[104]....
        /*0770*/ 	.word	0x00000cd0
        /*0774*/ 	.word	0x000000ff
        /*0778*/ 	.word	0x000001a0
        /*077c*/ 	.short	0x0100
        /*077e*/ 	.byte	0x06
	.zero		1


	//   ....[105]....
        /*0780*/ 	.word	0x00000ce0
        /*0784*/ 	.word	0x000000ff
        /*0788*/ 	.word	0x000003e0
        /*078c*/ 	.short	0x0100
        /*078e*/ 	.byte	0x06
	.zero		1


	//   ....[106]....
        /*0790*/ 	.word	0x00000cf0
        /*0794*/ 	.word	0x000000ff
        /*0798*/ 	.word	0x000001a8
        /*079c*/ 	.short	0x0100
        /*079e*/ 	.byte	0x06
	.zero		1


	//   ....[107]....
        /*07a0*/ 	.word	0x00000d00
        /*07a4*/ 	.word	0x000000ff
        /*07a8*/ 	.word	0x000003e8
        /*07ac*/ 	.short	0x0100
        /*07ae*/ 	.byte	0x06
	.zero		1


	//   ....[108]....
        /*07b0*/ 	.word	0x00000d10
        /*07b4*/ 	.word	0x000000ff
        /*07b8*/ 	.word	0x000001b0
        /*07bc*/ 	.short	0x0100
        /*07be*/ 	.byte	0x06
	.zero		1


	//   ....[109]....
        /*07c0*/ 	.word	0x00000d20
        /*07c4*/ 	.word	0x000000ff
        /*07c8*/ 	.word	0x000003f0
        /*07cc*/ 	.short	0x0100
        /*07ce*/ 	.byte	0x06
	.zero		1


	//   ....[110]....
        /*07d0*/ 	.word	0x00000d30
        /*07d4*/ 	.word	0x000000ff
        /*07d8*/ 	.word	0x000001b8
        /*07dc*/ 	.short	0x0100
        /*07de*/ 	.byte	0x06
	.zero		1


	//   ....[111]....
        /*07e0*/ 	.word	0x00000d40
        /*07e4*/ 	.word	0x000000ff
        /*07e8*/ 	.word	0x000003f8
        /*07ec*/ 	.short	0x0100
        /*07ee*/ 	.byte	0x06
	.zero		1


	//   ....[112]....
        /*07f0*/ 	.word	0x00000d50
        /*07f4*/ 	.word	0x000000ff
        /*07f8*/ 	.word	0x000001c0
        /*07fc*/ 	.short	0x0100
        /*07fe*/ 	.byte	0x06
	.zero		1


	//   ....[113]....
        /*0800*/ 	.word	0x00000d60
        /*0804*/ 	.word	0x000000ff
        /*0808*/ 	.word	0x00000400
        /*080c*/ 	.short	0x0100
        /*080e*/ 	.byte	0x06
	.zero		1


	//   ....[114]....
        /*0810*/ 	.word	0x00000d70
        /*0814*/ 	.word	0x000000ff
        /*0818*/ 	.word	0x000001c8
        /*081c*/ 	.short	0x0100
        /*081e*/ 	.byte	0x06
	.zero		1


	//   ....[115]....
        /*0820*/ 	.word	0x00000d80
        /*0824*/ 	.word	0x000000ff
        /*0828*/ 	.word	0x00000408
        /*082c*/ 	.short	0x0100
        /*082e*/ 	.byte	0x06
	.zero		1


	//   ....[116]....
        /*0830*/ 	.word	0x00000d90
        /*0834*/ 	.word	0x000000ff
        /*0838*/ 	.word	0x000001d0
        /*083c*/ 	.short	0x0100
        /*083e*/ 	.byte	0x06
	.zero		1


	//   ....[117]....
        /*0840*/ 	.word	0x00000da0
        /*0844*/ 	.word	0x000000ff
        /*0848*/ 	.word	0x00000410
        /*084c*/ 	.short	0x0100
        /*084e*/ 	.byte	0x06
	.zero		1


	//   ....[118]....
        /*0850*/ 	.word	0x00000db0
        /*0854*/ 	.word	0x000000ff
        /*0858*/ 	.word	0x000001d8
        /*085c*/ 	.short	0x0100
        /*085e*/ 	.byte	0x06
	.zero		1


	//   ....[119]....
        /*0860*/ 	.word	0x00000dc0
        /*0864*/ 	.word	0x000000ff
        /*0868*/ 	.word	0x00000418
        /*086c*/ 	.short	0x0100
        /*086e*/ 	.byte	0x06
	.zero		1


	//   ....[120]....
        /*0870*/ 	.word	0x00000dd0
        /*0874*/ 	.word	0x000000ff
        /*0878*/ 	.word	0x000001e0
        /*087c*/ 	.short	0x0100
        /*087e*/ 	.byte	0x06
	.zero		1


	//   ....[121]....
        /*0880*/ 	.word	0x00000de0
        /*0884*/ 	.word	0x000000ff
        /*0888*/ 	.word	0x00000420
        /*088c*/ 	.short	0x0100
        /*088e*/ 	.byte	0x06
	.zero		1


	//   ....[122]....
        /*0890*/ 	.word	0x00000df0
        /*0894*/ 	.word	0x000000ff
        /*0898*/ 	.word	0x000001e8
        /*089c*/ 	.short	0x0100
        /*089e*/ 	.byte	0x06
	.zero		1


	//   ....[123]....
        /*08a0*/ 	.word	0x00000e00
        /*08a4*/ 	.word	0x000000ff
        /*08a8*/ 	.word	0x00000428
        /*08ac*/ 	.short	0x0100
        /*08ae*/ 	.byte	0x06
	.zero		1


	//   ....[124]....
        /*08b0*/ 	.word	0x00000e10
        /*08b4*/ 	.word	0x000000ff
        /*08b8*/ 	.word	0x000001f0
        /*08bc*/ 	.short	0x0100
        /*08be*/ 	.byte	0x06
	.zero		1


	//   ....[125]....
        /*08c0*/ 	.word	0x00000e20
        /*08c4*/ 	.word	0x000000ff
        /*08c8*/ 	.word	0x00000430
        /*08cc*/ 	.short	0x0100
        /*08ce*/ 	.byte	0x06
	.zero		1


	//   ....[126]....
        /*08d0*/ 	.word	0x00000e30
        /*08d4*/ 	.word	0x000000ff
        /*08d8*/ 	.word	0x000001f8
        /*08dc*/ 	.short	0x0100
        /*08de*/ 	.byte	0x06
	.zero		1


	//   ....[127]....
        /*08e0*/ 	.word	0x00000e40
        /*08e4*/ 	.word	0x000000ff
        /*08e8*/ 	.word	0x00000438
        /*08ec*/ 	.short	0x0100
        /*08ee*/ 	.byte	0x06
	.zero		1


	//   ....[128]....
        /*08f0*/ 	.word	0x00000e50
        /*08f4*/ 	.word	0x000000ff
        /*08f8*/ 	.word	0x00000200
        /*08fc*/ 	.short	0x0100
        /*08fe*/ 	.byte	0x06
	.zero		1


	//   ....[129]....
        /*0900*/ 	.word	0x00000e60
        /*0904*/ 	.word	0x000000ff
        /*0908*/ 	.word	0x00000440
        /*090c*/ 	.short	0x0100
        /*090e*/ 	.byte	0x06
	.zero		1


	//   ....[130]....
        /*0910*/ 	.word	0x00000e70
        /*0914*/ 	.word	0x000000ff
        /*0918*/ 	.word	0x00000208
        /*091c*/ 	.short	0x0100
        /*091e*/ 	.byte	0x06
	.zero		1


	//   ....[131]....
        /*0920*/ 	.word	0x00000e80
        /*0924*/ 	.word	0x000000ff
        /*0928*/ 	.word	0x00000448
        /*092c*/ 	.short	0x0100
        /*092e*/ 	.byte	0x06
	.zero		1


	//   ....[132]....
        /*0930*/ 	.word	0x00000e90
        /*0934*/ 	.word	0x000000ff
        /*0938*/ 	.word	0x00000210
        /*093c*/ 	.short	0x0100
        /*093e*/ 	.byte	0x06
	.zero		1


	//   ....[133]....
        /*0940*/ 	.word	0x00000ea0
        /*0944*/ 	.word	0x000000ff
        /*0948*/ 	.word	0x00000450
        /*094c*/ 	.short	0x0100
        /*094e*/ 	.byte	0x06
	.zero		1


	//   ....[134]....
        /*0950*/ 	.word	0x00000eb0
        /*0954*/ 	.word	0x000000ff
        /*0958*/ 	.word	0x00000218
        /*095c*/ 	.short	0x0100
        /*095e*/ 	.byte	0x06
	.zero		1


	//   ....[135]....
        /*0960*/ 	.word	0x00000ec0
        /*0964*/ 	.word	0x000000ff
        /*0968*/ 	.word	0x00000458
        /*096c*/ 	.short	0x0100
        /*096e*/ 	.byte	0x06
	.zero		1


	//   ....[136]....
        /*0970*/ 	.word	0x00000ed0
        /*0974*/ 	.word	0x000000ff
        /*0978*/ 	.word	0x00000220
        /*097c*/ 	.short	0x0100
        /*097e*/ 	.byte	0x06
	.zero		1


	//   ....[137]....
        /*0980*/ 	.word	0x00000ee0
        /*0984*/ 	.word	0x000000ff
        /*0988*/ 	.word	0x00000460
        /*098c*/ 	.short	0x0100
        /*098e*/ 	.byte	0x06
	.zero		1


	//   ....[138]....
        /*0990*/ 	.word	0x00000ef0
        /*0994*/ 	.word	0x000000ff
        /*0998*/ 	.word	0x00000228
        /*099c*/ 	.short	0x0100
        /*099e*/ 	.byte	0x06
	.zero		1


	//   ....[139]....
        /*09a0*/ 	.word	0x00000f00
        /*09a4*/ 	.word	0x000000ff
        /*09a8*/ 	.word	0x00000468
        /*09ac*/ 	.short	0x0100
        /*09ae*/ 	.byte	0x06
	.zero		1


	//   ....[140]....
        /*09b0*/ 	.word	0x00000f10
        /*09b4*/ 	.word	0x000000ff
        /*09b8*/ 	.word	0x00000230
        /*09bc*/ 	.short	0x0100
        /*09be*/ 	.byte	0x06
	.zero		1


	//   ....[141]....
        /*09c0*/ 	.word	0x00000f20
        /*09c4*/ 	.word	0x000000ff
        /*09c8*/ 	.word	0x00000470
        /*09cc*/ 	.short	0x0100
        /*09ce*/ 	.byte	0x06
	.zero		1


	//   ....[142]....
        /*09d0*/ 	.word	0x00000f30
        /*09d4*/ 	.word	0x000000ff
        /*09d8*/ 	.word	0x00000238
        /*09dc*/ 	.short	0x0100
        /*09de*/ 	.byte	0x06
	.zero		1


	//   ....[143]....
        /*09e0*/ 	.word	0x00000f40
        /*09e4*/ 	.word	0x000000ff
        /*09e8*/ 	.word	0x00000478
        /*09ec*/ 	.short	0x0100
        /*09ee*/ 	.byte	0x06
	.zero		1


	//   ....[144]....
        /*09f0*/ 	.word	0x00001070
        /*09f4*/ 	.word	0x000000ff
        /*09f8*/ 	.word	0x00000480
        /*09fc*/ 	.short	0x0100
        /*09fe*/ 	.byte	0x06
	.zero		1


	//   ....[145]....
        /*0a00*/ 	.word	0x00001080
        /*0a04*/ 	.word	0x000000ff
        /*0a08*/ 	.word	0x00000488
        /*0a0c*/ 	.short	0x0100
        /*0a0e*/ 	.byte	0x06
	.zero		1


	//   ....[146]....
        /*0a10*/ 	.word	0x00001160
        /*0a14*/ 	.word	0x000000ff
        /*0a18*/ 	.word	0x00000490
        /*0a1c*/ 	.short	0x0100
        /*0a1e*/ 	.byte	0x05
	.zero		1


	//   ....[147]....
        /*0a20*/ 	.word	0x00001170
        /*0a24*/ 	.word	0x000000ff
        /*0a28*/ 	.word	0x00000498
        /*0a2c*/ 	.short	0x0100
        /*0a2e*/ 	.byte	0x05
	.zero		1


	//   ....[148]....
        /*0a30*/ 	.word	0x000012a0
        /*0a34*/ 	.word	0x000000ff
        /*0a38*/ 	.word	0x000004a0
        /*0a3c*/ 	.short	0x0100
        /*0a3e*/ 	.byte	0x05
	.zero		1


	//   ....[149]....
        /*0a40*/ 	.word	0x000012b0
        /*0a44*/ 	.word	0x000000ff
        /*0a48*/ 	.word	0x000004b0
        /*0a4c*/ 	.short	0x0100
        /*0a4e*/ 	.byte	0x05
	.zero		1


	//   ....[150]....
        /*0a50*/ 	.word	0x000012c0
        /*0a54*/ 	.word	0x000000ff
        /*0a58*/ 	.word	0x000004a8
        /*0a5c*/ 	.short	0x0100
        /*0a5e*/ 	.byte	0x05
	.zero		1


	//   ....[151]....
        /*0a60*/ 	.word	0x000012d0
        /*0a64*/ 	.word	0x000000ff
        /*0a68*/ 	.word	0x000004b8
        /*0a6c*/ 	.short	0x0100
        /*0a6e*/ 	.byte	0x05
	.zero		1


	//   ....[152]....
        /*0a70*/ 	.word	0x000013f0
        /*0a74*/ 	.word	0x000000ff
        /*0a78*/ 	.word	0x000004c0
        /*0a7c*/ 	.short	0x0100
        /*0a7e*/ 	.byte	0x06
	.zero		1


	//   ....[153]....
        /*0a80*/ 	.word	0x00001400
        /*0a84*/ 	.word	0x000000ff
        /*0a88*/ 	.word	0x000004e0
        /*0a8c*/ 	.short	0x0100
        /*0a8e*/ 	.byte	0x06
	.zero		1


	//   ....[154]....
        /*0a90*/ 	.word	0x00001410
        /*0a94*/ 	.word	0x000000ff
        /*0a98*/ 	.word	0x000004c8
        /*0a9c*/ 	.short	0x0100
        /*0a9e*/ 	.byte	0x06
	.zero		1


	//   ....[155]....
        /*0aa0*/ 	.word	0x00001420
        /*0aa4*/ 	.word	0x000000ff
        /*0aa8*/ 	.word	0x000004e8
        /*0aac*/ 	.short	0x0100
        /*0aae*/ 	.byte	0x06
	.zero		1


	//   ....[156]....
        /*0ab0*/ 	.word	0x00001430
        /*0ab4*/ 	.word	0x000000ff
        /*0ab8*/ 	.word	0x000004d0
        /*0abc*/ 	.short	0x0100
        /*0abe*/ 	.byte	0x06
	.zero		1


	//   ....[157]....
        /*0ac0*/ 	.word	0x00001440
        /*0ac4*/ 	.word	0x000000ff
        /*0ac8*/ 	.word	0x000004f0
        /*0acc*/ 	.short	0x0100
        /*0ace*/ 	.byte	0x06
	.zero		1


	//   ....[158]....
        /*0ad0*/ 	.word	0x00001450
        /*0ad4*/ 	.word	0x000000ff
        /*0ad8*/ 	.word	0x000004d8
        /*0adc*/ 	.short	0x0100
        /*0ade*/ 	.byte	0x06
	.zero		1


	//   ....[159]....
        /*0ae0*/ 	.word	0x00001460
        /*0ae4*/ 	.word	0x000000ff
        /*0ae8*/ 	.word	0x000004f8
        /*0aec*/ 	.short	0x0100
        /*0aee*/ 	.byte	0x06
	.zero		1


	//   ....[160]....
        /*0af0*/ 	.word	0x00001550
        /*0af4*/ 	.word	0x000000ff
        /*0af8*/ 	.word	0x00000500
        /*0afc*/ 	.short	0x0100
        /*0afe*/ 	.byte	0x05
	.zero		1


	//   ....[161]....
        /*0b00*/ 	.word	0x00001560
        /*0b04*/ 	.word	0x000000ff
        /*0b08*/ 	.word	0x00000510
        /*0b0c*/ 	.short	0x0100
        /*0b0e*/ 	.byte	0x05
	.zero		1


	//   ....[162]....
        /*0b10*/ 	.word	0x00001570
        /*0b14*/ 	.word	0x000000ff
        /*0b18*/ 	.word	0x00000508
        /*0b1c*/ 	.short	0x0100
        /*0b1e*/ 	.byte	0x05
	.zero		1


	//   ....[163]....
        /*0b20*/ 	.word	0x00001580
        /*0b24*/ 	.word	0x000000ff
        /*0b28*/ 	.word	0x00000518
        /*0b2c*/ 	.short	0x0100
        /*0b2e*/ 	.byte	0x05
	.zero		1


	//   ....[164]....
        /*0b30*/ 	.word	0x00001680
        /*0b34*/ 	.word	0x000000ff
        /*0b38*/ 	.word	0x00000520
        /*0b3c*/ 	.short	0x0100
        /*0b3e*/ 	.byte	0x04
	.zero		1


	//   ....[165]....
        /*0b40*/ 	.word	0x00002470
        /*0b44*/ 	.word	0x00000000
        /*0b48*/ 	.word	0x00000510
        /*0b4c*/ 	.short	0x010a
        /*0b4e*/ 	.byte	0xff
	.zero		1


	//   ....[166]....
        /*0b50*/ 	.word	0x000024a0
        /*0b54*/ 	.word	0x00000000
        /*0b58*/ 	.word	0x00000500
        /*0b5c*/ 	.short	0x0101
        /*0b5e*/ 	.byte	0xff
	.zero		1


	//   ....[167]....
        /*0b60*/ 	.word	0x00002580
        /*0b64*/ 	.word	0x000000ff
        /*0b68*/ 	.word	0x00000240
        /*0b6c*/ 	.short	0x010a
        /*0b6e*/ 	.byte	0x04
	.zero		1


	//   ....[168]....
        /*0b70*/ 	.word	0x00002630
        /*0b74*/ 	.word	0x000000ff
        /*0b78*/ 	.word	0x00000240
        /*0b7c*/ 	.short	0x010a
        /*0b7e*/ 	.byte	0x21
	.zero		1


	//   ....[169]....
        /*0b80*/ 	.word	0x000027f0
        /*0b84*/ 	.word	0x000000ff
        /*0b88*/ 	.word	0x00000240
        /*0b8c*/ 	.short	0x010a
        /*0b8e*/ 	.byte	0x04
	.zero		1


	//   ....[170]....
        /*0b90*/ 	.word	0x00002900
        /*0b94*/ 	.word	0x000000ff
        /*0b98*/ 	.word	0x00000498
        /*0b9c*/ 	.short	0x0101
        /*0b9e*/ 	.byte	0x1a
	.zero		1


	//   ....[171]....
        /*0ba0*/ 	.word	0x00002920
        /*0ba4*/ 	.word	0x000000ff
        /*0ba8*/ 	.word	0x00000240
        /*0bac*/ 	.short	0x010a
        /*0bae*/ 	.byte	0x05
	.zero		1


	//   ....[172]....
        /*0bb0*/ 	.word	0x000029a0
        /*0bb4*/ 	.word	0x000000ff
        /*0bb8*/ 	.word	0x00000240
        /*0bbc*/ 	.short	0x010a
        /*0bbe*/ 	.byte	0x11
	.zero		1


	//   ....[173]....
        /*0bc0*/ 	.word	0x00002b30
        /*0bc4*/ 	.word	0x000000ff
        /*0bc8*/ 	.word	0x00000240
        /*0bcc*/ 	.short	0x010a
        /*0bce*/ 	.byte	0x05
	.zero		1


	//   ....[174]....
        /*0bd0*/ 	.word	0x00002ca0
        /*0bd4*/ 	.word	0x00000003
        /*0bd8*/ 	.word	0x000004a0
        /*0bdc*/ 	.short	0x010a
        /*0bde*/ 	.byte	0xff
	.zero		1


	//   ....[175]....
        /*0be0*/ 	.word	0x00002df0
        /*0be4*/ 	.word	0x00000000
        /*0be8*/ 	.word	0x00000000
        /*0bec*/ 	.short	0x0101
        /*0bee*/ 	.byte	0xff
	.zero		1


	//   ....[176]....
        /*0bf0*/ 	.word	0x00003310
        /*0bf4*/ 	.word	0x000000ff
        /*0bf8*/ 	.word	0x00000000
        /*0bfc*/ 	.short	0x010a
        /*0bfe*/ 	.byte	0x04
	.zero		1


	//   ....[177]....
        /*0c00*/ 	.word	0x000033a0
        /*0c04*/ 	.word	0x000000ff
        /*0c08*/ 	.word	0x00000000
        /*0c0c*/ 	.short	0x010a
        /*0c0e*/ 	.byte	0x04
	.zero		1


	//   ....[178]....
        /*0c10*/ 	.word	0x00003430
        /*0c14*/ 	.word	0x000000ff
        /*0c18*/ 	.word	0x00000000
        /*0c1c*/ 	.short	0x010a
        /*0c1e*/ 	.byte	0x04
	.zero		1


	//   ....[179]....
        /*0c20*/ 	.word	0x000034c0
        /*0c24*/ 	.word	0x000000ff
        /*0c28*/ 	.word	0x00000000
        /*0c2c*/ 	.short	0x010a
        /*0c2e*/ 	.byte	0x04
	.zero		1


	//   ....[180]....
        /*0c30*/ 	.word	0x00003550
        /*0c34*/ 	.word	0x000000ff
        /*0c38*/ 	.word	0x00000000
        /*0c3c*/ 	.short	0x010a
        /*0c3e*/ 	.byte	0x04
	.zero		1


	//   ....[181]....
        /*0c40*/ 	.word	0x000035e0
        /*0c44*/ 	.word	0x000000ff
        /*0c48*/ 	.word	0x00000000
        /*0c4c*/ 	.short	0x010a
        /*0c4e*/ 	.byte	0x04
	.zero		1


	//   ....[182]....
        /*0c50*/ 	.word	0x00003670
        /*0c54*/ 	.word	0x000000ff
        /*0c58*/ 	.word	0x00000000
        /*0c5c*/ 	.short	0x010a
        /*0c5e*/ 	.byte	0x04
	.zero		1


	//   ....[183]....
        /*0c60*/ 	.word	0x00003700
        /*0c64*/ 	.word	0x000000ff
        /*0c68*/ 	.word	0x00000000
        /*0c6c*/ 	.short	0x010a
        /*0c6e*/ 	.byte	0x04
	.zero		1


	//   ....[184]....
        /*0c70*/ 	.word	0x00003790
        /*0c74*/ 	.word	0x000000ff
        /*0c78*/ 	.word	0x00000000
        /*0c7c*/ 	.short	0x010a
        /*0c7e*/ 	.byte	0x04
	.zero		1


	//   ....[185]....
        /*0c80*/ 	.word	0x00003820
        /*0c84*/ 	.word	0x000000ff
        /*0c88*/ 	.word	0x00000000
        /*0c8c*/ 	.short	0x010a
        /*0c8e*/ 	.byte	0x04
	.zero		1


	//   ....[186]....
        /*0c90*/ 	.word	0x000038b0
        /*0c94*/ 	.word	0x000000ff
        /*0c98*/ 	.word	0x00000000
        /*0c9c*/ 	.short	0x010a
        /*0c9e*/ 	.byte	0x04
	.zero		1


	//   ....[187]....
        /*0ca0*/ 	.word	0x00003940
        /*0ca4*/ 	.word	0x000000ff
        /*0ca8*/ 	.word	0x00000000
        /*0cac*/ 	.short	0x010a
        /*0cae*/ 	.byte	0x04
	.zero		1


	//   ....[188]....
        /*0cb0*/ 	.word	0x000039d0
        /*0cb4*/ 	.word	0x000000ff
        /*0cb8*/ 	.word	0x00000000
        /*0cbc*/ 	.short	0x010a
        /*0cbe*/ 	.byte	0x04
	.zero		1


	//   ....[189]....
        /*0cc0*/ 	.word	0x00003a60
        /*0cc4*/ 	.word	0x000000ff
        /*0cc8*/ 	.word	0x00000000
        /*0ccc*/ 	.short	0x010a
        /*0cce*/ 	.byte	0x04
	.zero		1


	//   ....[190]....
        /*0cd0*/ 	.word	0x00003af0
        /*0cd4*/ 	.word	0x000000ff
        /*0cd8*/ 	.word	0x00000000
        /*0cdc*/ 	.short	0x010a
        /*0cde*/ 	.byte	0x04
	.zero		1


	//   ....[191]....
        /*0ce0*/ 	.word	0x00003b80
        /*0ce4*/ 	.word	0x000000ff
        /*0ce8*/ 	.word	0x00000000
        /*0cec*/ 	.short	0x010a
        /*0cee*/ 	.byte	0x04
	.zero		1


	//   ....[192]....
        /*0cf0*/ 	.word	0x00003c10
        /*0cf4*/ 	.word	0x000000ff
        /*0cf8*/ 	.word	0x00000000
        /*0cfc*/ 	.short	0x010a
        /*0cfe*/ 	.byte	0x04
	.zero		1


	//   ....[193]....
        /*0d00*/ 	.word	0x00003ca0
        /*0d04*/ 	.word	0x000000ff
        /*0d08*/ 	.word	0x00000000
        /*0d0c*/ 	.short	0x010a
        /*0d0e*/ 	.byte	0x04
	.zero		1


	//   ....[194]....
        /*0d10*/ 	.word	0x00003d30
        /*0d14*/ 	.word	0x000000ff
        /*0d18*/ 	.word	0x00000000
        /*0d1c*/ 	.short	0x010a
        /*0d1e*/ 	.byte	0x04
	.zero		1


	//   ....[195]....
        /*0d20*/ 	.word	0x00003dc0
        /*0d24*/ 	.word	0x000000ff
        /*0d28*/ 	.word	0x00000000
        /*0d2c*/ 	.short	0x010a
        /*0d2e*/ 	.byte	0x04
	.zero		1


	//   ....[196]....
        /*0d30*/ 	.word	0x00003e50
        /*0d34*/ 	.word	0x000000ff
        /*0d38*/ 	.word	0x00000000
        /*0d3c*/ 	.short	0x010a
        /*0d3e*/ 	.byte	0x04
	.zero		1


	//   ....[197]....
        /*0d40*/ 	.word	0x00003ee0
        /*0d44*/ 	.word	0x000000ff
        /*0d48*/ 	.word	0x00000000
        /*0d4c*/ 	.short	0x010a
        /*0d4e*/ 	.byte	0x04
	.zero		1


	//   ....[198]....
        /*0d50*/ 	.word	0x00003f70
        /*0d54*/ 	.word	0x000000ff
        /*0d58*/ 	.word	0x00000000
        /*0d5c*/ 	.short	0x010a
        /*0d5e*/ 	.byte	0x04
	.zero		1


	//   ....[199]....
        /*0d60*/ 	.word	0x00004000
        /*0d64*/ 	.word	0x000000ff
        /*0d68*/ 	.word	0x00000000
        /*0d6c*/ 	.short	0x010a
        /*0d6e*/ 	.byte	0x04
	.zero		1


	//   ....[200]....
        /*0d70*/ 	.word	0x00004090
        /*0d74*/ 	.word	0x000000ff
        /*0d78*/ 	.word	0x00000000
        /*0d7c*/ 	.short	0x010a
        /*0d7e*/ 	.byte	0x04
	.zero		1


	//   ....[201]....
        /*0d80*/ 	.word	0x00004120
        /*0d84*/ 	.word	0x000000ff
        /*0d88*/ 	.word	0x00000000
        /*0d8c*/ 	.short	0x010a
        /*0d8e*/ 	.byte	0x04
	.zero		1


	//   ....[202]....
        /*0d90*/ 	.word	0x000041b0
        /*0d94*/ 	.word	0x000000ff
        /*0d98*/ 	.word	0x00000000
        /*0d9c*/ 	.short	0x010a
        /*0d9e*/ 	.byte	0x04
	.zero		1


	//   ....[203]....
        /*0da0*/ 	.word	0x00004240
        /*0da4*/ 	.word	0x000000ff
        /*0da8*/ 	.word	0x00000000
        /*0dac*/ 	.short	0x010a
        /*0dae*/ 	.byte	0x04
	.zero		1


	//   ....[204]....
        /*0db0*/ 	.word	0x000042d0
        /*0db4*/ 	.word	0x000000ff
        /*0db8*/ 	.word	0x00000000
        /*0dbc*/ 	.short	0x010a
        /*0dbe*/ 	.byte	0x04
	.zero		1


	//   ....[205]....
        /*0dc0*/ 	.word	0x00004360
        /*0dc4*/ 	.word	0x000000ff
        /*0dc8*/ 	.word	0x00000000
        /*0dcc*/ 	.short	0x010a
        /*0dce*/ 	.byte	0x04
	.zero		1


	//   ....[206]....
        /*0dd0*/ 	.word	0x000043f0
        /*0dd4*/ 	.word	0x000000ff
        /*0dd8*/ 	.word	0x00000000
        /*0ddc*/ 	.short	0x010a
        /*0dde*/ 	.byte	0x04
	.zero		1


	//   ....[207]....
        /*0de0*/ 	.word	0x00004480
        /*0de4*/ 	.word	0x000000ff
        /*0de8*/ 	.word	0x00000000
        /*0dec*/ 	.short	0x010a
        /*0dee*/ 	.byte	0x04
	.zero		1


	//   ....[208]....
        /*0df0*/ 	.word	0x00004510
        /*0df4*/ 	.word	0x000000ff
        /*0df8*/ 	.word	0x00000000
        /*0dfc*/ 	.short	0x010a
        /*0dfe*/ 	.byte	0x04
	.zero		1


	//   ....[209]....
        /*0e00*/ 	.word	0x000045a0
        /*0e04*/ 	.word	0x000000ff
        /*0e08*/ 	.word	0x00000000
        /*0e0c*/ 	.short	0x010a
        /*0e0e*/ 	.byte	0x04
	.zero		1


	//   ....[210]....
        /*0e10*/ 	.word	0x00004630
        /*0e14*/ 	.word	0x000000ff
        /*0e18*/ 	.word	0x00000000
        /*0e1c*/ 	.short	0x010a
        /*0e1e*/ 	.byte	0x04
	.zero		1


	//   ....[211]....
        /*0e20*/ 	.word	0x000046c0
        /*0e24*/ 	.word	0x000000ff
        /*0e28*/ 	.word	0x00000000
        /*0e2c*/ 	.short	0x010a
        /*0e2e*/ 	.byte	0x04
	.zero		1


	//   ....[212]....
        /*0e30*/ 	.word	0x00004750
        /*0e34*/ 	.word	0x000000ff
        /*0e38*/ 	.word	0x00000000
        /*0e3c*/ 	.short	0x010a
        /*0e3e*/ 	.byte	0x04
	.zero		1


	//   ....[213]....
        /*0e40*/ 	.word	0x000047e0
        /*0e44*/ 	.word	0x000000ff
        /*0e48*/ 	.word	0x00000000
        /*0e4c*/ 	.short	0x010a
        /*0e4e*/ 	.byte	0x04
	.zero		1


	//   ....[214]....
        /*0e50*/ 	.word	0x00004870
        /*0e54*/ 	.word	0x000000ff
        /*0e58*/ 	.word	0x00000000
        /*0e5c*/ 	.short	0x010a
        /*0e5e*/ 	.byte	0x04
	.zero		1


	//   ....[215]....
        /*0e60*/ 	.word	0x00004900
        /*0e64*/ 	.word	0x000000ff
        /*0e68*/ 	.word	0x00000000
        /*0e6c*/ 	.short	0x010a
        /*0e6e*/ 	.byte	0x04
	.zero		1


	//   ....[216]....
        /*0e70*/ 	.word	0x00004990
        /*0e74*/ 	.word	0x000000ff
        /*0e78*/ 	.word	0x00000000
        /*0e7c*/ 	.short	0x010a
        /*0e7e*/ 	.byte	0x04
	.zero		1


	//   ....[217]....
        /*0e80*/ 	.word	0x00004a20
        /*0e84*/ 	.word	0x000000ff
        /*0e88*/ 	.word	0x00000000
        /*0e8c*/ 	.short	0x010a
        /*0e8e*/ 	.byte	0x04
	.zero		1


	//   ....[218]....
        /*0e90*/ 	.word	0x00004ab0
        /*0e94*/ 	.word	0x000000ff
        /*0e98*/ 	.word	0x00000000
        /*0e9c*/ 	.short	0x010a
        /*0e9e*/ 	.byte	0x04
	.zero		1


	//   ....[219]....
        /*0ea0*/ 	.word	0x00004b40
        /*0ea4*/ 	.word	0x000000ff
        /*0ea8*/ 	.word	0x00000000
        /*0eac*/ 	.short	0x010a
        /*0eae*/ 	.byte	0x04
	.zero		1


	//   ....[220]....
        /*0eb0*/ 	.word	0x00004bd0
        /*0eb4*/ 	.word	0x000000ff
        /*0eb8*/ 	.word	0x00000000
        /*0ebc*/ 	.short	0x010a
        /*0ebe*/ 	.byte	0x04
	.zero		1


	//   ....[221]....
        /*0ec0*/ 	.word	0x00004c60
        /*0ec4*/ 	.word	0x000000ff
        /*0ec8*/ 	.word	0x00000000
        /*0ecc*/ 	.short	0x010a
        /*0ece*/ 	.byte	0x04
	.zero		1


	//   ....[222]....
        /*0ed0*/ 	.word	0x00004cf0
        /*0ed4*/ 	.word	0x000000ff
        /*0ed8*/ 	.word	0x00000000
        /*0edc*/ 	.short	0x010a
        /*0ede*/ 	.byte	0x04
	.zero		1


	//   ....[223]....
        /*0ee0*/ 	.word	0x00004d80
        /*0ee4*/ 	.word	0x000000ff
        /*0ee8*/ 	.word	0x00000000
        /*0eec*/ 	.short	0x010a
        /*0eee*/ 	.byte	0x04
	.zero		1


	//   ....[224]....
        /*0ef0*/ 	.word	0x00004e10
        /*0ef4*/ 	.word	0x000000ff
        /*0ef8*/ 	.word	0x00000000
        /*0efc*/ 	.short	0x010a
        /*0efe*/ 	.byte	0x04
	.zero		1


	//   ....[225]....
        /*0f00*/ 	.word	0x00004ea0
        /*0f04*/ 	.word	0x000000ff
        /*0f08*/ 	.word	0x00000000
        /*0f0c*/ 	.short	0x010a
        /*0f0e*/ 	.byte	0x04
	.zero		1


	//   ....[226]....
        /*0f10*/ 	.word	0x00004f30
        /*0f14*/ 	.word	0x000000ff
        /*0f18*/ 	.word	0x00000000
        /*0f1c*/ 	.short	0x010a
        /*0f1e*/ 	.byte	0x04
	.zero		1


	//   ....[227]....
        /*0f20*/ 	.word	0x00004fc0
        /*0f24*/ 	.word	0x000000ff
        /*0f28*/ 	.word	0x00000000
        /*0f2c*/ 	.short	0x010a
        /*0f2e*/ 	.byte	0x04
	.zero		1


	//   ....[228]....
        /*0f30*/ 	.word	0x00005050
        /*0f34*/ 	.word	0x000000ff
        /*0f38*/ 	.word	0x00000000
        /*0f3c*/ 	.short	0x010a
        /*0f3e*/ 	.byte	0x04
	.zero		1


	//   ....[229]....
        /*0f40*/ 	.word	0x000050e0
        /*0f44*/ 	.word	0x000000ff
        /*0f48*/ 	.word	0x00000000
        /*0f4c*/ 	.short	0x010a
        /*0f4e*/ 	.byte	0x04
	.zero		1


	//   ....[230]....
        /*0f50*/ 	.word	0x00005170
        /*0f54*/ 	.word	0x000000ff
        /*0f58*/ 	.word	0x00000000
        /*0f5c*/ 	.short	0x010a
        /*0f5e*/ 	.byte	0x04
	.zero		1


	//   ....[231]....
        /*0f60*/ 	.word	0x00005200
        /*0f64*/ 	.word	0x000000ff
        /*0f68*/ 	.word	0x00000000
        /*0f6c*/ 	.short	0x010a
        /*0f6e*/ 	.byte	0x04
	.zero		1


	//   ....[232]....
        /*0f70*/ 	.word	0x00005290
        /*0f74*/ 	.word	0x000000ff
        /*0f78*/ 	.word	0x00000000
        /*0f7c*/ 	.short	0x010a
        /*0f7e*/ 	.byte	0x04
	.zero		1


	//   ....[233]....
        /*0f80*/ 	.word	0x00005320
        /*0f84*/ 	.word	0x000000ff
        /*0f88*/ 	.word	0x00000000
        /*0f8c*/ 	.short	0x010a
        /*0f8e*/ 	.byte	0x04
	.zero		1


	//   ....[234]....
        /*0f90*/ 	.word	0x000053b0
        /*0f94*/ 	.word	0x000000ff
        /*0f98*/ 	.word	0x00000000
        /*0f9c*/ 	.short	0x010a
        /*0f9e*/ 	.byte	0x04
	.zero		1


	//   ....[235]....
        /*0fa0*/ 	.word	0x00005440
        /*0fa4*/ 	.word	0x000000ff
        /*0fa8*/ 	.word	0x00000000
        /*0fac*/ 	.short	0x010a
        /*0fae*/ 	.byte	0x04
	.zero		1


	//   ....[236]....
        /*0fb0*/ 	.word	0x000054d0
        /*0fb4*/ 	.word	0x000000ff
        /*0fb8*/ 	.word	0x00000000
        /*0fbc*/ 	.short	0x010a
        /*0fbe*/ 	.byte	0x04
	.zero		1


	//   ....[237]....
        /*0fc0*/ 	.word	0x00005560
        /*0fc4*/ 	.word	0x000000ff
        /*0fc8*/ 	.word	0x00000000
        /*0fcc*/ 	.short	0x010a
        /*0fce*/ 	.byte	0x04
	.zero		1


	//   ....[238]....
        /*0fd0*/ 	.word	0x000055f0
        /*0fd4*/ 	.word	0x000000ff
        /*0fd8*/ 	.word	0x00000000
        /*0fdc*/ 	.short	0x010a
        /*0fde*/ 	.byte	0x04
	.zero		1


	//   ....[239]....
        /*0fe0*/ 	.word	0x00005680
        /*0fe4*/ 	.word	0x000000ff
        /*0fe8*/ 	.word	0x00000000
        /*0fec*/ 	.short	0x010a
        /*0fee*/ 	.byte	0x04
	.zero		1


	//   ....[240]....
        /*0ff0*/ 	.word	0x00005710
        /*0ff4*/ 	.word	0x000000ff
        /*0ff8*/ 	.word	0x00000000
        /*0ffc*/ 	.short	0x010a
        /*0ffe*/ 	.byte	0x04
	.zero		1


	//   ....[241]....
        /*1000*/ 	.word	0x000057a0
        /*1004*/ 	.word	0x000000ff
        /*1008*/ 	.word	0x00000000
        /*100c*/ 	.short	0x010a
        /*100e*/ 	.byte	0x04
	.zero		1


	//   ....[242]....
        /*1010*/ 	.word	0x00005830
        /*1014*/ 	.word	0x000000ff
        /*1018*/ 	.word	0x00000000
        /*101c*/ 	.short	0x010a
        /*101e*/ 	.byte	0x04
	.zero		1


	//   ....[243]....
        /*1020*/ 	.word	0x000058c0
        /*1024*/ 	.word	0x000000ff
        /*1028*/ 	.word	0x00000000
        /*102c*/ 	.short	0x010a
        /*102e*/ 	.byte	0x04
	.zero		1


	//   ....[244]....
        /*1030*/ 	.word	0x00005950
        /*1034*/ 	.word	0x000000ff
        /*1038*/ 	.word	0x00000000
        /*103c*/ 	.short	0x010a
        /*103e*/ 	.byte	0x04
	.zero		1


	//   ....[245]....
        /*1040*/ 	.word	0x000059e0
        /*1044*/ 	.word	0x000000ff
        /*1048*/ 	.word	0x00000000
        /*104c*/ 	.short	0x010a
        /*104e*/ 	.byte	0x04
	.zero		1


	//   ....[246]....
        /*1050*/ 	.word	0x00005a70
        /*1054*/ 	.word	0x000000ff
        /*1058*/ 	.word	0x00000000
        /*105c*/ 	.short	0x010a
        /*105e*/ 	.byte	0x04
	.zero		1


	//   ....[247]....
        /*1060*/ 	.word	0x00005b10
        /*1064*/ 	.word	0x00000000
        /*1068*/ 	.word	0x00000000
        /*106c*/ 	.short	0x010a
        /*106e*/ 	.byte	0xff
	.zero		1


	//   ....[248]....
        /*1070*/ 	.word	0x00005c30
        /*1074*/ 	.word	0x00000002
        /*1078*/ 	.word	0x00000500
        /*107c*/ 	.short	0x010a
        /*107e*/ 	.byte	0xff
	.zero		1


	//   ....[249]....
        /*1080*/ 	.word	0x00005ca0
        /*1084*/ 	.word	0x00000002
        /*1088*/ 	.word	0x00000000
        /*108c*/ 	.short	0x0101
        /*108e*/ 	.byte	0xff
	.zero		1


	//   ....[250]....
        /*1090*/ 	.word	0x00005cc0
        /*1094*/ 	.word	0x000000ff
        /*1098*/ 	.word	0x000004b0
        /*109c*/ 	.short	0x010a
        /*109e*/ 	.byte	0x05
	.zero		1


	//   ....[251]....
        /*10a0*/ 	.word	0x00005de0
        /*10a4*/ 	.word	0x00000002
        /*10a8*/ 	.word	0x000004a0
        /*10ac*/ 	.short	0x010a
        /*10ae*/ 	.byte	0xff
	.zero		1


	//   ....[252]....
        /*10b0*/ 	.word	0x00005ee0
        /*10b4*/ 	.word	0x00000002
        /*10b8*/ 	.word	0x00000000
        /*10bc*/ 	.short	0x0101
        /*10be*/ 	.byte	0xff
	.zero		1


	//   ....[253]....
        /*10c0*/ 	.word	0x00005f70
        /*10c4*/ 	.word	0x000000ff
        /*10c8*/ 	.word	0x000004b0
        /*10cc*/ 	.short	0x0106
        /*10ce*/ 	.byte	0x05
	.zero		1


	//   ....[254]....
        /*10d0*/ 	.word	0x00005f90
        /*10d4*/ 	.word	0x000000ff
        /*10d8*/ 	.word	0x000004b0
        /*10dc*/ 	.short	0x010a
        /*10de*/ 	.byte	0x05
	.zero		1


	//   ....[255]....
        /*10e0*/ 	.word	0x00006020
        /*10e4*/ 	.word	0x000000ff
        /*10e8*/ 	.word	0x000004b0
        /*10ec*/ 	.short	0x0106
        /*10ee*/ 	.byte	0x04
	.zero		1


	//   ....[0]....
        /*10f0*/ 	.word	0x00006060
        /*10f4*/ 	.word	0x00000000
        /*10f8*/ 	.word	0x000004b0
        /*10fc*/ 	.short	0x010a
        /*10fe*/ 	.byte	0xff
	.zero		1


	//   ....[1]....
        /*1100*/ 	.word	0x000062a0
        /*1104*/ 	.word	0x000000ff
        /*1108*/ 	.word	0x00000008
        /*110c*/ 	.short	0x010a
        /*110e*/ 	.byte	0x04
	.zero		1


	//   ....[2]....
        /*1110*/ 	.word	0x000062c0
        /*1114*/ 	.word	0x000000ff
        /*1118*/ 	.word	0x00000008
        /*111c*/ 	.short	0x010a
        /*111e*/ 	.byte	0x04
	.zero		1


	//   ....[3]....
        /*1120*/ 	.word	0x00006450
        /*1124*/ 	.word	0x000000ff
        /*1128*/ 	.word	0x00000008
        /*112c*/ 	.short	0x010a
        /*112e*/ 	.byte	0x04
	.zero		1


	//   ....[4]....
        /*1130*/ 	.word	0x00006470
        /*1134*/ 	.word	0x000000ff
        /*1138*/ 	.word	0x00000008
        /*113c*/ 	.short	0x010a
        /*113e*/ 	.byte	0x04
	.zero		1


	//   ....[5]....
        /*1140*/ 	.word	0x00006530
        /*1144*/ 	.word	0x000000ff
        /*1148*/ 	.word	0x00000000
        /*114c*/ 	.short	0x0101
        /*114e*/ 	.byte	0x05
	.zero		1


	//   ....[6]....
        /*1150*/ 	.word	0x00006810
        /*1154*/ 	.word	0x00000000
        /*1158*/ 	.word	0x000004a0
        /*115c*/ 	.short	0x010a
        /*115e*/ 	.byte	0xff
	.zero		1


	//   ....[7]....
        /*1160*/ 	.word	0x000068d0
        /*1164*/ 	.word	0x00000000
        /*1168*/ 	.word	0x00000000
        /*116c*/ 	.short	0x0101
        /*116e*/ 	.byte	0xff
	.zero		1


	//   ....[8]....
        /*1170*/ 	.word	0x00006970
        /*1174*/ 	.word	0x000000ff
        /*1178*/ 	.word	0x00000000
        /*117c*/ 	.short	0x010a
        /*117e*/ 	.byte	0x04
	.zero		1


	//   ....[9]....
        /*1180*/ 	.word	0x00006980
        /*1184*/ 	.word	0x000000ff
        /*1188*/ 	.word	0x000004e0
        /*118c*/ 	.short	0x010a
        /*118e*/ 	.byte	0x09
	.zero		1


	//   ....[10]....
        /*1190*/ 	.word	0x00006a40
        /*1194*/ 	.word	0x000000ff
        /*1198*/ 	.word	0x00000000
        /*119c*/ 	.short	0x010a
        /*119e*/ 	.byte	0x07
	.zero		1


	//   ....[11]....
        /*11a0*/ 	.word	0x00006b80
        /*11a4*/ 	.word	0x000000ff
        /*11a8*/ 	.word	0x00000000
        /*11ac*/ 	.short	0x010a
        /*11ae*/ 	.byte	0x04
	.zero		1


	//   ....[12]....
        /*11b0*/ 	.word	0x00006d90
        /*11b4*/ 	.word	0x000000ff
        /*11b8*/ 	.word	0x00000000
        /*11bc*/ 	.short	0x010a
        /*11be*/ 	.byte	0x07
	.zero		1


	//   ....[13]....
        /*11c0*/ 	.word	0x00006e20
        /*11c4*/ 	.word	0x000000ff
        /*11c8*/ 	.word	0x00000000
        /*11cc*/ 	.short	0x010a
        /*11ce*/ 	.byte	0x07
	.zero		1


	//   ....[14]....
        /*11d0*/ 	.word	0x00006eb0
        /*11d4*/ 	.word	0x000000ff
        /*11d8*/ 	.word	0x00000000
        /*11dc*/ 	.short	0x010a
        /*11de*/ 	.byte	0x07
	.zero		1


	//   ....[15]....
        /*11e0*/ 	.word	0x00006f50
        /*11e4*/ 	.word	0x00000000
        /*11e8*/ 	.word	0x00000000
        /*11ec*/ 	.short	0x010a
        /*11ee*/ 	.byte	0xff
	.zero		1


	//   ....[16]....
        /*11f0*/ 	.word	0x00006f90
        /*11f4*/ 	.word	0x00000000
        /*11f8*/ 	.word	0x00000000
        /*11fc*/ 	.short	0x010a
        /*11fe*/ 	.byte	0xff
	.zero		1


	//   ....[17]....
        /*1200*/ 	.word	0x00007000
        /*1204*/ 	.word	0x000000ff
        /*1208*/ 	.word	0x00000000
        /*120c*/ 	.short	0x0101
        /*120e*/ 	.byte	0x05
	.zero		1


	//   ....[18]....
        /*1210*/ 	.word	0x00007040
        /*1214*/ 	.word	0x000000ff
        /*1218*/ 	.word	0x00000520
        /*121c*/ 	.short	0x010a
        /*121e*/ 	.byte	0x06
	.zero		1


	//   ....[19]....
        /*1220*/ 	.word	0x000070a0
        /*1224*/ 	.word	0x000000ff
        /*1228*/ 	.word	0x00000000
        /*122c*/ 	.short	0x0101
        /*122e*/ 	.byte	0x05
	.zero		1


	//   ....[20]....
        /*1230*/ 	.word	0x000074f0
        /*1234*/ 	.word	0x00000007
        /*1238*/ 	.word	0x000004a0
        /*123c*/ 	.short	0x010a
        /*123e*/ 	.byte	0xff
	.zero		1


	//   ....[21]....
        /*1240*/ 	.word	0x00007660
        /*1244*/ 	.word	0x00000000
        /*1248*/ 	.word	0x00000000
        /*124c*/ 	.short	0x0101
        /*124e*/ 	.byte	0xff
	.zero		1


	//   ....[22]....
        /*1250*/ 	.word	0x00007a70
        /*1254*/ 	.word	0x000000ff
        /*1258*/ 	.word	0x00000498
        /*125c*/ 	.short	0x010a
        /*125e*/ 	.byte	0x13
	.zero		1


	//   ....[23]....
        /*1260*/ 	.word	0x00007be0
        /*1264*/ 	.word	0x000000ff
        /*1268*/ 	.word	0x00000488
        /*126c*/ 	.short	0x010a
        /*126e*/ 	.byte	0x13
	.zero		1


	//   ....[24]....
        /*1270*/ 	.word	0x00007df0
        /*1274*/ 	.word	0x000000ff
        /*1278*/ 	.word	0x00000480
        /*127c*/ 	.short	0x010b
        /*127e*/ 	.byte	0x13
	.zero		1


	//   ....[25]....
        /*1280*/ 	.word	0x00007e00
        /*1284*/ 	.word	0x000000ff
        /*1288*/ 	.word	0x00000000
        /*128c*/ 	.short	0x0101
        /*128e*/ 	.byte	0x36
	.zero		1


	//   ....[26]....
        /*1290*/ 	.word	0x00007e40
        /*1294*/ 	.word	0x00000000
        /*1298*/ 	.word	0x00000488
        /*129c*/ 	.short	0x010a
        /*129e*/ 	.byte	0xff
	.zero		1


	//   ....[27]....
        /*12a0*/ 	.word	0x00008180
        /*12a4*/ 	.word	0x00000003
        /*12a8*/ 	.word	0x000004a0
        /*12ac*/ 	.short	0x010a
        /*12ae*/ 	.byte	0xff
	.zero		1


	//   ....[28]....
        /*12b0*/ 	.word	0x00008300
        /*12b4*/ 	.word	0x00000000
        /*12b8*/ 	.word	0x00000000
        /*12bc*/ 	.short	0x0101
        /*12be*/ 	.byte	0xff
	.zero		1


	//   ....[29]....
        /*12c0*/ 	.word	0x00008cc0
        /*12c4*/ 	.word	0x000000ff
        /*12c8*/ 	.word	0x00000480
        /*12cc*/ 	.short	0x010a
        /*12ce*/ 	.byte	0x39
	.zero		1


	//   ....[30]....
        /*12d0*/ 	.word	0x00008cd0
        /*12d4*/ 	.word	0x00000053
        /*12d8*/ 	.word	0x000004c0
        /*12dc*/ 	.short	0x010a
        /*12de*/ 	.byte	0xff
	.zero		1


	//   ....[31]....
        /*12e0*/ 	.word	0x00008e20
        /*12e4*/ 	.word	0x000000ff
        /*12e8*/ 	.word	0x00000480
        /*12ec*/ 	.short	0x010a
        /*12ee*/ 	.byte	0x39
	.zero		1


	//   ....[32]....
        /*12f0*/ 	.word	0x00008f00
        /*12f4*/ 	.word	0x000000ff
        /*12f8*/ 	.word	0x00000000
        /*12fc*/ 	.short	0x0101
        /*12fe*/ 	.byte	0x04
	.zero		1


	//   ....[33]....
        /*1300*/ 	.word	0x00008f60
        /*1304*/ 	.word	0x00000053
        /*1308*/ 	.word	0x000004c0
        /*130c*/ 	.short	0x010a
        /*130e*/ 	.byte	0xff
	.zero		1


	//   ....[34]....
        /*1310*/ 	.word	0x000091c0
        /*1314*/ 	.word	0x00000053
        /*1318*/ 	.word	0x00000000
        /*131c*/ 	.short	0x0101
        /*131e*/ 	.byte	0xff
	.zero		1


	//   ....[35]....
        /*1320*/ 	.word	0x00009c00
        /*1324*/ 	.word	0x00000000
        /*1328*/ 	.word	0x00000510
        /*132c*/ 	.short	0x010a
        /*132e*/ 	.byte	0xff
	.zero		1


	//   ....[36]....
        /*1330*/ 	.word	0x00009c60
        /*1334*/ 	.word	0x00000000
        /*1338*/ 	.word	0x00000240
        /*133c*/ 	.short	0x010a
        /*133e*/ 	.byte	0xff
	.zero		1


	//   ....[37]....
        /*1340*/ 	.word	0x00009cc0
        /*1344*/ 	.word	0x00000000
        /*1348*/ 	.word	0x00000240
        /*134c*/ 	.short	0x010a
        /*134e*/ 	.byte	0xff
	.zero		1


	//   ....[38]....
        /*1350*/ 	.word	0x00009d10
        /*1354*/ 	.word	0x00000003
        /*1358*/ 	.word	0x000004a0
        /*135c*/ 	.short	0x010a
        /*135e*/ 	.byte	0xff
	.zero		1


	//   ....[39]....
        /*1360*/ 	.word	0x00009d70
        /*1364*/ 	.word	0x00000000
        /*1368*/ 	.word	0x00000000
        /*136c*/ 	.short	0x010a
        /*136e*/ 	.byte	0xff
	.zero		1


	//   ....[40]....
        /*1370*/ 	.word	0x00009dd0
        /*1374*/ 	.word	0x00000000
        /*1378*/ 	.word	0x00000000
        /*137c*/ 	.short	0x010a
        /*137e*/ 	.byte	0xff
	.zero		1


	//   ....[41]....
        /*1380*/ 	.word	0x00009e30
        /*1384*/ 	.word	0x00000000
        /*1388*/ 	.word	0x00000000
        /*138c*/ 	.short	0x010a
        /*138e*/ 	.byte	0xff
	.zero		1


	//   ....[42]....
        /*1390*/ 	.word	0x00009e90
        /*1394*/ 	.word	0x00000000
        /*1398*/ 	.word	0x00000000
        /*139c*/ 	.short	0x010a
        /*139e*/ 	.byte	0xff
	.zero		1


	//   ....[43]....
        /*13a0*/ 	.word	0x00009ef0
        /*13a4*/ 	.word	0x00000000
        /*13a8*/ 	.word	0x00000000
        /*13ac*/ 	.short	0x010a
        /*13ae*/ 	.byte	0xff
	.zero		1


	//   ....[44]....
        /*13b0*/ 	.word	0x00009f50
        /*13b4*/ 	.word	0x00000000
        /*13b8*/ 	.word	0x00000000
        /*13bc*/ 	.short	0x010a
        /*13be*/ 	.byte	0xff
	.zero		1


	//   ....[45]....
        /*13c0*/ 	.word	0x00009fb0
        /*13c4*/ 	.word	0x00000000
        /*13c8*/ 	.word	0x00000000
        /*13cc*/ 	.short	0x010a
        /*13ce*/ 	.byte	0xff
	.zero		1


	//   ....[46]....
        /*13d0*/ 	.word	0x0000a010
        /*13d4*/ 	.word	0x00000000
        /*13d8*/ 	.word	0x00000000
        /*13dc*/ 	.short	0x010a
        /*13de*/ 	.byte	0xff
	.zero		1


	//   ....[47]....
        /*13e0*/ 	.word	0x0000a070
        /*13e4*/ 	.word	0x00000000
        /*13e8*/ 	.word	0x00000000
        /*13ec*/ 	.short	0x010a
        /*13ee*/ 	.byte	0xff
	.zero		1


	//   ....[48]....
        /*13f0*/ 	.word	0x0000a0d0
        /*13f4*/ 	.word	0x00000000
        /*13f8*/ 	.word	0x00000000
        /*13fc*/ 	.short	0x010a
        /*13fe*/ 	.byte	0xff
	.zero		1


	//   ....[49]....
        /*1400*/ 	.word	0x0000a130
        /*1404*/ 	.word	0x00000000
        /*1408*/ 	.word	0x00000000
        /*140c*/ 	.short	0x010a
        /*140e*/ 	.byte	0xff
	.zero		1


	//   ....[50]....
        /*1410*/ 	.word	0x0000a190
        /*1414*/ 	.word	0x00000000
        /*1418*/ 	.word	0x00000000
        /*141c*/ 	.short	0x010a
        /*141e*/ 	.byte	0xff
	.zero		1


	//   ....[51]....
        /*1420*/ 	.word	0x0000a1f0
        /*1424*/ 	.word	0x00000000
        /*1428*/ 	.word	0x00000000
        /*142c*/ 	.short	0x010a
        /*142e*/ 	.byte	0xff
	.zero		1


	//   ....[52]....
        /*1430*/ 	.word	0x0000a250
        /*1434*/ 	.word	0x00000000
        /*1438*/ 	.word	0x00000000
        /*143c*/ 	.short	0x010a
        /*143e*/ 	.byte	0xff
	.zero		1


	//   ....[53]....
        /*1440*/ 	.word	0x0000a2b0
        /*1444*/ 	.word	0x00000000
        /*1448*/ 	.word	0x00000000
        /*144c*/ 	.short	0x010a
        /*144e*/ 	.byte	0xff
	.zero		1


	//   ....[54]....
        /*1450*/ 	.word	0x0000a310
        /*1454*/ 	.word	0x00000000
        /*1458*/ 	.word	0x00000000
        /*145c*/ 	.short	0x010a
        /*145e*/ 	.byte	0xff
	.zero		1


	//   ....[55]....
        /*1460*/ 	.word	0x0000a370
        /*1464*/ 	.word	0x00000000
        /*1468*/ 	.word	0x00000000
        /*146c*/ 	.short	0x010a
        /*146e*/ 	.byte	0xff
	.zero		1


	//   ....[56]....
        /*1470*/ 	.word	0x0000a3d0
        /*1474*/ 	.word	0x00000000
        /*1478*/ 	.word	0x00000000
        /*147c*/ 	.short	0x010a
        /*147e*/ 	.byte	0xff
	.zero		1


	//   ....[57]....
        /*1480*/ 	.word	0x0000a430
        /*1484*/ 	.word	0x00000000
        /*1488*/ 	.word	0x00000000
        /*148c*/ 	.short	0x010a
        /*148e*/ 	.byte	0xff
	.zero		1


	//   ....[58]....
        /*1490*/ 	.word	0x0000a490
        /*1494*/ 	.word	0x00000000
        /*1498*/ 	.word	0x00000000
        /*149c*/ 	.short	0x010a
        /*149e*/ 	.byte	0xff
	.zero		1


	//   ....[59]....
        /*14a0*/ 	.word	0x0000a4f0
        /*14a4*/ 	.word	0x00000000
        /*14a8*/ 	.word	0x00000000
        /*14ac*/ 	.short	0x010a
        /*14ae*/ 	.byte	0xff
	.zero		1


	//   ....[60]....
        /*14b0*/ 	.word	0x0000a550
        /*14b4*/ 	.word	0x00000000
        /*14b8*/ 	.word	0x00000000
        /*14bc*/ 	.short	0x010a
        /*14be*/ 	.byte	0xff
	.zero		1


	//   ....[61]....
        /*14c0*/ 	.word	0x0000a5b0
        /*14c4*/ 	.word	0x00000000
        /*14c8*/ 	.word	0x00000000
        /*14cc*/ 	.short	0x010a
        /*14ce*/ 	.byte	0xff
	.zero		1


	//   ....[62]....
        /*14d0*/ 	.word	0x0000a610
        /*14d4*/ 	.word	0x00000000
        /*14d8*/ 	.word	0x00000000
        /*14dc*/ 	.short	0x010a
        /*14de*/ 	.byte	0xff
	.zero		1


	//   ....[63]....
        /*14e0*/ 	.word	0x0000a670
        /*14e4*/ 	.word	0x00000000
        /*14e8*/ 	.word	0x00000000
        /*14ec*/ 	.short	0x010a
        /*14ee*/ 	.byte	0xff
	.zero		1


	//   ....[64]....
        /*14f0*/ 	.word	0x0000a6d0
        /*14f4*/ 	.word	0x00000000
        /*14f8*/ 	.word	0x00000000
        /*14fc*/ 	.short	0x010a
        /*14fe*/ 	.byte	0xff
	.zero		1


	//   ....[65]....
        /*1500*/ 	.word	0x0000a730
        /*1504*/ 	.word	0x00000000
        /*1508*/ 	.word	0x00000000
        /*150c*/ 	.short	0x010a
        /*150e*/ 	.byte	0xff
	.zero		1


	//   ....[66]....
        /*1510*/ 	.word	0x0000a790
        /*1514*/ 	.word	0x00000000
        /*1518*/ 	.word	0x00000000
        /*151c*/ 	.short	0x010a
        /*151e*/ 	.byte	0xff
	.zero		1


	//   ....[67]....
        /*1520*/ 	.word	0x0000a7f0
        /*1524*/ 	.word	0x00000000
        /*1528*/ 	.word	0x00000000
        /*152c*/ 	.short	0x010a
        /*152e*/ 	.byte	0xff
	.zero		1


	//   ....[68]....
        /*1530*/ 	.word	0x0000a850
        /*1534*/ 	.word	0x00000000
        /*1538*/ 	.word	0x00000000
        /*153c*/ 	.short	0x010a
        /*153e*/ 	.byte	0xff
	.zero		1


	//   ....[69]....
        /*1540*/ 	.word	0x0000a8b0
        /*1544*/ 	.word	0x00000000
        /*1548*/ 	.word	0x00000000
        /*154c*/ 	.short	0x010a
        /*154e*/ 	.byte	0xff
	.zero		1


	//   ....[70]....
        /*1550*/ 	.word	0x0000a910
        /*1554*/ 	.word	0x00000000
        /*1558*/ 	.word	0x00000000
        /*155c*/ 	.short	0x010a
        /*155e*/ 	.byte	0xff
	.zero		1


	//   ....[71]....
        /*1560*/ 	.word	0x0000a970
        /*1564*/ 	.word	0x00000000
        /*1568*/ 	.word	0x00000000
        /*156c*/ 	.short	0x010a
        /*156e*/ 	.byte	0xff
	.zero		1


	//   ....[72]....
        /*1570*/ 	.word	0x0000a9d0
        /*1574*/ 	.word	0x00000000
        /*1578*/ 	.word	0x00000000
        /*157c*/ 	.short	0x010a
        /*157e*/ 	.byte	0xff
	.zero		1


	//   ....[73]....
        /*1580*/ 	.word	0x0000aa30
        /*1584*/ 	.word	0x00000000
        /*1588*/ 	.word	0x00000000
        /*158c*/ 	.short	0x010a
        /*158e*/ 	.byte	0xff
	.zero		1


	//   ....[74]....
        /*1590*/ 	.word	0x0000aa90
        /*1594*/ 	.word	0x00000000
        /*1598*/ 	.word	0x00000000
        /*159c*/ 	.short	0x010a
        /*159e*/ 	.byte	0xff
	.zero		1


	//   ....[75]....
        /*15a0*/ 	.word	0x0000aaf0
        /*15a4*/ 	.word	0x00000000
        /*15a8*/ 	.word	0x00000000
        /*15ac*/ 	.short	0x010a
        /*15ae*/ 	.byte	0xff
	.zero		1


	//   ....[76]....
        /*15b0*/ 	.word	0x0000ab50
        /*15b4*/ 	.word	0x00000000
        /*15b8*/ 	.word	0x00000000
        /*15bc*/ 	.short	0x010a
        /*15be*/ 	.byte	0xff
	.zero		1


	//   ....[77]....
        /*15c0*/ 	.word	0x0000abb0
        /*15c4*/ 	.word	0x00000000
        /*15c8*/ 	.word	0x00000000
        /*15cc*/ 	.short	0x010a
        /*15ce*/ 	.byte	0xff
	.zero		1


	//   ....[78]....
        /*15d0*/ 	.word	0x0000ac10
        /*15d4*/ 	.word	0x00000000
        /*15d8*/ 	.word	0x00000000
        /*15dc*/ 	.short	0x010a
        /*15de*/ 	.byte	0xff
	.zero		1


	//   ....[79]....
        /*15e0*/ 	.word	0x0000ac70
        /*15e4*/ 	.word	0x00000000
        /*15e8*/ 	.word	0x00000000
        /*15ec*/ 	.short	0x010a
        /*15ee*/ 	.byte	0xff
	.zero		1


	//   ....[80]....
        /*15f0*/ 	.word	0x0000acd0
        /*15f4*/ 	.word	0x00000000
        /*15f8*/ 	.word	0x00000000
        /*15fc*/ 	.short	0x010a
        /*15fe*/ 	.byte	0xff
	.zero		1


	//   ....[81]....
        /*1600*/ 	.word	0x0000ad30
        /*1604*/ 	.word	0x00000000
        /*1608*/ 	.word	0x00000000
        /*160c*/ 	.short	0x010a
        /*160e*/ 	.byte	0xff
	.zero		1


	//   ....[82]....
        /*1610*/ 	.word	0x0000ad90
        /*1614*/ 	.word	0x00000000
        /*1618*/ 	.word	0x00000000
        /*161c*/ 	.short	0x010a
        /*161e*/ 	.byte	0xff
	.zero		1


	//   ....[83]....
        /*1620*/ 	.word	0x0000adf0
        /*1624*/ 	.word	0x00000000
        /*1628*/ 	.word	0x00000000
        /*162c*/ 	.short	0x010a
        /*162e*/ 	.byte	0xff
	.zero		1


	//   ....[84]....
        /*1630*/ 	.word	0x0000ae50
        /*1634*/ 	.word	0x00000000
        /*1638*/ 	.word	0x00000000
        /*163c*/ 	.short	0x010a
        /*163e*/ 	.byte	0xff
	.zero		1


	//   ....[85]....
        /*1640*/ 	.word	0x0000aeb0
        /*1644*/ 	.word	0x00000000
        /*1648*/ 	.word	0x00000000
        /*164c*/ 	.short	0x010a
        /*164e*/ 	.byte	0xff
	.zero		1


	//   ....[86]....
        /*1650*/ 	.word	0x0000af10
        /*1654*/ 	.word	0x00000000
        /*1658*/ 	.word	0x00000000
        /*165c*/ 	.short	0x010a
        /*165e*/ 	.byte	0xff
	.zero		1


	//   ....[87]....
        /*1660*/ 	.word	0x0000af70
        /*1664*/ 	.word	0x00000000
        /*1668*/ 	.word	0x00000000
        /*166c*/ 	.short	0x010a
        /*166e*/ 	.byte	0xff
	.zero		1


	//   ....[88]....
        /*1670*/ 	.word	0x0000afd0
        /*1674*/ 	.word	0x00000000
        /*1678*/ 	.word	0x00000000
        /*167c*/ 	.short	0x010a
        /*167e*/ 	.byte	0xff
	.zero		1


	//   ....[89]....
        /*1680*/ 	.word	0x0000b030
        /*1684*/ 	.word	0x00000000
        /*1688*/ 	.word	0x00000000
        /*168c*/ 	.short	0x010a
        /*168e*/ 	.byte	0xff
	.zero		1


	//   ....[90]....
        /*1690*/ 	.word	0x0000b090
        /*1694*/ 	.word	0x00000000
        /*1698*/ 	.word	0x00000000
        /*169c*/ 	.short	0x010a
        /*169e*/ 	.byte	0xff
	.zero		1


	//   ....[91]....
        /*16a0*/ 	.word	0x0000b0f0
        /*16a4*/ 	.word	0x00000000
        /*16a8*/ 	.word	0x00000000
        /*16ac*/ 	.short	0x010a
        /*16ae*/ 	.byte	0xff
	.zero		1


	//   ....[92]....
        /*16b0*/ 	.word	0x0000b150
        /*16b4*/ 	.word	0x00000000
        /*16b8*/ 	.word	0x00000000
        /*16bc*/ 	.short	0x010a
        /*16be*/ 	.byte	0xff
	.zero		1


	//   ....[93]....
        /*16c0*/ 	.word	0x0000b1b0
        /*16c4*/ 	.word	0x00000000
        /*16c8*/ 	.word	0x00000000
        /*16cc*/ 	.short	0x010a
        /*16ce*/ 	.byte	0xff
	.zero		1


	//   ....[94]....
        /*16d0*/ 	.word	0x0000b210
        /*16d4*/ 	.word	0x00000000
        /*16d8*/ 	.word	0x00000000
        /*16dc*/ 	.short	0x010a
        /*16de*/ 	.byte	0xff
	.zero		1


	//   ....[95]....
        /*16e0*/ 	.word	0x0000b270
        /*16e4*/ 	.word	0x00000000
        /*16e8*/ 	.word	0x00000000
        /*16ec*/ 	.short	0x010a
        /*16ee*/ 	.byte	0xff
	.zero		1


	//   ....[96]....
        /*16f0*/ 	.word	0x0000b2d0
        /*16f4*/ 	.word	0x00000000
        /*16f8*/ 	.word	0x00000000
        /*16fc*/ 	.short	0x010a
        /*16fe*/ 	.byte	0xff
	.zero		1


	//   ....[97]....
        /*1700*/ 	.word	0x0000b330
        /*1704*/ 	.word	0x00000000
        /*1708*/ 	.word	0x00000000
        /*170c*/ 	.short	0x010a
        /*170e*/ 	.byte	0xff
	.zero		1


	//   ....[98]....
        /*1710*/ 	.word	0x0000b390
        /*1714*/ 	.word	0x00000000
        /*1718*/ 	.word	0x00000000
        /*171c*/ 	.short	0x010a
        /*171e*/ 	.byte	0xff
	.zero		1


	//   ....[99]....
        /*1720*/ 	.word	0x0000b3f0
        /*1724*/ 	.word	0x00000000
        /*1728*/ 	.word	0x00000000
        /*172c*/ 	.short	0x010a
        /*172e*/ 	.byte	0xff
	.zero		1


	//   ....[100]....
        /*1730*/ 	.word	0x0000b450
        /*1734*/ 	.word	0x00000000
        /*1738*/ 	.word	0x00000000
        /*173c*/ 	.short	0x010a
        /*173e*/ 	.byte	0xff
	.zero		1


	//   ....[101]....
        /*1740*/ 	.word	0x0000b4b0
        /*1744*/ 	.word	0x00000000
        /*1748*/ 	.word	0x00000000
        /*174c*/ 	.short	0x010a
        /*174e*/ 	.byte	0xff
	.zero		1


	//   ....[102]....
        /*1750*/ 	.word	0x0000b510
        /*1754*/ 	.word	0x00000000
        /*1758*/ 	.word	0x00000000
        /*175c*/ 	.short	0x010a
        /*175e*/ 	.byte	0xff
	.zero		1


	//   ....[103]....
        /*1760*/ 	.word	0x0000b570
        /*1764*/ 	.word	0x00000000
        /*1768*/ 	.word	0x00000000
        /*176c*/ 	.short	0x010a
        /*176e*/ 	.byte	0xff
	.zero		1


	//   ....[104]....
        /*1770*/ 	.word	0x0000b5d0
        /*1774*/ 	.word	0x00000000
        /*1778*/ 	.word	0x00000000
        /*177c*/ 	.short	0x010a
        /*177e*/ 	.byte	0xff
	.zero		1


	//   ....[105]....
        /*1780*/ 	.word	0x0000b630
        /*1784*/ 	.word	0x00000000
        /*1788*/ 	.word	0x00000000
        /*178c*/ 	.short	0x010a
        /*178e*/ 	.byte	0xff
	.zero		1


	//   ....[106]....
        /*1790*/ 	.word	0x0000b690
        /*1794*/ 	.word	0x00000000
        /*1798*/ 	.word	0x00000000
        /*179c*/ 	.short	0x010a
        /*179e*/ 	.byte	0xff
	.zero		1


	//   ....[107]....
        /*17a0*/ 	.word	0x0000b6f0
        /*17a4*/ 	.word	0x00000000
        /*17a8*/ 	.word	0x00000000
        /*17ac*/ 	.short	0x010a
        /*17ae*/ 	.byte	0xff
	.zero		1


	//   ....[108]....
        /*17b0*/ 	.word	0x0000b750
        /*17b4*/ 	.word	0x00000000
        /*17b8*/ 	.word	0x00000000
        /*17bc*/ 	.short	0x010a
        /*17be*/ 	.byte	0xff
	.zero		1


	//   ....[109]....
        /*17c0*/ 	.word	0x0000b7b0
        /*17c4*/ 	.word	0x00000000
        /*17c8*/ 	.word	0x00000000
        /*17cc*/ 	.short	0x010a
        /*17ce*/ 	.byte	0xff
	.zero		1


	//   ....[110]....
        /*17d0*/ 	.word	0x0000b800
        /*17d4*/ 	.word	0x00000002
        /*17d8*/ 	.word	0x00000500
        /*17dc*/ 	.short	0x010a
        /*17de*/ 	.byte	0xff
	.zero		1


	//   ....[111]....
        /*17e0*/ 	.word	0x0000b860
        /*17e4*/ 	.word	0x00000002
        /*17e8*/ 	.word	0x000004b0
        /*17ec*/ 	.short	0x010a
        /*17ee*/ 	.byte	0xff
	.zero		1


	//   ....[112]....
        /*17f0*/ 	.word	0x0000b8b0
        /*17f4*/ 	.word	0x00000002
        /*17f8*/ 	.word	0x000004a0
        /*17fc*/ 	.short	0x010a
        /*17fe*/ 	.byte	0xff
	.zero		1


	//   ....[113]....
        /*1800*/ 	.word	0x0000b910
        /*1804*/ 	.word	0x00000000
        /*1808*/ 	.word	0x000004b0
        /*180c*/ 	.short	0x010a
        /*180e*/ 	.byte	0xff
	.zero		1


	//   ....[114]....
        /*1810*/ 	.word	0x0000b970
        /*1814*/ 	.word	0x00000005
        /*1818*/ 	.word	0x00000008
        /*181c*/ 	.short	0x010a
        /*181e*/ 	.byte	0xff
	.zero		1


	//   ....[115]....
        /*1820*/ 	.word	0x0000ba60
        /*1824*/ 	.word	0x00000000
        /*1828*/ 	.word	0x00000008
        /*182c*/ 	.short	0x010a
        /*182e*/ 	.byte	0xff
	.zero		1


	//   ....[116]....
        /*1830*/ 	.word	0x0000bab0
        /*1834*/ 	.word	0x00000000
        /*1838*/ 	.word	0x000004a0
        /*183c*/ 	.short	0x010a
        /*183e*/ 	.byte	0xff
	.zero		1


	//   ....[117]....
        /*1840*/ 	.word	0x0000bb10
        /*1844*/ 	.word	0x00000000
        /*1848*/ 	.word	0x000004e0
        /*184c*/ 	.short	0x010a
        /*184e*/ 	.byte	0xff
	.zero		1


	//   ....[118]....
        /*1850*/ 	.word	0x0000bb70
        /*1854*/ 	.word	0x00000000
        /*1858*/ 	.word	0x00000000
        /*185c*/ 	.short	0x010a
        /*185e*/ 	.byte	0xff
	.zero		1


	//   ....[119]....
        /*1860*/ 	.word	0x0000bbd0
        /*1864*/ 	.word	0x00000000
        /*1868*/ 	.word	0x00000000
        /*186c*/ 	.short	0x010a
        /*186e*/ 	.byte	0xff
	.zero		1


	//   ....[120]....
        /*1870*/ 	.word	0x0000bc30
        /*1874*/ 	.word	0x00000000
        /*1878*/ 	.word	0x00000000
        /*187c*/ 	.short	0x010a
        /*187e*/ 	.byte	0xff
	.zero		1


	//   ....[121]....
        /*1880*/ 	.word	0x0000bc90
        /*1884*/ 	.word	0x00000000
        /*1888*/ 	.word	0x00000000
        /*188c*/ 	.short	0x010a
        /*188e*/ 	.byte	0xff
	.zero		1


	//   ....[122]....
        /*1890*/ 	.word	0x0000bcf0
        /*1894*/ 	.word	0x00000000
        /*1898*/ 	.word	0x00000520
        /*189c*/ 	.short	0x010a
        /*189e*/ 	.byte	0xff
	.zero		1


	//   ....[123]....
        /*18a0*/ 	.word	0x0000bd40
        /*18a4*/ 	.word	0x00000007
        /*18a8*/ 	.word	0x000004a0
        /*18ac*/ 	.short	0x010a
        /*18ae*/ 	.byte	0xff
	.zero		1


	//   ....[124]....
        /*18b0*/ 	.word	0x0000bda0
        /*18b4*/ 	.word	0x00000000
        /*18b8*/ 	.word	0x00000498
        /*18bc*/ 	.short	0x010a
        /*18be*/ 	.byte	0xff
	.zero		1


	//   ....[125]....
        /*18c0*/ 	.word	0x0000be00
        /*18c4*/ 	.word	0x00000000
        /*18c8*/ 	.word	0x00000488
        /*18cc*/ 	.short	0x010a
        /*18ce*/ 	.byte	0xff
	.zero		1


	//   ....[126]....
        /*18d0*/ 	.word	0x0000be50
        /*18d4*/ 	.word	0x00000003
        /*18d8*/ 	.word	0x000004a0
        /*18dc*/ 	.short	0x010a
        /*18de*/ 	.byte	0xff
	.zero		1


	//   ....[127]....
        /*18e0*/ 	.word	0x0000beb0
        /*18e4*/ 	.word	0x00000000
        /*18e8*/ 	.word	0x00000480
        /*18ec*/ 	.short	0x010a
        /*18ee*/ 	.byte	0xff
	.zero		1


	//   ....[128]....
        /*18f0*/ 	.word	0x0000bf00
        /*18f4*/ 	.word	0x00000053
        /*18f8*/ 	.word	0x000004c0
        /*18fc*/ 	.short	0x010a
        /*18fe*/ 	.byte	0xff
	.zero		1


	//----- nvinfo : EIATTR_NUM_MBARRIERS
	.align		4
.L_47:
        /*1900*/ 	.byte	0x03, 0x38
        /*1902*/ 	.short	0x00a5


	//----- nvinfo : EIATTR_EXIT_INSTR_OFFSETS
	.align		4
        /*1904*/ 	.byte	0x04, 0x1c
        /*1906*/ 	.short	(.L_49 - .L_48)


	//   ....[0]....
.L_48:
        /*1908*/ 	.word	0x00005b40


	//   ....[1]....
        /*190c*/ 	.word	0x00006030


	//   ....[2]....
        /*1910*/ 	.word	0x00006090


	//   ....[3]....
        /*1914*/ 	.word	0x000072c0


	//   ....[4]....
        /*1918*/ 	.word	0x00007e70


	//   ....[5]....
        /*191c*/ 	.word	0x00007eb0


	//   ....[6]....
        /*1920*/ 	.word	0x00009bf0


	//----- nvinfo : EIATTR_MAX_THREADS
	.align		4
.L_49:
        /*1924*/ 	.byte	0x04, 0x05
        /*1926*/ 	.short	(.L_51 - .L_50)
.L_50:
        /*1928*/ 	.word	0x00000100
        /*192c*/ 	.word	0x00000001
        /*1930*/ 	.word	0x00000001


	//----- nvinfo : EIATTR_CRS_STACK_SIZE
	.align		4
.L_51:
        /*1934*/ 	.byte	0x04, 0x1e
        /*1936*/ 	.short	(.L_53 - .L_52)
.L_52:
        /*1938*/ 	.word	0x00000000


	//----- nvinfo : EIATTR_CBANK_PARAM_SIZE
	.align		4
.L_53:
        /*193c*/ 	.byte	0x03, 0x19
        /*193e*/ 	.short	0x0800


	//----- nvinfo : EIATTR_PARAM_CBANK
	.align		4
        /*1940*/ 	.byte	0x04, 0x0a
        /*1942*/ 	.short	(.L_55 - .L_54)
	.align		4
.L_54:
        /*1944*/ 	.word	index@(.nv.constant0._ZN7cutlass13device_kernelINS_4gemm6kernel13GemmUniversalIN4cute5tupleIJiiiiEEENS1_10collective13CollectiveMmaINS1_35MainloopSm100TmaUmmaWarpSpecializedILi72ELi2ELi4ENS5_IJNS4_1CILi4EEESB_NSA_ILi1EEEEEEEENS5_IJNSA_ILi128EEENSA_ILi64EEENSA_ILi32EEEEEEaNS5_IJlSC_lEEEaSJ_NS4_8TiledMMAINS4_8MMA_AtomIJNS4_21SM100_MMA_S8_2x1SM_SSIaaiLi128ELi64ELNS4_4UMMA5MajorE0ELSO_0ELNSN_8SaturateE0EEEEEENS4_6LayoutINS5_IJSC_SC_SC_EEENS5_IJNSA_ILi0EEESU_SU_EEEEENS5_IJNS4_10UnderscoreESX_SX_EEEEENS4_28SM100_TMA_2SM_LOAD_MULTICASTENS4_14ComposedLayoutINS4_7SwizzleILi1ELi4ELi3EEENS4_18smem_ptr_flag_bitsILi8EEENSS_INS5_IJNSA_ILi8EEESH_EEENS5_IJSH_SC_EEEEEEEvNS4_8identityES10_S1A_vS1B_EENS_8epilogue10collective18CollectiveEpilogueINS1D_23Sm100TmaWarpSpecializedILi1ELi1ELi32ELb0ELb0EEEJNS5_IJSG_SG_SH_EEENS5_IJNSS_ISG_SC_EES1J_EEEaSJ_aSJ_NS1D_6fusion15FusionCallbacksIS1H_NS1L_17LinearCombinationIaiaiLNS_15FloatRoundStyleE2EEES1I_S1K_JEEENS4_5SM1004TMEM4LOAD26SM100_TMEM_LOAD_32dp32b32xENS4_13SM90_TMA_LOADENS11_INS12_ILi2ELi4ELi3EEES15_NSS_INS5_IJS16_SG_EEENS5_IJSG_SC_EEEEEEENS4_39AutoVectorizingCopyWithAssumedAlignmentILi128EEENS4_14SM90_TMA_STOREES20_S22_S22_EEEvvEEEEvNT_6ParamsE)
        /*1948*/ 	.short	0x0380
        /*194a*/ 	.short	0x0800


	//----- nvinfo : EIATTR_SW_WAR
	.align		4
.L_55:
        /*194c*/ 	.byte	0x04, 0x36
        /*194e*/ 	.short	(.L_57 - .L_56)
.L_56:
        /*1950*/ 	.word	0x00000008
.L_57:


//--------------------- .nv.callgraph             --------------------------
	.section	.nv.callgraph,"",@"SHT_CUDA_CALLGRAPH"
	.align	4
	.sectionentsize	8
	.align		4
        /*0000*/ 	.word	0x00000000
	.align		4
        /*0004*/ 	.word	0xffffffff
	.align		4
        /*0008*/ 	.word	index@(_ZN7cutlass13device_kernelINS_4gemm6kernel13GemmUniversalIN4cute5tupleIJiiiiEEENS1_10collective13CollectiveMmaINS1_35MainloopSm100TmaUmmaWarpSpecializedILi72ELi2ELi4ENS5_IJNS4_1CILi4EEESB_NSA_ILi1EEEEEEEENS5_IJNSA_ILi128EEENSA_ILi64EEENSA_ILi32EEEEEEaNS5_IJlSC_lEEEaSJ_NS4_8TiledMMAINS4_8MMA_AtomIJNS4_21SM100_MMA_S8_2x1SM_SSIaaiLi128ELi64ELNS4_4UMMA5MajorE0ELSO_0ELNSN_8SaturateE0EEEEEENS4_6LayoutINS5_IJSC_SC_SC_EEENS5_IJNSA_ILi0EEESU_SU_EEEEENS5_IJNS4_10UnderscoreESX_SX_EEEEENS4_28SM100_TMA_2SM_LOAD_MULTICASTENS4_14ComposedLayoutINS4_7SwizzleILi1ELi4ELi3EEENS4_18smem_ptr_flag_bitsILi8EEENSS_INS5_IJNSA_ILi8EEESH_EEENS5_IJSH_SC_EEEEEEEvNS4_8identityES10_S1A_vS1B_EENS_8epilogue10collective18CollectiveEpilogueINS1D_23Sm100TmaWarpSpecializedILi1ELi1ELi32ELb0ELb0EEEJNS5_IJSG_SG_SH_EEENS5_IJNSS_ISG_SC_EES1J_EEEaSJ_aSJ_NS1D_6fusion15FusionCallbacksIS1H_NS1L_17LinearCombinationIaiaiLNS_15FloatRoundStyleE2EEES1I_S1K_JEEENS4_5SM1004TMEM4LOAD26SM100_TMEM_LOAD_32dp32b32xENS4_13SM90_TMA_LOADENS11_INS12_ILi2ELi4ELi3EEES15_NSS_INS5_IJS16_SG_EEENS5_IJSG_SC_EEEEEEENS4_39AutoVectorizingCopyWithAssumedAlignmentILi128EEENS4_14SM90_TMA_STOREES20_S22_S22_EEEvvEEEEvNT_6ParamsE)
	.align		4
        /*000c*/ 	.word	index@(__assertfail)
	.align		4
        /*0010*/ 	.word	0x00000000
	.align		4
        /*0014*/ 	.word	0xfffffffe
	.align		4
        /*0018*/ 	.word	0x00000000
	.align		4
        /*001c*/ 	.word	0xfffffffd
	.align		4
        /*0020*/ 	.word	0x00000000
	.align		4
        /*0024*/ 	.word	0xfffffffc


//--------------------- .nv.constant4             --------------------------
	.section	.nv.constant4,"a",@progbits
	.align	8
	.align		8
.nv.constant4:
        /*0000*/ 	.dword	__assertfail
	.align		8
        /*0008*/ 	.dword	__unnamed_1
	.align		8
        /*0010*/ 	.dword	__unnamed_2
	.align		8
        /*0018*/ 	.dword	_ZN40_INTERNAL_4c4c51af_4_k_cu_83181b7d_331134cuda3std3__45__cpo5beginE
	.align		8
        /*0020*/ 	.dword	_ZN40_INTERNAL_4c4c51af_4_k_cu_83181b7d_331134cuda3std3__45__cpo3endE
	.align		8
        /*0028*/ 	.dword	_ZN40_INTERNAL_4c4c51af_4_k_cu_83181b7d_331134cuda3std3__45__cpo6cbeginE
	.align		8
        /*0030*/ 	.dword	_ZN40_INTERNAL_4c4c51af_4_k_cu_83181b7d_331134cuda3std3__45__cpo4cendE
	.align		8
        /*0038*/ 	.dword	_ZN40_INTERNAL_4c4c51af_4_k_cu_83181b7d_331134cuda3std3__442_GLOBAL__N__4c4c51af_4_k_cu_83181b7d_331136ignoreE
	.align		8
        /*0040*/ 	.dword	_ZN40_INTERNAL_4c4c51af_4_k_cu_83181b7d_331134cuda3std3__419piecewise_constructE
	.align		8
        /*0048*/ 	.dword	_ZN40_INTERNAL_4c4c51af_4_k_cu_83181b7d_331134cuda3std3__48in_placeE
	.align		8
        /*0050*/ 	.dword	_ZN40_INTERNAL_4c4c51af_4_k_cu_83181b7d_331134cuda3std6ranges3__45__cpo4swapE
	.align		8
        /*0058*/ 	.dword	_ZN40_INTERNAL_4c4c51af_4_k_cu_83181b7d_331134cuda3std6ranges3__45__cpo9iter_moveE
	.align		8
        /*0060*/ 	.dword	_ZN40_INTERNAL_4c4c51af_4_k_cu_83181b7d_331134cute7productE
	.align		8
        /*0068*/ 	.dword	_ZN40_INTERNAL_4c4c51af_4_k_cu_83181b7d_331134cute1_E
	.align		8
        /*0070*/ 	.dword	$str$25
	.align		8
        /*0078*/ 	.dword	$str$26
	.align		8
        /*0080*/ 	.dword	$str$27
	.align		8
        /*0088*/ 	.dword	$str$28


//--------------------- .text._ZN7cutlass13device_kernelINS_4gemm6kernel13GemmUniversalIN4cute5tupleIJiiiiEEENS1_10collective13CollectiveMmaINS1_35MainloopSm100TmaUmmaWarpSpecializedILi72ELi2ELi4ENS5_IJNS4_1CILi4EEESB_NSA_ILi1EEEEEEEENS5_IJNSA_ILi128EEENSA_ILi64EEENSA_ILi32EEEEEEaNS5_IJlSC_lEEEaSJ_NS4_8TiledMMAINS4_8MMA_AtomIJNS4_21SM100_MMA_S8_2x1SM_SSIaaiLi128ELi64ELNS4_4UMMA5MajorE0ELSO_0ELNSN_8SaturateE0EEEEEENS4_6LayoutINS5_IJSC_SC_SC_EEENS5_IJNSA_ILi0EEESU_SU_EEEEENS5_IJNS4_10UnderscoreESX_SX_EEEEENS4_28SM100_TMA_2SM_LOAD_MULTICASTENS4_14ComposedLayoutINS4_7SwizzleILi1ELi4ELi3EEENS4_18smem_ptr_flag_bitsILi8EEENSS_INS5_IJNSA_ILi8EEESH_EEENS5_IJSH_SC_EEEEEEEvNS4_8identityES10_S1A_vS1B_EENS_8epilogue10collective18CollectiveEpilogueINS1D_23Sm100TmaWarpSpecializedILi1ELi1ELi32ELb0ELb0EEEJNS5_IJSG_SG_SH_EEENS5_IJNSS_ISG_SC_EES1J_EEEaSJ_aSJ_NS1D_6fusion15FusionCallbacksIS1H_NS1L_17LinearCombinationIaiaiLNS_15FloatRoundStyleE2EEES1I_S1K_JEEENS4_5SM1004TMEM4LOAD26SM100_TMEM_LOAD_32dp32b32xENS4_13SM90_TMA_LOADENS11_INS12_ILi2ELi4ELi3EEES15_NSS_INS5_IJS16_SG_EEENS5_IJSG_SC_EEEEEEENS4_39AutoVectorizingCopyWithAssumedAlignmentILi128EEENS4_14SM90_TMA_STOREES20_S22_S22_EEEvvEEEEvNT_6ParamsE --------------------------
	.section	.text._ZN7cutlass13device_kernelINS_4gemm6kernel13GemmUniversalIN4cute5tupleIJiiiiEEENS1_10collective13CollectiveMmaINS1_35MainloopSm100TmaUmmaWarpSpecializedILi72ELi2ELi4ENS5_IJNS4_1CILi4EEESB_NSA_ILi1EEEEEEEENS5_IJNSA_ILi128EEENSA_ILi64EEENSA_ILi32EEEEEEaNS5_IJlSC_lEEEaSJ_NS4_8TiledMMAINS4_8MMA_AtomIJNS4_21SM100_MMA_S8_2x1SM_SSIaaiLi128ELi64ELNS4_4UMMA5MajorE0ELSO_0ELNSN_8SaturateE0EEEEEENS4_6LayoutINS5_IJSC_SC_SC_EEENS5_IJNSA_ILi0EEESU_SU_EEEEENS5_IJNS4_10UnderscoreESX_SX_EEEEENS4_28SM100_TMA_2SM_LOAD_MULTICASTENS4_14ComposedLayoutINS4_7SwizzleILi1ELi4ELi3EEENS4_18smem_ptr_flag_bitsILi8EEENSS_INS5_IJNSA_ILi8EEESH_EEENS5_IJSH_SC_EEEEEEEvNS4_8identityES10_S1A_vS1B_EENS_8epilogue10collective18CollectiveEpilogueINS1D_23Sm100TmaWarpSpecializedILi1ELi1ELi32ELb0ELb0EEEJNS5_IJSG_SG_SH_EEENS5_IJNSS_ISG_SC_EES1J_EEEaSJ_aSJ_NS1D_6fusion15FusionCallbacksIS1H_NS1L_17LinearCombinationIaiaiLNS_15FloatRoundStyleE2EEES1I_S1K_JEEENS4_5SM1004TMEM4LOAD26SM100_TMEM_LOAD_32dp32b32xENS4_13SM90_TMA_LOADENS11_INS12_ILi2ELi4ELi3EEES15_NSS_INS5_IJS16_SG_EEENS5_IJSG_SC_EEEEEEENS4_39AutoVectorizingCopyWithAssumedAlignmentILi128EEENS4_14SM90_TMA_STOREES20_S22_S22_EEEvvEEEEvNT_6ParamsE,"ax",@progbits
	.align	128
.text._ZN7cutlass13device_kernelINS_4gemm6kernel13GemmUniversalIN4cute5tupleIJiiiiEEENS1_10collective13CollectiveMmaINS1_35MainloopSm100TmaUmmaWarpSpecializedILi72ELi2ELi4ENS5_IJNS4_1CILi4EEESB_NSA_ILi1EEEEEEEENS5_IJNSA_ILi128EEENSA_ILi64EEENSA_ILi32EEEEEEaNS5_IJlSC_lEEEaSJ_NS4_8TiledMMAINS4_8MMA_AtomIJNS4_21SM100_MMA_S8_2x1SM_SSIaaiLi128ELi64ELNS4_4UMMA5MajorE0ELSO_0ELNSN_8SaturateE0EEEEEENS4_6LayoutINS5_IJSC_SC_SC_EEENS5_IJNSA_ILi0EEESU_SU_EEEEENS5_IJNS4_10UnderscoreESX_SX_EEEEENS4_28SM100_TMA_2SM_LOAD_MULTICASTENS4_14ComposedLayoutINS4_7SwizzleILi1ELi4ELi3EEENS4_18smem_ptr_flag_bitsILi8EEENSS_INS5_IJNSA_ILi8EEESH_EEENS5_IJSH_SC_EEEEEEEvNS4_8identityES10_S1A_vS1B_EENS_8epilogue10collective18CollectiveEpilogueINS1D_23Sm100TmaWarpSpecializedILi1ELi1ELi32ELb0ELb0EEEJNS5_IJSG_SG_SH_EEENS5_IJNSS_ISG_SC_EES1J_EEEaSJ_aSJ_NS1D_6fusion15FusionCallbacksIS1H_NS1L_17LinearCombinationIaiaiLNS_15FloatRoundStyleE2EEES1I_S1K_JEEENS4_5SM1004TMEM4LOAD26SM100_TMEM_LOAD_32dp32b32xENS4_13SM90_TMA_LOADENS11_INS12_ILi2ELi4ELi3EEES15_NSS_INS5_IJS16_SG_EEENS5_IJSG_SC_EEEEEEENS4_39AutoVectorizingCopyWithAssumedAlignmentILi128EEENS4_14SM90_TMA_STOREES20_S22_S22_EEEvvEEEEvNT_6ParamsE:
        .type           _ZN7cutlass13device_kernelINS_4gemm6kernel13GemmUniversalIN4cute5tupleIJiiiiEEENS1_10collective13CollectiveMmaINS1_35MainloopSm100TmaUmmaWarpSpecializedILi72ELi2ELi4ENS5_IJNS4_1CILi4EEESB_NSA_ILi1EEEEEEEENS5_IJNSA_ILi128EEENSA_ILi64EEENSA_ILi32EEEEEEaNS5_IJlSC_lEEEaSJ_NS4_8TiledMMAINS4_8MMA_AtomIJNS4_21SM100_MMA_S8_2x1SM_SSIaaiLi128ELi64ELNS4_4UMMA5MajorE0ELSO_0ELNSN_8SaturateE0EEEEEENS4_6LayoutINS5_IJSC_SC_SC_EEENS5_IJNSA_ILi0EEESU_SU_EEEEENS5_IJNS4_10UnderscoreESX_SX_EEEEENS4_28SM100_TMA_2SM_LOAD_MULTICASTENS4_14ComposedLayoutINS4_7SwizzleILi1ELi4ELi3EEENS4_18smem_ptr_flag_bitsILi8EEENSS_INS5_IJNSA_ILi8EEESH_EEENS5_IJSH_SC_EEEEEEEvNS4_8identityES10_S1A_vS1B_EENS_8epilogue10collective18CollectiveEpilogueINS1D_23Sm100TmaWarpSpecializedILi1ELi1ELi32ELb0ELb0EEEJNS5_IJSG_SG_SH_EEENS5_IJNSS_ISG_SC_EES1J_EEEaSJ_aSJ_NS1D_6fusion15FusionCallbacksIS1H_NS1L_17LinearCombinationIaiaiLNS_15FloatRoundStyleE2EEES1I_S1K_JEEENS4_5SM1004TMEM4LOAD26SM100_TMEM_LOAD_32dp32b32xENS4_13SM90_TMA_LOADENS11_INS12_ILi2ELi4ELi3EEES15_NSS_INS5_IJS16_SG_EEENS5_IJSG_SC_EEEEEEENS4_39AutoVectorizingCopyWithAssumedAlignmentILi128EEENS4_14SM90_TMA_STOREES20_S22_S22_EEEvvEEEEvNT_6ParamsE,@function
        .size           _ZN7cutlass13device_kernelINS_4gemm6kernel13GemmUniversalIN4cute5tupleIJiiiiEEENS1_10collective13CollectiveMmaINS1_35MainloopSm100TmaUmmaWarpSpecializedILi72ELi2ELi4ENS5_IJNS4_1CILi4EEESB_NSA_ILi1EEEEEEEENS5_IJNSA_ILi128EEENSA_ILi64EEENSA_ILi32EEEEEEaNS5_IJlSC_lEEEaSJ_NS4_8TiledMMAINS4_8MMA_AtomIJNS4_21SM100_MMA_S8_2x1SM_SSIaaiLi128ELi64ELNS4_4UMMA5MajorE0ELSO_0ELNSN_8SaturateE0EEEEEENS4_6LayoutINS5_IJSC_SC_SC_EEENS5_IJNSA_ILi0EEESU_SU_EEEEENS5_IJNS4_10UnderscoreESX_SX_EEEEENS4_28SM100_TMA_2SM_LOAD_MULTICASTENS4_14ComposedLayoutINS4_7SwizzleILi1ELi4ELi3EEENS4_18smem_ptr_flag_bitsILi8EEENSS_INS5_IJNSA_ILi8EEESH_EEENS5_IJSH_SC_EEEEEEEvNS4_8identityES10_S1A_vS1B_EENS_8epilogue10collective18CollectiveEpilogueINS1D_23Sm100TmaWarpSpecializedILi1ELi1ELi32ELb0ELb0EEEJNS5_IJSG_SG_SH_EEENS5_IJNSS_ISG_SC_EES1J_EEEaSJ_aSJ_NS1D_6fusion15FusionCallbacksIS1H_NS1L_17LinearCombinationIaiaiLNS_15FloatRoundStyleE2EEES1I_S1K_JEEENS4_5SM1004TMEM4LOAD26SM100_TMEM_LOAD_32dp32b32xENS4_13SM90_TMA_LOADENS11_INS12_ILi2ELi4ELi3EEES15_NSS_INS5_IJS16_SG_EEENS5_IJSG_SC_EEEEEEENS4_39AutoVectorizingCopyWithAssumedAlignmentILi128EEENS4_14SM90_TMA_STOREES20_S22_S22_EEEvvEEEEvNT_6ParamsE,(.L_x_354 - _ZN7cutlass13device_kernelINS_4gemm6kernel13GemmUniversalIN4cute5tupleIJiiiiEEENS1_10collective13CollectiveMmaINS1_35MainloopSm100TmaUmmaWarpSpecializedILi72ELi2ELi4ENS5_IJNS4_1CILi4EEESB_NSA_ILi1EEEEEEEENS5_IJNSA_ILi128EEENSA_ILi64EEENSA_ILi32EEEEEEaNS5_IJlSC_lEEEaSJ_NS4_8TiledMMAINS4_8MMA_AtomIJNS4_21SM100_MMA_S8_2x1SM_SSIaaiLi128ELi64ELNS4_4UMMA5MajorE0ELSO_0ELNSN_8SaturateE0EEEEEENS4_6LayoutINS5_IJSC_SC_SC_EEENS5_IJNSA_ILi0EEESU_SU_EEEEENS5_IJNS4_10UnderscoreESX_SX_EEEEENS4_28SM100_TMA_2SM_LOAD_MULTICASTENS4_14ComposedLayoutINS4_7SwizzleILi1ELi4ELi3EEENS4_18smem_ptr_flag_bitsILi8EEENSS_INS5_IJNSA_ILi8EEESH_EEENS5_IJSH_SC_EEEEEEEvNS4_8identityES10_S1A_vS1B_EENS_8epilogue10collective18CollectiveEpilogueINS1D_23Sm100TmaWarpSpecializedILi1ELi1ELi32ELb0ELb0EEEJNS5_IJSG_SG_SH_EEENS5_IJNSS_ISG_SC_EES1J_EEEaSJ_aSJ_NS1D_6fusion15FusionCallbacksIS1H_NS1L_17LinearCombinationIaiaiLNS_15FloatRoundStyleE2EEES1I_S1K_JEEENS4_5SM1004TMEM4LOAD26SM100_TMEM_LOAD_32dp32b32xENS4_13SM90_TMA_LOADENS11_INS12_ILi2ELi4ELi3EEES15_NSS_INS5_IJS16_SG_EEENS5_IJSG_SC_EEEEEEENS4_39AutoVectorizingCopyWithAssumedAlignmentILi128EEENS4_14SM90_TMA_STOREES20_S22_S22_EEEvvEEEEvNT_6ParamsE)
        .other          _ZN7cutlass13device_kernelINS_4gemm6kernel13GemmUniversalIN4cute5tupleIJiiiiEEENS1_10collective13CollectiveMmaINS1_35MainloopSm100TmaUmmaWarpSpecializedILi72ELi2ELi4ENS5_IJNS4_1CILi4EEESB_NSA_ILi1EEEEEEEENS5_IJNSA_ILi128EEENSA_ILi64EEENSA_ILi32EEEEEEaNS5_IJlSC_lEEEaSJ_NS4_8TiledMMAINS4_8MMA_AtomIJNS4_21SM100_MMA_S8_2x1SM_SSIaaiLi128ELi64ELNS4_4UMMA5MajorE0ELSO_0ELNSN_8SaturateE0EEEEEENS4_6LayoutINS5_IJSC_SC_SC_EEENS5_IJNSA_ILi0EEESU_SU_EEEEENS5_IJNS4_10UnderscoreESX_SX_EEEEENS4_28SM100_TMA_2SM_LOAD_MULTICASTENS4_14ComposedLayoutINS4_7SwizzleILi1ELi4ELi3EEENS4_18smem_ptr_flag_bitsILi8EEENSS_INS5_IJNSA_ILi8EEESH_EEENS5_IJSH_SC_EEEEEEEvNS4_8identityES10_S1A_vS1B_EENS_8epilogue10collective18CollectiveEpilogueINS1D_23Sm100TmaWarpSpecializedILi1ELi1ELi32ELb0ELb0EEEJNS5_IJSG_SG_SH_EEENS5_IJNSS_ISG_SC_EES1J_EEEaSJ_aSJ_NS1D_6fusion15FusionCallbacksIS1H_NS1L_17LinearCombinationIaiaiLNS_15FloatRoundStyleE2EEES1I_S1K_JEEENS4_5SM1004TMEM4LOAD26SM100_TMEM_LOAD_32dp32b32xENS4_13SM90_TMA_LOADENS11_INS12_ILi2ELi4ELi3EEES15_NSS_INS5_IJS16_SG_EEENS5_IJSG_SC_EEEEEEENS4_39AutoVectorizingCopyWithAssumedAlignmentILi128EEENS4_14SM90_TMA_STOREES20_S22_S22_EEEvvEEEEvNT_6ParamsE,@"STO_CUDA_ENTRY STV_DEFAULT"
_ZN7cutlass13device_kernelINS_4gemm6kernel13GemmUniversalIN4cute5tupleIJiiiiEEENS1_10collective13CollectiveMmaINS1_35MainloopSm100TmaUmmaWarpSpecializedILi72ELi2ELi4ENS5_IJNS4_1CILi4EEESB_NSA_ILi1EEEEEEEENS5_IJNSA_ILi128EEENSA_ILi64EEENSA_ILi32EEEEEEaNS5_IJlSC_lEEEaSJ_NS4_8TiledMMAINS4_8MMA_AtomIJNS4_21SM100_MMA_S8_2x1SM_SSIaaiLi128ELi64ELNS4_4UMMA5MajorE0ELSO_0ELNSN_8SaturateE0EEEEEENS4_6LayoutINS5_IJSC_SC_SC_EEENS5_IJNSA_ILi0EEESU_SU_EEEEENS5_IJNS4_10UnderscoreESX_SX_EEEEENS4_28SM100_TMA_2SM_LOAD_MULTICASTENS4_14ComposedLayoutINS4_7SwizzleILi1ELi4ELi3EEENS4_18smem_ptr_flag_bitsILi8EEENSS_INS5_IJNSA_ILi8EEESH_EEENS5_IJSH_SC_EEEEEEEvNS4_8identityES10_S1A_vS1B_EENS_8epilogue10collective18CollectiveEpilogueINS1D_23Sm100TmaWarpSpecializedILi1ELi1ELi32ELb0ELb0EEEJNS5_IJSG_SG_SH_EEENS5_IJNSS_ISG_SC_EES1J_EEEaSJ_aSJ_NS1D_6fusion15FusionCallbacksIS1H_NS1L_17LinearCombinationIaiaiLNS_15FloatRoundStyleE2EEES1I_S1K_JEEENS4_5SM1004TMEM4LOAD26SM100_TMEM_LOAD_32dp32b32xENS4_13SM90_TMA_LOADENS11_INS12_ILi2ELi4ELi3EEES15_NSS_INS5_IJS16_SG_EEENS5_IJSG_SC_EEEEEEENS4_39AutoVectorizingCopyWithAssumedAlignmentILi128EEENS4_14SM90_TMA_STOREES20_S22_S22_EEEvvEEEEvNT_6ParamsE:
[----:B------:R-:W1:Y:S01]  /*0000*/  LDC R1, c[0x0][0x37c] ;  /* 0x0000df00ff017b82 */ /* 0x000e620000000800 */
[----:B------:R-:W2:Y:S01]  /*0010*/  S2R R78, SR_TID.X ;  /* 0x00000000004e7919 */ /* 0x000ea20000002100 */
[----:B------:R-:W3:Y:S06]  /*0020*/  LDCU.64 UR6, c[0x0][0x890] ;  /* 0x00011200ff0677ac */ /* 0x000eec0008000a00 */
[----:B------:R-:W4:Y:S01]  /*0030*/  S2UR UR54, SR_CgaCtaId ;  /* 0x00000000003679c3 */ /* 0x000f220000008800 */
[----:B------:R-:W-:Y:S01]  /*0040*/  PRMT R81, RZ, 0x7610, R81 ;  /* 0x00007610ff517816 */ /* 0x000fe20000000051 */
[----:B------:R-:W1:Y:S01]  /*0050*/  LDCU.64 UR52, c[0x0][0x358] ;  /* 0x00006b00ff3477ac */ /* 0x000e620008000a00 */
[----:B------:R-:W-:-:S02]  /*0060*/  ELECT P0, URZ, PT ;  /* 0x0000000000ff782f */ /* 0x000fc40003800000 */
[----:B---3--:R-:W-:-:S04]  /*0070*/  ISETP.NE.U32.AND P1, PT, RZ, UR6, PT ;  /* 0x00000006ff007c0c */ /* 0x008fc8000bf25070 */
[----:B------:R-:W-:Y:S01]  /*0080*/  ISETP.NE.AND.EX P2, PT, RZ, UR7, PT, P1 ;  /* 0x00000007ff007c0c */ /* 0x000fe2000bf45310 */
[----:B----4-:R-:W-:Y:S02]  /*0090*/  ULOP3.LUT UR17, UR54, 0x1, URZ, 0xc0, !UPT ;  /* 0x0000000136117892 */ /* 0x010fe4000f8ec0ff */
[----:B------:R-:W-:Y:S01]  /*00a0*/  ULOP3.LUT UR16, UR54, 0x1, URZ, 0x3c, !UPT ;  /* 0x0000000136107892 */ /* 0x000fe2000f8e3cff */
[----:B--2---:R-:W-:-:S05]  /*00b0*/  SHF.R.U32.HI R82, RZ, 0x5, R78 ;  /* 0x00000005ff527819 */ /* 0x004fca000001164e */
[----:B------:R-:W2:Y:S02]  /*00c0*/  SHFL.IDX PT, R0, R82, RZ, 0x1f ;  /* 0x00001fff52007589 */ /* 0x000ea400000e0000 */
[----:B--2---:R-:W-:Y:S02]  /*00d0*/  R2UR UR11, R0 ;  /* 0x00000000000b72ca */ /* 0x004fe400000e0000 */
[----:B-1----:R-:W-:Y:S05]  /*00e0*/  @P2 BRA `(.L_x_0) ;  /* 0x00000000002c2947 */ /* 0x002fea0003800000 */
[----:B------:R-:W1:Y:S02]  /*00f0*/  LDCU.64 UR4, c[0x0][0x888] ;  /* 0x00011100ff0477ac */ /* 0x000e640008000a00 */
[----:B-1----:R-:W-:-:S04]  /*0100*/  UISETP.NE.U32.AND UP0, UPT, UR4, URZ, UPT ;  /* 0x000000ff0400728c */ /* 0x002fc8000bf05070 */
[----:B------:R-:W-:-:S09]  /*0110*/  UISETP.NE.AND.EX UP0, UPT, UR5, URZ, UPT, UP0 ;  /* 0x000000ff0500728c */ /* 0x000fd2000bf05300 */
[----:B------:R-:W-:Y:S05]  /*0120*/  BRA.U !UP0, `(.L_x_1) ;  /* 0x0000000108107547 */ /* 0x000fea000b800000 */
[----:B------:R-:W1:Y:S02]  /*0130*/  LDC.64 R40, c[0x0][0x888] ;  /* 0x00022200ff287b82 */ /* 0x000e640000000a00 */
[----:B-1----:R1:W5:Y:S01]  /*0140*/  LDG.E R40, desc[UR52][R40.64] ;  /* 0x0000003428287981 */ /* 0x002362000c1e1900 */
[----:B------:R-:W-:Y:S01]  /*0150*/  HFMA2 R81, -RZ, RZ, 0, 5.9604644775390625e-08 ;  /* 0x00000001ff517431 */ /* 0x000fe200000001ff */
[----:B------:R-:W-:Y:S05]  /*0160*/  BRA `(.L_x_0) ;  /* 0x00000000000c7947 */ /* 0x000fea0003800000 */
.L_x_1:
[----:B------:R-:W1:Y:S01]  /*0170*/  LDCU UR4, c[0x0][0x880] ;  /* 0x00011000ff0477ac */ /* 0x000e620008000800 */
[----:B------:R-:W-:Y:S01]  /*0180*/  HFMA2 R81, -RZ, RZ, 0, 5.9604644775390625e-08 ;  /* 0x00000001ff517431 */ /* 0x000fe200000001ff */
[----:B-1----:R-:W-:-:S07]  /*0190*/  MOV R40, UR4 ;  /* 0x0000000400287c02 */ /* 0x002fce0008000f00 */
.L_x_0:
[----:B------:R-:W2:Y:S02]  /*01a0*/  LDCU.64 UR4, c[0x0][0x8b0] ;  /* 0x00011600ff0477ac */ /* 0x000ea40008000a00 */
[----:B--2---:R-:W-:-:S04]  /*01b0*/  UISETP.NE.U32.AND UP0, UPT, UR4, URZ, UPT ;  /* 0x000000ff0400728c */ /* 0x004fc8000bf05070 */
[----:B------:R-:W-:-:S09]  /*01c0*/  UISETP.NE.AND.EX UP0, UPT, UR5, URZ, UPT, UP0 ;  /* 0x000000ff0500728c */ /* 0x000fd2000bf05300 */
[----:B------:R-:W-:Y:S05]  /*01d0*/  BRA.U UP0, `(.L_x_2) ;  /* 0x0000000100247547 */ /* 0x000fea000b800000 */
[----:B------:R-:W2:Y:S02]  /*01e0*/  LDCU.64 UR4, c[0x0][0x8a8] ;  /* 0x00011500ff0477ac */ /* 0x000ea40008000a00 */
[----:B--2---:R-:W-:-:S04]  /*01f0*/  UISETP.NE.U32.AND UP0, UPT, UR4, URZ, UPT ;  /* 0x000000ff0400728c */ /* 0x004fc8000bf05070 */
[----:B------:R-:W-:-:S09]  /*0200*/  UISETP.NE.AND.EX UP0, UPT, UR5, URZ, UPT, UP0 ;  /* 0x000000ff0500728c */ /* 0x000fd2000bf05300 */
[----:B------:R-:W-:Y:S05]  /*0210*/  BRA.U !UP0, `(.L_x_3) ;  /* 0x00000001080c7547 */ /* 0x000fea000b800000 */
[----:B------:R-:W2:Y:S02]  /*0220*/  LDC.64 R38, c[0x0][0x8a8] ;  /* 0x00022a00ff267b82 */ /* 0x000ea40000000a00 */
[----:B--2---:R2:W5:Y:S01]  /*0230*/  LDG.E R38, desc[UR52][R38.64] ;  /* 0x0000003426267981 */ /* 0x004562000c1e1900 */
[----:B------:R-:W-:Y:S05]  /*0240*/  BRA `(.L_x_2) ;  /* 0x0000000000087947 */ /* 0x000fea0003800000 */
.L_x_3:
[----:B------:R-:W2:Y:S02]  /*0250*/  LDCU UR4, c[0x0][0x8a0] ;  /* 0x00011400ff0477ac */ /* 0x000ea40008000800 */
[----:B--2---:R-:W-:Y:S02]  /*0260*/  MOV R38, UR4 ;  /* 0x0000000400267c02 */ /* 0x004fe40008000f00 */
.L_x_2:
[----:B------:R-:W-:Y:S01]  /*0270*/  IMAD.U32 R0, RZ, RZ, UR11 ;  /* 0x0000000bff007e24 */ /* 0x000fe2000f8e00ff */
[----:B------:R-:W-:Y:S04]  /*0280*/  BSSY.RECONVERGENT B0, `(.L_x_4) ;  /* 0x000000c000007945 */ /* 0x000fe80003800200 */
[C---:B------:R-:W-:Y:S02]  /*0290*/  ISETP.NE.OR P3, PT, R0.reuse, 0x1, !P0 ;  /* 0x000000010000780c */ /* 0x040fe40004765670 */
[----:B------:R-:W-:-:S11]  /*02a0*/  ISETP.NE.OR P2, PT, R0, 0x3, !P0 ;  /* 0x000000030000780c */ /* 0x000fd60004745670 */
[----:B------:R-:W-:Y:S05]  /*02b0*/  @P3 BRA `(.L_x_5) ;  /* 0x0000000000203947 */ /* 0x000fea0003800000 */
[----:B------:R-:W3:Y:S02]  /*02c0*/  LDCU.64 UR4, c[0x0][0x348] ;  /* 0x00006900ff0477ac */ /* 0x000ee40008000a00 */
[----:B---3--:R-:W-:Y:S02]  /*02d0*/  UIADD3 UR8, UP1, UPT, UR4, 0x80, URZ ;  /* 0x0000008004087890 */ /* 0x008fe4000ff3e0ff */
[----:B------:R-:W-:Y:S02]  /*02e0*/  UIADD3 UR4, UP0, UPT, UR4, 0x180, URZ ;  /* 0x0000018004047890 */ /* 0x000fe4000ff1e0ff */
[----:B------:R-:W-:Y:S02]  /*02f0*/  UIADD3.X UR9, UPT, UPT, URZ, UR5, URZ, UP1, !UPT ;  /* 0x00000005ff097290 */ /* 0x000fe40008ffe4ff */
[----:B------:R-:W-:-:S07]  /*0300*/  UIADD3.X UR5, UPT, UPT, URZ, UR5, URZ, UP0, !UPT ;  /* 0x00000005ff057290 */ /* 0x000fce00087fe4ff */
[----:B------:R3:W-:Y:S02]  /*0310*/  UTMACCTL.PF [UR8] ;  /* 0x00000000080079b9 */ /* 0x0007e40008040000 */
[----:B------:R3:W-:Y:S02]  /*0320*/  UTMACCTL.PF [UR4] ;  /* 0x00000000040079b9 */ /* 0x0007e40008040000 */
[----:B---3--:R-:W-:Y:S01]  /*0330*/  NOP ;  /* 0x0000000000007918 */ /* 0x008fe20000000000 */
.L_x_5:
[----:B------:R-:W-:Y:S05]  /*0340*/  BSYNC.RECONVERGENT B0 ;  /* 0x0000000000007941 */ /* 0x000fea0003800200 */
.L_x_4:
[----:B------:R-:W-:Y:S04]  /*0350*/  BSSY.RECONVERGENT B0, `(.L_x_6) ;  /* 0x000000a000007945 */ /* 0x000fe80003800200 */
        /* <DEDUP_REMOVED lines=9> */
.L_x_7:
[----:B------:R-:W-:Y:S05]  /*03f0*/  BSYNC.RECONVERGENT B0 ;  /* 0x0000000000007941 */ /* 0x000fea0003800200 */
.L_x_6:
[----:B------:R-:W3:Y:S01]  /*0400*/  LDCU.64 UR4, c[0x0][0x888] ;  /* 0x00011100ff0477ac */ /* 0x000ee20008000a00 */
[----:B------:R-:W-:Y:S01]  /*0410*/  ISETP.NE.AND.EX P1, PT, RZ, UR7, PT, P1 ;  /* 0x00000007ff007c0c */ /* 0x000fe2000bf25310 */
[----:B------:R-:W-:Y:S01]  /*0420*/  UPLOP3.LUT UP3, UPT, UPT, UPT, UPT, 0x80, 0x8 ;  /* 0x000000000008789c */ /* 0x000fe20003f6f070 */
[----:B---3--:R-:W-:-:S04]  /*0430*/  ISETP.NE.U32.AND P2, PT, RZ, UR4, PT ;  /* 0x00000004ff007c0c */ /* 0x008fc8000bf45070 */
[----:B------:R-:W-:-:S13]  /*0440*/  ISETP.NE.AND.EX P2, PT, RZ, UR5, PT, P2 ;  /* 0x00000005ff007c0c */ /* 0x000fda000bf45320 */
[----:B------:R-:W-:Y:S05]  /*0450*/  @P2 BRA P1, `(.L_x_8) ;  /* 0x0000000000282947 */ /* 0x000fea0000800000 */
[----:B-----5:R-:W-:Y:S01]  /*0460*/  R2UR UR8, R40 ;  /* 0x00000000280872ca */ /* 0x020fe200000e0000 */
[----:B------:R-:W-:Y:S02]  /*0470*/  UISETP.NE.U32.AND UP0, UPT, UR6, URZ, UPT ;  /* 0x000000ff0600728c */ /* 0x000fe4000bf05070 */
[----:B------:R-:W-:Y:S02]  /*0480*/  UISETP.NE.U32.AND UP1, UPT, UR4, URZ, UPT ;  /* 0x000000ff0400728c */ /* 0x000fe4000bf25070 */
[----:B------:R-:W-:Y:S02]  /*0490*/  UISETP.NE.AND.EX UP2, UPT, UR7, URZ, UPT, UP0 ;  /* 0x000000ff0700728c */ /* 0x000fe4000bf45300 */
[----:B------:R-:W-:-:S04]  /*04a0*/  UISETP.NE.AND.EX UP0, UPT, UR5, URZ, UPT, UP1 ;  /* 0x000000ff0500728c */ /* 0x000fc8000bf05310 */
[----:B------:R-:W-:Y:S02]  /*04b0*/  USEL UR4, URZ, 0xffffffff, UP0 ;  /* 0xffffffffff047887 */ /* 0x000fe40008000000 */
[----:B------:R-:W-:-:S04]  /*04c0*/  UISETP.NE.AND UP1, UPT, UR8, URZ, UPT ;  /* 0x000000ff0800728c */ /* 0x000fc8000bf25270 */
[----:B------:R-:W-:-:S04]  /*04d0*/  @!UP2 USEL UR4, URZ, 0xffffffff, UP1 ;  /* 0xffffffffff04a887 */ /* 0x000fc80008800000 */
[----:B------:R-:W-:-:S04]  /*04e0*/  ULOP3.LUT UR4, UR4, 0x1, URZ, 0xc0, !UPT ;  /* 0x0000000104047892 */ /* 0x000fc8000f8ec0ff */
[----:B------:R-:W-:-:S11]  /*04f0*/  UISETP.NE.U32.AND UP3, UPT, UR4, 0x1, UPT ;  /* 0x000000010400788c */ /* 0x000fd6000bf65070 */
.L_x_8:
[----:B------:R-:W3:Y:S01]  /*0500*/  SHFL.IDX PT, R0, R82, RZ, 0x1f ;  /* 0x00001fff52007589 */ /* 0x000ee200000e0000 */
[----:B------:R-:W-:-:S04]  /*0510*/  UISETP.NE.AND UP0, UPT, UR11, 0x2, UPT ;  /* 0x000000020b00788c */ /* 0x000fc8000bf05270 */
[----:B------:R-:W-:Y:S02]  /*0520*/  UISETP.EQ.AND UP1, UPT, UR17, URZ, !UP0 ;  /* 0x000000ff1100728c */ /* 0x000fe4000c722270 */
[----:B------:R-:W-:-:S04]  /*0530*/  USEL UR26, URZ, 0x1, UP0 ;  /* 0x00000001ff1a7887 */ /* 0x000fc80008000000 */
[----:B------:R-:W-:Y:S02]  /*0540*/  PLOP3.LUT P3, PT, P0, PT, UP1, 0x80, 0x8 ;  /* 0x000000000008781c */ /* 0x000fe4000076f018 */
[----:B---3--:R-:W-:-:S13]  /*0550*/  ISETP.NE.AND P1, PT, R0, RZ, PT ;  /* 0x000000ff0000720c */ /* 0x008fda0003f25270 */
[----:B------:R-:W-:Y:S05]  /*0560*/  @P1 BRA `(.L_x_9) ;  /* 0x0000000800801947 */ /* 0x000fea0003800000 */
[----:B------:R-:W-:Y:S01]  /*0570*/  ELECT P1, URZ, PT ;  /* 0x0000000000ff782f */ /* 0x000fe20003820000 */
[----:B------:R-:W-:-:S12]  /*0580*/  BSSY.RECONVERGENT B0, `(.L_x_9) ;  /* 0x000009e000007945 */ /* 0x000fd80003800200 */
[----:B------:R-:W-:Y:S05]  /*0590*/  @!P1 BRA `(.L_x_10) ;  /* 0x0000000800709947 */ /* 0x000fea0003800000 */
[----:B------:R-:W-:Y:S01]  /*05a0*/  UMOV UR6, 0x400 ;  /* 0x0000040000067882 */ /* 0x000fe20000000000 */
[----:B------:R-:W-:Y:S01]  /*05b0*/  UMOV UR5, 0x1 ;  /* 0x0000000100057882 */ /* 0x000fe20000000000 */
[----:B------:R-:W-:Y:S01]  /*05c0*/  UMOV UR4, 0x5 ;  /* 0x0000000500047882 */ /* 0x000fe20000000000 */
[----:B------:R-:W-:Y:S02]  /*05d0*/  ULEA UR6, UR54, UR6, 0x18 ;  /* 0x0000000636067291 */ /* 0x000fe4000f8ec0ff */
[----:B------:R-:W-:-:S04]  /*05e0*/  UIADD3 UR8, UPT, UPT, -UR5, 0x100000, URZ ;  /* 0x0010000005087890 */ /* 0x000fc8000fffe1ff */
[----:B------:R-:W-:Y:S02]  /*05f0*/  USHF.L.U32 UR9, UR8, 0xb, URZ ;  /* 0x0000000b08097899 */ /* 0x000fe400080006ff */
[----:B------:R-:W-:Y:S02]  /*0600*/  USHF.L.U32 UR8, UR8, 0x1, URZ ;  /* 0x0000000108087899 */ /* 0x000fe400080006ff */
[----:B------:R-:W-:-:S04]  /*0610*/  UIADD3 UR4, UPT, UPT, -UR4, 0x100000, URZ ;  /* 0x0010000004047890 */ /* 0x000fc8000fffe1ff */
[----:B------:R-:W-:Y:S02]  /*0620*/  USHF.L.U32 UR5, UR4, 0xb, URZ ;  /* 0x0000000b04057899 */ /* 0x000fe400080006ff */
[----:B------:R-:W-:Y:S01]  /*0630*/  USHF.L.U32 UR4, UR4, 0x1, URZ ;  /* 0x0000000104047899 */ /* 0x000fe200080006ff */
[----:B------:R-:W3:Y:S03]  /*0640*/  FENCE.VIEW.ASYNC.S ;  /* 0x00000000000073c6 */ /* 0x000ee60000000000 */
[----:B---3--:R3:W4:Y:S08]  /*0650*/  SYNCS.EXCH.64 URZ, [UR6], UR8 ;  /* 0x0000000806ff75b2 */ /* 0x0087300008000100 */
[----:B------:R3:W1:Y:S01]  /*0660*/  SYNCS.EXCH.64 URZ, [UR6+0x240], UR4 ;  /* 0x0002400406ff75b2 */ /* 0x0006620008000100 */
        /* <DEDUP_REMOVED lines=141> */
[----:B------:R3:W1:Y:S02]  /*0f40*/  SYNCS.EXCH.64 URZ, [UR6+0x478], UR4 ;  /* 0x0004780406ff75b2 */ /* 0x0006640008000100 */
[----:B---34-:R-:W-:Y:S01]  /*0f50*/  NOP ;  /* 0x0000000000007918 */ /* 0x018fe20000000000 */
.L_x_10:
[----:B------:R-:W-:Y:S05]  /*0f60*/  BSYNC.RECONVERGENT B0 ;  /* 0x0000000000007941 */ /* 0x000fea0003800200 */
.L_x_9:
[----:B------:R-:W3:Y:S01]  /*0f70*/  SHFL.IDX PT, R0, R82, RZ, 0x1f ;  /* 0x00001fff52007589 */ /* 0x000ee200000e0000 */
[----:B------:R-:W-:Y:S01]  /*0f80*/  NOP ;  /* 0x0000000000007918 */ /* 0x000fe20000000000 */
[----:B---3--:R-:W-:-:S13]  /*0f90*/  ISETP.NE.AND P1, PT, R0, 0x1, PT ;  /* 0x000000010000780c */ /* 0x008fda0003f25270 */
[----:B------:R-:W-:Y:S05]  /*0fa0*/  @P1 BRA `(.L_x_11) ;  /* 0x00000000003c1947 */ /* 0x000fea0003800000 */
        /* <DEDUP_REMOVED lines=10> */
[----:B------:R-:W-:Y:S01]  /*1050*/  ELECT P1, URZ, PT ;  /* 0x0000000000ff782f */ /* 0x000fe20003820000 */
[----:B------:R-:W3:Y:S02]  /*1060*/  FENCE.VIEW.ASYNC.S ;  /* 0x00000000000073c6 */ /* 0x000ee40000000000 */
[----:B---3--:R3:W4:Y:S08]  /*1070*/  SYNCS.EXCH.64 URZ, [UR6+0x480], UR8 ;  /* 0x0004800806ff75b2 */ /* 0x0087300008000100 */
[----:B------:R3:W1:Y:S01]  /*1080*/  SYNCS.EXCH.64 URZ, [UR6+0x488], UR4 ;  /* 0x0004880406ff75b2 */ /* 0x0006620008000100 */
[----:B------:R-:W-:Y:S01]  /*1090*/  NOP ;  /* 0x0000000000007918 */ /* 0x000fe20000000000 */
.L_x_11:
[----:B------:R-:W2:Y:S01]  /*10a0*/  SHFL.IDX PT, R0, R82, RZ, 0x1f ;  /* 0x00001fff52007589 */ /* 0x000ea200000e0000 */
[----:B------:R-:W-:Y:S01]  /*10b0*/  NOP ;  /* 0x0000000000007918 */ /* 0x000fe20000000000 */
[----:B--2---:R-:W-:-:S13]  /*10c0*/  ISETP.NE.AND P1, PT, R0, 0x3, PT ;  /* 0x000000030000780c */ /* 0x004fda0003f25270 */
[----:B------:R-:W-:Y:S05]  /*10d0*/  @P1 BRA `(.L_x_12) ;  /* 0x00000000002c1947 */ /* 0x000fea0003800000 */
[----:B---3--:R-:W-:Y:S01]  /*10e0*/  UMOV UR5, 0x400 ;  /* 0x0000040000057882 */ /* 0x008fe20000000000 */
[----:B------:R-:W-:Y:S01]  /*10f0*/  UMOV UR4, 0x20 ;  /* 0x0000002000047882 */ /* 0x000fe20000000000 */
[----:B------:R-:W-:Y:S02]  /*1100*/  ULEA UR5, UR54, UR5, 0x18 ;  /* 0x0000000536057291 */ /* 0x000fe4000f8ec0ff */
[----:B------:R-:W-:-:S04]  /*1110*/  UIADD3 UR6, UPT, UPT, -UR4, 0x100000, URZ ;  /* 0x0010000004067890 */ /* 0x000fc8000fffe1ff */
[----:B------:R-:W-:Y:S02]  /*1120*/  USHF.L.U32 UR7, UR6, 0xb, URZ ;  /* 0x0000000b06077899 */ /* 0x000fe400080006ff */
[----:B------:R-:W-:Y:S01]  /*1130*/  USHF.L.U32 UR6, UR6, 0x1, URZ ;  /* 0x0000000106067899 */ /* 0x000fe200080006ff */
[----:B------:R-:W-:Y:S01]  /*1140*/  ELECT P1, URZ, PT ;  /* 0x0000000000ff782f */ /* 0x000fe20003820000 */
[----:B------:R-:W2:Y:S10]  /*1150*/  FENCE.VIEW.ASYNC.S ;  /* 0x00000000000073c6 */ /* 0x000eb40000000000 */
[----:B--2---:R2:W3:Y:S01]  /*1160*/  SYNCS.EXCH.64 URZ, [UR5+0x490], UR6 ;  /* 0x0004900605ff75b2 */ /* 0x0044e20008000100 */
[----:B------:R2:W1:Y:S01]  /*1170*/  SYNCS.EXCH.64 URZ, [UR5+0x498], UR6 ;  /* 0x0004980605ff75b2 */ /* 0x0004620008000100 */
[----:B------:R-:W-:Y:S01]  /*1180*/  NOP ;  /* 0x0000000000007918 */ /* 0x000fe20000000000 */
.L_x_12:
[----:B------:R-:W4:Y:S01]  /*1190*/  SHFL.IDX PT, R0, R82, RZ, 0x1f ;  /* 0x00001fff52007589 */ /* 0x000f2200000e0000 */
[----:B------:R-:W-:Y:S01]  /*11a0*/  NOP ;  /* 0x0000000000007918 */ /* 0x000fe20000000000 */
[----:B----4-:R-:W-:-:S13]  /*11b0*/  ISETP.NE.AND P1, PT, R0, 0x4, PT ;  /* 0x000000040000780c */ /* 0x010fda0003f25270 */
[----:B------:R-:W-:Y:S05]  /*11c0*/  @P1 BRA `(.L_x_13) ;  /* 0x0000000000481947 */ /* 0x000fea0003800000 */
[----:B--23--:R-:W-:Y:S01]  /*11d0*/  UMOV UR6, 0xe20 ;  /* 0x00000e2000067882 */ /* 0x00cfe20000000000 */
[----:B------:R-:W-:Y:S01]  /*11e0*/  UMOV UR5, 0x400 ;  /* 0x0000040000057882 */ /* 0x000fe20000000000 */
[----:B------:R-:W-:Y:S01]  /*11f0*/  USEL UR6, UR6, 0xc20, UP3 ;  /* 0x00000c2006067887 */ /* 0x000fe20009800000 */
        /* <DEDUP_REMOVED lines=9> */
[----:B------:R-:W2:Y:S02]  /*1290*/  FENCE.VIEW.ASYNC.S ;  /* 0x00000000000073c6 */ /* 0x000ea40000000000 */
[----:B--2---:R4:W2:Y:S08]  /*12a0*/  SYNCS.EXCH.64 URZ, [UR5+0x4a0], UR8 ;  /* 0x0004a00805ff75b2 */ /* 0x0048b00008000100 */
[----:B------:R4:W3:Y:S01]  /*12b0*/  SYNCS.EXCH.64 URZ, [UR5+0x4b0], UR6 ;  /* 0x0004b00605ff75b2 */ /* 0x0008e20008000100 */
[----:B------:R4:W1:Y:S01]  /*12c0*/  SYNCS.EXCH.64 URZ, [UR5+0x4a8], UR8 ;  /* 0x0004a80805ff75b2 */ /* 0x0008620008000100 */
[----:B------:R4:W1:Y:S02]  /*12d0*/  SYNCS.EXCH.64 URZ, [UR5+0x4b8], UR6 ;  /* 0x0004b80605ff75b2 */ /* 0x0008640008000100 */
[----:B----4-:R-:W-:Y:S01]  /*12e0*/  NOP ;  /* 0x0000000000007918 */ /* 0x010fe20000000000 */
.L_x_13:
[----:B------:R-:W4:Y:S01]  /*12f0*/  SHFL.IDX PT, R0, R82, RZ, 0x1f ;  /* 0x00001fff52007589 */ /* 0x000f2200000e0000 */
[----:B------:R-:W-:Y:S01]  /*1300*/  NOP ;  /* 0x0000000000007918 */ /* 0x000fe20000000000 */
[----:B----4-:R-:W-:-:S13]  /*1310*/  ISETP.NE.AND P1, PT, R0, 0x5, PT ;  /* 0x000000050000780c */ /* 0x010fda0003f25270 */
[----:B------:R-:W-:Y:S05]  /*1320*/  @P1 BRA `(.L_x_14) ;  /* 0x0000000000541947 */ /* 0x000fea0003800000 */
[----:B--23--:R-:W-:Y:S01]  /*1330*/  UMOV UR6, 0x400 ;  /* 0x0000040000067882 */ /* 0x00cfe20000000000 */
        /* <DEDUP_REMOVED lines=14> */
[----:B------:R4:W1:Y:S01]  /*1420*/  SYNCS.EXCH.64 URZ, [UR6+0x4e8], UR4 ;  /* 0x0004e80406ff75b2 */ /* 0x0008620008000100 */
[----:B------:R4:W1:Y:S01]  /*1430*/  SYNCS.EXCH.64 URZ, [UR6+0x4d0], UR8 ;  /* 0x0004d00806ff75b2 */ /* 0x0008620008000100 */
[----:B------:R4:W1:Y:S01]  /*1440*/  SYNCS.EXCH.64 URZ, [UR6+0x4f0], UR4 ;  /* 0x0004f00406ff75b2 */ /* 0x0008620008000100 */
[----:B------:R4:W1:Y:S01]  /*1450*/  SYNCS.EXCH.64 URZ, [UR6+0x4d8], UR8 ;  /* 0x0004d80806ff75b2 */ /* 0x0008620008000100 */
[----:B------:R4:W1:Y:S02]  /*1460*/  SYNCS.EXCH.64 URZ, [UR6+0x4f8], UR4 ;  /* 0x0004f80406ff75b2 */ /* 0x0008640008000100 */
[----:B----4-:R-:W-:Y:S01]  /*1470*/  NOP ;  /* 0x0000000000007918 */ /* 0x010fe20000000000 */
.L_x_14:
[----:B------:R-:W4:Y:S01]  /*1480*/  SHFL.IDX PT, R0, R82, RZ, 0x1f ;  /* 0x00001fff52007589 */ /* 0x000f2200000e0000 */
[----:B------:R-:W-:Y:S01]  /*1490*/  ISETP.NE.OR P0, PT, RZ, UR11, !P0 ;  /* 0x0000000bff007c0c */ /* 0x000fe2000c705670 */
[----:B------:R-:W-:Y:S01]  /*14a0*/  NOP ;  /* 0x0000000000007918 */ /* 0x000fe20000000000 */
[----:B----4-:R-:W-:-:S13]  /*14b0*/  ISETP.NE.AND P1, PT, R0, 0x3, PT ;  /* 0x000000030000780c */ /* 0x010fda0003f25270 */
[----:B------:R-:W-:Y:S05]  /*14c0*/  @P1 BRA `(.L_x_15) ;  /* 0x0000000000341947 */ /* 0x000fea0003800000 */
[----:B--23--:R-:W-:Y:S01]  /*14d0*/  UMOV UR5, 0x400 ;  /* 0x0000040000057882 */ /* 0x00cfe20000000000 */
[----:B------:R-:W-:Y:S01]  /*14e0*/  UMOV UR4, 0x20 ;  /* 0x0000002000047882 */ /* 0x000fe20000000000 */
[----:B------:R-:W-:Y:S02]  /*14f0*/  ULEA UR5, UR54, UR5, 0x18 ;  /* 0x0000000536057291 */ /* 0x000fe4000f8ec0ff */
[----:B------:R-:W-:-:S04]  /*1500*/  UIADD3 UR6, UPT, UPT, -UR4, 0x100000, URZ ;  /* 0x0010000004067890 */ /* 0x000fc8000fffe1ff */
[----:B------:R-:W-:Y:S02]  /*1510*/  USHF.L.U32 UR7, UR6, 0xb, URZ ;  /* 0x0000000b06077899 */ /* 0x000fe400080006ff */
[----:B------:R-:W-:Y:S01]  /*1520*/  USHF.L.U32 UR6, UR6, 0x1, URZ ;  /* 0x0000000106067899 */ /* 0x000fe200080006ff */
[----:B------:R-:W-:Y:S01]  /*1530*/  ELECT P1, URZ, PT ;  /* 0x0000000000ff782f */ /* 0x000fe20003820000 */
[----:B------:R-:W2:Y:S10]  /*1540*/  FENCE.VIEW.ASYNC.S ;  /* 0x00000000000073c6 */ /* 0x000eb40000000000 */
[----:B--2---:R4:W2:Y:S01]  /*1550*/  SYNCS.EXCH.64 URZ, [UR5+0x500], UR6 ;  /* 0x0005000605ff75b2 */ /* 0x0048a20008000100 */
[----:B------:R4:W3:Y:S01]  /*1560*/  SYNCS.EXCH.64 URZ, [UR5+0x510], UR6 ;  /* 0x0005100605ff75b2 */ /* 0x0008e20008000100 */
[----:B------:R4:W1:Y:S01]  /*1570*/  SYNCS.EXCH.64 URZ, [UR5+0x508], UR6 ;  /* 0x0005080605ff75b2 */ /* 0x0008620008000100 */
[----:B------:R4:W1:Y:S02]  /*1580*/  SYNCS.EXCH.64 URZ, [UR5+0x518], UR6 ;  /* 0x0005180605ff75b2 */ /* 0x0008640008000100 */
[----:B----4-:R-:W-:Y:S01]  /*1590*/  NOP ;  /* 0x0000000000007918 */ /* 0x010fe20000000000 */
.L_x_15:
[----:B------:R-:W4:Y:S01]  /*15a0*/  LDCU UR12, c[0x0][0x36c] ;  /* 0x00006d80ff0c77ac */ /* 0x000f220008000800 */
[----:B------:R-:W-:Y:S01]  /*15b0*/  LOP3.LUT R0, R78, 0x1f, RZ, 0xc0, !PT ;  /* 0x0000001f4e007812 */ /* 0x000fe200078ec0ff */
[----:B------:R-:W-:Y:S01]  /*15c0*/  NOP ;  /* 0x0000000000007918 */ /* 0x000fe20000000000 */
[----:B------:R-:W-:Y:S01]  /*15d0*/  VOTEU.ALL UP0, P0 ;  /* 0x0000000000ff7886 */ /* 0x000fe20000000000 */
[----:B--23--:R-:W-:Y:S01]  /*15e0*/  UMOV UR6, 0x20 ;  /* 0x0000002000067882 */ /* 0x00cfe20000000000 */
[----:B------:R-:W-:-:S03]  /*15f0*/  UISETP.NE.AND UP4, UPT, UR11, URZ, UPT ;  /* 0x000000ff0b00728c */ /* 0x000fc6000bf85270 */
[----:B------:R-:W-:Y:S01]  /*1600*/  @!UP0 UMOV UR4, 0x400 ;  /* 0x0000040000048882 */ /* 0x000fe20000000000 */
[----:B------:R-:W-:-:S04]  /*1610*/  @!UP0 UIADD3 UR6, UPT, UPT, -UR6, 0x100000, URZ ;  /* 0x0010000006068890 */ /* 0x000fc8000fffe1ff */
[----:B------:R-:W-:Y:S02]  /*1620*/  @!UP0 USHF.L.U32 UR7, UR6, 0xb, URZ ;  /* 0x0000000b06078899 */ /* 0x000fe400080006ff */
[----:B------:R-:W-:Y:S02]  /*1630*/  @!UP0 USHF.L.U32 UR6, UR6, 0x1, URZ ;  /* 0x0000000106068899 */ /* 0x000fe400080006ff */
[----:B------:R-:W-:Y:S01]  /*1640*/  @!UP0 ULEA UR4, UR54, UR4, 0x18 ;  /* 0x0000000436048291 */ /* 0x000fe2000f8ec0ff */
[----:B------:R-:W-:Y:S01]  /*1650*/  VOTEU.ALL UP0, P0 ;  /* 0x0000000000ff7886 */ /* 0x000fe20000000000 */
[----:B----4-:R-:W-:Y:S01]  /*1660*/  UISETP.EQ.U32.AND UP1, UPT, UR12, 0x1, UPT ;  /* 0x000000010c00788c */ /* 0x010fe2000bf22070 */
[----:B------:R-:W2:Y:S09]  /*1670*/  FENCE.VIEW.ASYNC.S ;  /* 0x00000000000073c6 */ /* 0x000eb20000000000 */
[----:B--2---:R2:W3:Y:S02]  /*1680*/  @!UP0 SYNCS.EXCH.64 URZ, [UR4+0x520], UR6 ;  /* 0x0005200604ff85b2 */ /* 0x0044e40008000100 */
[----:B--2---:R-:W-:Y:S01]  /*1690*/  UP2UR UR4, UPR, URZ, 0x2 ;  /* 0x00000002ff047883 */ /* 0x004fe20008000000 */
[----:B------:R-:W-:Y:S11]  /*16a0*/  BRA.U !UP1, `(.L_x_16) ;  /* 0x0000000109087547 */ /* 0x000ff6000b800000 */
[----:B-1-3--:R-:W-:Y:S01]  /*16b0*/  UCGABAR_ARV ;  /* 0x00000000000079c7 */ /* 0x00afe20008000000 */
[----:B------:R-:W-:Y:S05]  /*16c0*/  BRA `(.L_x_17) ;  /* 0x0000000000047947 */ /* 0x000fea0003800000 */
.L_x_16:
[----:B-1-3--:R-:W-:Y:S01]  /*16d0*/  NOP ;  /* 0x0000000000007918 */ /* 0x00afe20000000000 */
.L_x_17:
[----:B------:R-:W1:Y:S01]  /*16e0*/  S2UR UR10, SR_CTAID.X ;  /* 0x00000000000a79c3 */ /* 0x000e620000002500 */
[----:B------:R-:W-:-:S05]  /*16f0*/  CS2R.32 R3, SR_CgaSize ;  /* 0x0000000000037805 */ /* 0x000fca0000008a00 */
[----:B------:R-:W-:-:S05]  /*1700*/  IMAD R3, R3, -0xa0, RZ ;  /* 0xffffff6003037824 */ /* 0x000fca00078e02ff */
[----:B------:R-:W-:-:S14]  /*1710*/  R2UR UR5, R3 ;  /* 0x00000000030572ca */ /* 0x000fdc00000e0000 */
[----:B------:R-:W2:Y:S01]  /*1720*/  LDCU UR5, c[0x0][UR5+0x2b0] ;  /* 0x00005600050577ac */ /* 0x000ea20008000800 */
[----:B------:R-:W-:-:S05]  /*1730*/  CS2R.32 R3, SR_CgaSize ;  /* 0x0000000000037805 */ /* 0x000fca0000008a00 */
[----:B------:R-:W-:-:S05]  /*1740*/  IMAD R3, R3, -0xa0, RZ ;  /* 0xffffff6003037824 */ /* 0x000fca00078e02ff */
[----:B------:R-:W-:-:S14]  /*1750*/  R2UR UR4, R3 ;  /* 0x00000000030472ca */ /* 0x000fdc00000e0000 */
[----:B------:R-:W3:Y:S01]  /*1760*/  LDCU UR4, c[0x0][UR4+0x2b4] ;  /* 0x00005680040477ac */ /* 0x000ee20008000800 */
[----:B------:R-:W4:Y:S01]  /*1770*/  S2UR UR51, SR_CTAID.Y ;  /* 0x00000000003379c3 */ /* 0x000f220000002600 */
[----:B------:R-:W-:-:S05]  /*1780*/  CS2R.32 R3, SR_CgaSize ;  /* 0x0000000000037805 */ /* 0x000fca0000008a00 */
[----:B------:R-:W-:-:S05]  /*1790*/  IMAD R3, R3, -0xa0, RZ ;  /* 0xffffff6003037824 */ /* 0x000fca00078e02ff */
[----:B------:R-:W-:-:S14]  /*17a0*/  R2UR UR49, R3 ;  /* 0x00000000033172ca */ /* 0x000fdc00000e0000 */
[----:B------:R-:W3:Y:S01]  /*17b0*/  LDCU UR49, c[0x0][UR49+0x2a0] ;  /* 0x00005400313177ac */ /* 0x000ee20008000800 */
[----:B------:R-:W-:-:S05]  /*17c0*/  CS2R.32 R3, SR_CgaSize ;  /* 0x0000000000037805 */ /* 0x000fca0000008a00 */
[----:B------:R-:W-:-:S05]  /*17d0*/  IMAD R3, R3, -0xa0, RZ ;  /* 0xffffff6003037824 */ /* 0x000fca00078e02ff */
[----:B------:R-:W-:-:S14]  /*17e0*/  R2UR UR48, R3 ;  /* 0x00000000033072ca */ /* 0x000fdc00000e0000 */
[----:B------:R-:W3:Y:S01]  /*17f0*/  LDCU UR48, c[0x0][UR48+0x2a4] ;  /* 0x00005480303077ac */ /* 0x000ee20008000800 */
[----:B------:R-:W3:Y:S01]  /*1800*/  S2UR UR36, SR_CTAID.Z ;  /* 0x00000000002479c3 */ /* 0x000ee20000002700 */
[----:B------:R-:W3:Y:S01]  /*1810*/  LDCU UR19, c[0x0][0xb24] ;  /* 0x00016480ff1377ac */ /* 0x000ee20008000800 */
[----:B------:R-:W-:Y:S02]  /*1820*/  ULOP3.LUT UR7, UR54, 0x3, URZ, 0xc0, !UPT ;  /* 0x0000000336077892 */ /* 0x000fe4000f8ec0ff */
[----:B------:R-:W-:Y:S01]  /*1830*/  ULOP3.LUT UR6, UR17, 0xc, UR54, 0xf8, !UPT ;  /* 0x0000000c11067892 */ /* 0x000fe2000f8ef836 */
[----:B-1----:R-:W-:Y:S01]  /*1840*/  I2FP.F32.U32 R3, UR10 ;  /* 0x0000000a00037c45 */ /* 0x002fe20008201000 */
[----:B------:R-:W-:Y:S02]  /*1850*/  UISETP.GT.U32.AND UP1, UPT, UR7, 0xffff, UPT ;  /* 0x0000ffff0700788c */ /* 0x000fe4000bf24070 */
[----:B------:R-:W-:Y:S02]  /*1860*/  UISETP.GT.U32.AND UP0, UPT, UR6, 0xffff, UPT ;  /* 0x0000ffff0600788c */ /* 0x000fe4000bf04070 */
[----:B--2---:R-:W-:Y:S01]  /*1870*/  FMUL R3, R3, UR5 ;  /* 0x0000000503037c20 */ /* 0x004fe20008400000 */
[----:B------:R-:W-:Y:S01]  /*1880*/  USEL UR7, UR7, 0xffff, !UP1 ;  /* 0x0000ffff07077887 */ /* 0x000fe2000c800000 */
[----:B----4-:R-:W-:Y:S01]  /*1890*/  I2FP.F32.U32 R2, UR51 ;  /* 0x0000003300027c45 */ /* 0x010fe20008201000 */
[----:B------:R-:W-:-:S03]  /*18a0*/  USEL UR6, UR6, 0xffff, !UP0 ;  /* 0x0000ffff06067887 */ /* 0x000fc6000c000000 */
[----:B------:R-:W1:Y:S01]  /*18b0*/  F2I.U32.TRUNC.NTZ R3, R3 ;  /* 0x0000000300037305 */ /* 0x000e62000020f000 */
[----:B------:R-:W-:Y:S01]  /*18c0*/  USHF.R.U32.HI UR43, URZ, 0x1, UR54 ;  /* 0x00000001ff2b7899 */ /* 0x000fe20008011636 */
[----:B---3--:R-:W-:Y:S01]  /*18d0*/  FMUL R2, R2, UR4 ;  /* 0x0000000402027c20 */ /* 0x008fe20008400000 */
[----:B------:R-:W-:Y:S02]  /*18e0*/  USHF.R.U32.HI UR42, URZ, 0x2, UR54 ;  /* 0x00000002ff2a7899 */ /* 0x000fe40008011636 */
[----:B------:R-:W-:Y:S02]  /*18f0*/  USHF.L.U32 UR21, UR54, 0x7, URZ ;  /* 0x0000000736157899 */ /* 0x000fe400080006ff */
[----:B------:R-:W-:Y:S01]  /*1900*/  USHF.L.U32 UR15, UR54, 0x8, URZ ;  /* 0x00000008360f7899 */ /* 0x000fe200080006ff */
[----:B------:R-:W2:Y:S01]  /*1910*/  F2I.U32.TRUNC.NTZ R2, R2 ;  /* 0x0000000200027305 */ /* 0x000ea2000020f000 */
[----:B------:R-:W-:Y:S02]  /*1920*/  ULOP3.LUT UR7, UR7, 0xffff, URZ, 0xc0, !UPT ;  /* 0x0000ffff07077892 */ /* 0x000fe4000f8ec0ff */
[----:B------:R-:W-:Y:S01]  /*1930*/  ULOP3.LUT UR6, UR6, 0xffff, URZ, 0xc0, !UPT ;  /* 0x0000ffff06067892 */ /* 0x000fe2000f8ec0ff */
[----:B------:R-:W-:Y:S01]  /*1940*/  UMOV UR14, 0x1111 ;  /* 0x00001111000e7882 */ /* 0x000fe20000000000 */
[----:B------:R-:W-:Y:S01]  /*1950*/  UMOV UR13, 0x5 ;  /* 0x00000005000d7882 */ /* 0x000fe20000000000 */
[----:B-1----:R-:W-:Y:S01]  /*1960*/  R2UR UR5, R3 ;  /* 0x00000000030572ca */ /* 0x002fe200000e0000 */
[----:B------:R-:W1:Y:S01]  /*1970*/  LDCU UR37, c[0x0][0xb24] ;  /* 0x00016480ff2577ac */ /* 0x000e620008000800 */
[----:B------:R-:W-:Y:S01]  /*1980*/  PRMT R3, RZ, 0x7610, R3 ;  /* 0x00007610ff037816 */ /* 0x000fe20000000003 */
[----:B------:R-:W3:Y:S01]  /*1990*/  LDCU UR18, c[0x0][0xb30] ;  /* 0x00016600ff1277ac */ /* 0x000ee20008000800 */
[----:B--2---:R-:W-:Y:S01]  /*19a0*/  R2UR UR4, R2 ;  /* 0x00000000020472ca */ /* 0x004fe200000e0000 */
[----:B------:R-:W-:Y:S01]  /*19b0*/  UISETP.NE.AND UP5, UPT, UR11, 0x2, UPT ;  /* 0x000000020b00788c */ /* 0x000fe2000bfa5270 */
[----:B------:R-:W-:Y:S01]  /*19c0*/  PRMT R2, RZ, 0x7610, R2 ;  /* 0x00007610ff027816 */ /* 0x000fe20000000002 */
[----:B------:R-:W-:-:S06]  /*19d0*/  ULOP3.LUT UR43, UR43, 0x1, URZ, 0xc0, !UPT ;  /* 0x000000012b2b7892 */ /* 0x000fcc000f8ec0ff */
[----:B------:R-:W-:Y:S02]  /*19e0*/  UIADD3 UR5, UPT, UPT, -UR5, URZ, URZ ;  /* 0x000000ff05057290 */ /* 0x000fe4000fffe1ff */
[----:B------:R-:W-:Y:S02]  /*19f0*/  ULOP3.LUT UR42, UR42, 0x3, URZ, 0xc0, !UPT ;  /* 0x000000032a2a7892 */ /* 0x000fe4000f8ec0ff */
[----:B------:R-:W-:Y:S02]  /*1a00*/  ULOP3.LUT UR21, UR21, 0x600, URZ, 0xc0, !UPT ;  /* 0x0000060015157892 */ /* 0x000fe4000f8ec0ff */
[----:B------:R-:W-:Y:S02]  /*1a10*/  ULOP3.LUT UR15, UR15, 0x200, URZ, 0xc0, !UPT ;  /* 0x000002000f0f7892 */ /* 0x000fe4000f8ec0ff */
[----:B------:R-:W-:Y:S02]  /*1a20*/  UIADD3 UR4, UPT, UPT, -UR4, URZ, URZ ;  /* 0x000000ff04047290 */ /* 0x000fe4000fffe1ff */
[----:B------:R-:W-:Y:S01]  /*1a30*/  UISETP.GE.AND UP6, UPT, UR19, 0x1, UPT ;  /* 0x000000011300788c */ /* 0x000fe2000bfc6270 */
[----:B------:R-:W-:Y:S01]  /*1a40*/  UMOV UR50, UR10 ;  /* 0x0000000a00327c82 */ /* 0x000fe20008000000 */
[----:B------:R-:W-:-:S02]  /*1a50*/  USHF.L.U32 UR14, UR14, UR7, URZ ;  /* 0x000000070e0e7299 */ /* 0x000fc400080006ff */
[----:B------:R-:W-:Y:S02]  /*1a60*/  USHF.L.U32 UR13, UR13, UR6, URZ ;  /* 0x000000060d0d7299 */ /* 0x000fe400080006ff */
[----:B------:R-:W-:Y:S02]  /*1a70*/  UIMAD UR49, UR49, UR5, UR10 ;  /* 0x00000005313172a4 */ /* 0x000fe4000f8e020a */
[----:B------:R-:W-:Y:S01]  /*1a80*/  UIMAD UR48, UR48, UR4, UR51 ;  /* 0x00000004303072a4 */ /* 0x000fe2000f8e0233 */
[----:B-1-3--:R-:W-:Y:S11]  /*1a90*/  BRA.U UP4, `(.L_x_18) ;  /* 0x0000000104ac7547 */ /* 0x00aff6000b800000 */
[----:B------:R-:W-:Y:S02]  /*1aa0*/  UISETP.NE.AND UP0, UPT, UR48, URZ, UPT ;  /* 0x000000ff3000728c */ /* 0x000fe4000bf05270 */
[----:B------:R-:W-:Y:S02]  /*1ab0*/  ULOP3.LUT UR8, UR49, 0x2, URZ, 0x3c, !UPT ;  /* 0x0000000231087892 */ /* 0x000fe4000f8e3cff */
[----:B------:R-:W-:Y:S02]  /*1ac0*/  UISETP.GT.U32.AND UP1, UPT, UR49, 0x1, UP0 ;  /* 0x000000013100788c */ /* 0x000fe40008724070 */
[----:B------:R-:W-:Y:S02]  /*1ad0*/  UISETP.NE.AND UP2, UPT, UR48, 0x1, UPT ;  /* 0x000000013000788c */ /* 0x000fe4000bf45270 */
[----:B------:R-:W-:Y:S02]  /*1ae0*/  UISETP.GT.U32.AND UP0, UPT, UR8, 0x1, UP0 ;  /* 0x000000010800788c */ /* 0x000fe40008704070 */
[----:B------:R-:W-:-:S02]  /*1af0*/  USEL UR28, URZ, 0x1, UP1 ;  /* 0x00000001ff1c7887 */ /* 0x000fc40008800000 */
[----:B------:R-:W-:Y:S02]  /*1b00*/  USEL UR23, URZ, 0x2, UP1 ;  /* 0x00000002ff177887 */ /* 0x000fe40008800000 */
[----:B------:R-:W-:Y:S02]  /*1b10*/  UISETP.GT.U32.AND UP1, UPT, UR49, 0x1, UP2 ;  /* 0x000000013100788c */ /* 0x000fe40009724070 */
[----:B------:R-:W-:Y:S02]  /*1b20*/  USEL UR7, URZ, 0x4, UP0 ;  /* 0x00000004ff077887 */ /* 0x000fe40008000000 */
[----:B------:R-:W-:Y:S02]  /*1b30*/  USEL UR5, URZ, 0x8, UP0 ;  /* 0x00000008ff057887 */ /* 0x000fe40008000000 */
[----:B------:R-:W-:Y:S02]  /*1b40*/  UISETP.GT.U32.AND UP0, UPT, UR8, 0x1, UP2 ;  /* 0x000000010800788c */ /* 0x000fe40009704070 */
[----:B------:R-:W-:-:S02]  /*1b50*/  USEL UR27, URZ, 0x10, UP1 ;  /* 0x00000010ff1b7887 */ /* 0x000fc40008800000 */
[----:B------:R-:W-:Y:S02]  /*1b60*/  USEL UR22, URZ, 0x20, UP1 ;  /* 0x00000020ff167887 */ /* 0x000fe40008800000 */
[----:B------:R-:W-:Y:S02]  /*1b70*/  UISETP.NE.AND UP1, UPT, UR48, 0x2, UPT ;  /* 0x000000023000788c */ /* 0x000fe4000bf25270 */
[----:B------:R-:W-:Y:S02]  /*1b80*/  USEL UR6, URZ, 0x40, UP0 ;  /* 0x00000040ff067887 */ /* 0x000fe40008000000 */
[----:B------:R-:W-:Y:S02]  /*1b90*/  USEL UR4, URZ, 0x80, UP0 ;  /* 0x00000080ff047887 */ /* 0x000fe40008000000 */
[----:B------:R-:W-:Y:S02]  /*1ba0*/  UISETP.GT.U32.AND UP0, UPT, UR49, 0x1, UP1 ;  /* 0x000000013100788c */ /* 0x000fe40008f04070 */
[----:B------:R-:W-:-:S02]  /*1bb0*/  UISETP.NE.AND UP2, UPT, UR48, 0x3, UPT ;  /* 0x000000033000788c */ /* 0x000fc4000bf45270 */
[----:B------:R-:W-:Y:S02]  /*1bc0*/  USEL UR25, URZ, 0x100, UP0 ;  /* 0x00000100ff197887 */ /* 0x000fe40008000000 */
[----:B------:R-:W-:Y:S02]  /*1bd0*/  USEL UR20, URZ, 0x200, UP0 ;  /* 0x00000200ff147887 */ /* 0x000fe40008000000 */
[----:B------:R-:W-:Y:S02]  /*1be0*/  UISETP.GT.U32.AND UP0, UPT, UR49, 0x1, UP2 ;  /* 0x000000013100788c */ /* 0x000fe40009704070 */
[----:B------:R-:W-:Y:S02]  /*1bf0*/  UIADD3 UR25, UPT, UPT, UR25, UR27, UR28 ;  /* 0x0000001b19197290 */ /* 0x000fe4000fffe01c */
[----:B------:R-:W-:Y:S02]  /*1c00*/  USEL UR24, URZ, 0x1000, UP0 ;  /* 0x00001000ff187887 */ /* 0x000fe40008000000 */
[----:B------:R-:W-:-:S02]  /*1c10*/  USEL UR9, URZ, 0x2000, UP0 ;  /* 0x00002000ff097887 */ /* 0x000fc40008000000 */
[----:B------:R-:W-:Y:S02]  /*1c20*/  UIADD3 UR23, UPT, UPT, UR23, UR24, UR25 ;  /* 0x0000001817177290 */ /* 0x000fe4000fffe019 */
[----:B------:R-:W-:Y:S02]  /*1c30*/  UISETP.GT.U32.AND UP1, UPT, UR8, 0x1, UP1 ;  /* 0x000000010800788c */ /* 0x000fe40008f24070 */
[----:B------:R-:W-:Y:S02]  /*1c40*/  UIADD3 UR20, UPT, UPT, UR20, UR22, UR23 ;  /* 0x0000001614147290 */ /* 0x000fe4000fffe017 */
[----:B------:R-:W-:Y:S02]  /*1c50*/  UISETP.GT.U32.AND UP0, UPT, UR8, 0x1, UP2 ;  /* 0x000000010800788c */ /* 0x000fe40009704070 */
[----:B------:R-:W-:Y:S02]  /*1c60*/  USEL UR8, URZ, 0x400, UP1 ;  /* 0x00000400ff087887 */ /* 0x000fe40008800000 */
[----:B------:R-:W-:-:S02]  /*1c70*/  UIADD3 UR9, UPT, UPT, UR7, UR9, UR20 ;  /* 0x0000000907097290 */ /* 0x000fc4000fffe014 */
[----:B------:R-:W-:Y:S02]  /*1c80*/  USEL UR7, URZ, 0x4000, UP0 ;  /* 0x00004000ff077887 */ /* 0x000fe40008000000 */
[----:B------:R-:W-:Y:S02]  /*1c90*/  UIADD3 UR9, UPT, UPT, UR8, UR6, UR9 ;  /* 0x0000000608097290 */ /* 0x000fe4000fffe009 */
[----:B------:R-:W-:Y:S02]  /*1ca0*/  ULOP3.LUT UR6, UR49, 0xfffffffe, URZ, 0xc0, !UPT ;  /* 0xfffffffe31067892 */ /* 0x000fe4000f8ec0ff */
[----:B------:R-:W-:Y:S02]  /*1cb0*/  USEL UR8, URZ, 0x800, UP1 ;  /* 0x00000800ff087887 */ /* 0x000fe40008800000 */
[----:B------:R-:W-:Y:S02]  /*1cc0*/  UIADD3 UR5, UPT, UPT, UR5, UR7, UR9 ;  /* 0x0000000705057290 */ /* 0x000fe4000fffe009 */
[----:B------:R-:W-:-:S02]  /*1cd0*/  ULEA UR6, UR48, UR6, 0x2 ;  /* 0x0000000630067291 */ /* 0x000fc4000f8e10ff */
[----:B------:R-:W-:Y:S02]  /*1ce0*/  USEL UR7, URZ, 0x8000, UP0 ;  /* 0x00008000ff077887 */ /* 0x000fe40008000000 */
[----:B------:R-:W-:-:S03]  /*1cf0*/  UIADD3 UR5, UPT, UPT, UR8, UR4, UR5 ;  /* 0x0000000408057290 */ /* 0x000fc6000fffe005 */
[----:B------:R-:W-:Y:S01]  /*1d00*/  UMOV UR4, 0x3 ;  /* 0x0000000300047882 */ /* 0x000fe20000000000 */
[----:B------:R-:W-:Y:S02]  /*1d10*/  UIADD3 UR5, UPT, UPT, UR5, UR7, URZ ;  /* 0x0000000705057290 */ /* 0x000fe4000fffe0ff */
[----:B------:R-:W-:-:S04]  /*1d20*/  USHF.L.U32 UR4, UR4, UR6, URZ ;  /* 0x0000000604047299 */ /* 0x000fc800080006ff */
[----:B------:R-:W-:Y:S02]  /*1d30*/  MOV R3, UR5 ;  /* 0x0000000500037c02 */ /* 0x000fe40008000f00 */
[----:B------:R-:W-:Y:S02]  /*1d40*/  MOV R2, UR4 ;  /* 0x0000000400027c02 */ /* 0x000fe40008000f00 */
.L_x_18:
[----:B------:R-:W-:Y:S05]  /*1d50*/  BRA.U !UP6, `(.L_x_19) ;  /* 0x000000010eb87547 */ /* 0x000fea000b800000 */
[----:B------:R-:W1:Y:S01]  /*1d60*/  LDCU.128 UR4, c[0x0][0xb10] ;  /* 0x00016200ff0477ac */ /* 0x000e620008000c00 */
[----:B------:R-:W2:Y:S01]  /*1d70*/  LDCU UR23, c[0x0][0x370] ;  /* 0x00006e00ff1777ac */ /* 0x000ea20008000800 */
[----:B------:R-:W3:Y:S01]  /*1d80*/  LDCU UR22, c[0x0][0x374] ;  /* 0x00006e80ff1677ac */ /* 0x000ee20008000800 */
[----:B------:R-:W4:Y:S01]  /*1d90*/  LDCU UR50, c[0x0][0xb0c] ;  /* 0x00016180ff3277ac */ /* 0x000f220008000800 */
[----:B------:R-:W2:Y:S01]  /*1da0*/  LDCU UR20, c[0x0][0xb20] ;  /* 0x00016400ff1477ac */ /* 0x000ea20008000800 */
[----:B------:R-:W2:Y:S01]  /*1db0*/  LDCU.64 UR8, c[0x0][0xb28] ;  /* 0x00016500ff0877ac */ /* 0x000ea20008000a00 */
[----:B-1----:R-:W-:Y:S02]  /*1dc0*/  UISETP.NE.AND UP0, UPT, UR6, 0x1, UPT ;  /* 0x000000010600788c */ /* 0x002fe4000bf05270 */
[----:B---3--:R-:W-:Y:S02]  /*1dd0*/  UIMAD.WIDE.U32 UR28, UR22, UR7, URZ ;  /* 0x00000007161c72a5 */ /* 0x008fe4000f8e00ff */
[----:B------:R-:W-:-:S02]  /*1de0*/  UISETP.NE.AND UP2, UPT, UR19, 0x1, UPT ;  /* 0x000000011300788c */ /* 0x000fc4000bf45270 */
[----:B----4-:R-:W-:Y:S02]  /*1df0*/  UISETP.NE.AND UP1, UPT, UR50, 0x1, UPT ;  /* 0x000000013200788c */ /* 0x010fe4000bf25270 */
[----:B------:R-:W-:Y:S02]  /*1e00*/  UIMAD.WIDE.U32 UR30, UR51, UR7, URZ ;  /* 0x00000007331e72a5 */ /* 0x000fe4000f8e00ff */
[----:B--2---:R-:W-:Y:S01]  /*1e10*/  UIMAD.WIDE.U32 UR24, UR23, UR4, URZ ;  /* 0x00000004171872a5 */ /* 0x004fe2000f8e00ff */
[----:B------:R-:W-:Y:S01]  /*1e20*/  UMOV UR7, UR29 ;  /* 0x0000001d00077c82 */ /* 0x000fe20008000000 */
[----:B------:R-:W-:Y:S02]  /*1e30*/  UIMAD.WIDE.U32 UR28, UR10, UR4, URZ ;  /* 0x000000040a1c72a5 */ /* 0x000fe4000f8e00ff */
[----:B------:R-:W-:-:S03]  /*1e40*/  @UP0 USHF.R.U32.HI UR22, URZ, UR20, UR7 ;  /* 0x00000014ff160299 */ /* 0x000fc60008011607 */
[----:B------:R-:W-:Y:S02]  /*1e50*/  @UP1 USHF.R.U32.HI UR23, URZ, UR5, UR25 ;  /* 0x00000005ff171299 */ /* 0x000fe40008011619 */
[----:B------:R-:W-:Y:S02]  /*1e60*/  UIMAD.WIDE.U32 UR24, UR22, UR8, URZ ;  /* 0x00000008161872a5 */ /* 0x000fe4000f8e00ff */
[----:B------:R-:W-:Y:S02]  /*1e70*/  USHF.R.U32.HI UR31, URZ, UR20, UR31 ;  /* 0x00000014ff1f7299 */ /* 0x000fe4000801161f */
[----:B------:R-:W-:Y:S02]  /*1e80*/  UIMAD.WIDE.U32 UR32, UR23, UR8, URZ ;  /* 0x00000008172072a5 */ /* 0x000fe4000f8e00ff */
[----:B------:R-:W-:Y:S02]  /*1e90*/  @UP2 USHF.R.U32.HI UR22, URZ, UR9, UR25 ;  /* 0x00000009ff162299 */ /* 0x000fe40008011619 */
[----:B------:R-:W-:-:S02]  /*1ea0*/  USHF.R.U32.HI UR29, URZ, UR5, UR29 ;  /* 0x00000005ff1d7299 */ /* 0x000fc4000801161d */
[----:B------:R-:W-:Y:S02]  /*1eb0*/  USEL UR31, UR51, UR31, !UP0 ;  /* 0x0000001f331f7287 */ /* 0x000fe4000c000000 */
[----:B------:R-:W-:Y:S02]  /*1ec0*/  @UP2 USHF.R.U32.HI UR23, URZ, UR9, UR33 ;  /* 0x00000009ff172299 */ /* 0x000fe40008011621 */
[----:B------:R-:W-:Y:S02]  /*1ed0*/  UIMAD UR22, UR22, UR19, URZ ;  /* 0x00000013161672a4 */ /* 0x000fe4000f8e02ff */
[----:B------:R-:W-:Y:S02]  /*1ee0*/  USEL UR29, UR10, UR29, !UP1 ;  /* 0x0000001d0a1d7287 */ /* 0x000fe4000c800000 */
[----:B------:R-:W-:Y:S02]  /*1ef0*/  UIMAD UR4, UR23, UR19, URZ ;  /* 0x00000013170472a4 */ /* 0x000fe4000f8e02ff */
[----:B------:R-:W-:-:S02]  /*1f00*/  UISETP.GE.AND UP0, UPT, UR31, UR22, UPT ;  /* 0x000000161f00728c */ /* 0x000fc4000bf06270 */
[----:B------:R-:W-:Y:S02]  /*1f10*/  UIMAD.WIDE.U32 UR32, UR31, UR8, URZ ;  /* 0x000000081f2072a5 */ /* 0x000fe4000f8e00ff */
[----:B------:R-:W-:Y:S02]  /*1f20*/  UISETP.GE.OR UP0, UPT, UR29, UR4, UP0 ;  /* 0x000000041d00728c */ /* 0x000fe40008706670 */
[----:B------:R-:W-:Y:S02]  /*1f30*/  USHF.R.U32.HI UR4, URZ, UR9, UR33 ;  /* 0x00000009ff047299 */ /* 0x000fe40008011621 */
[----:B------:R-:W-:Y:S02]  /*1f40*/  UIMAD.WIDE.U32 UR24, UR29, UR8, URZ ;  /* 0x000000081d1872a5 */ /* 0x000fe4000f8e00ff */
[----:B------:R-:W-:Y:S02]  /*1f50*/  USEL UR4, UR31, UR4, !UP2 ;  /* 0x000000041f047287 */ /* 0x000fe4000d000000 */
[----:B------:R-:W-:-:S02]  /*1f60*/  UIADD3 UR5, UPT, UPT, -UR31, URZ, URZ ;  /* 0x000000ff1f057290 */ /* 0x000fc4000fffe1ff */
[----:B------:R-:W-:Y:S02]  /*1f70*/  UIADD3 UR8, UPT, UPT, -UR4, URZ, URZ ;  /* 0x000000ff04087290 */ /* 0x000fe4000fffe1ff */
[----:B------:R-:W-:Y:S02]  /*1f80*/  @!UP0 USHF.R.U32.HI UR9, URZ, UR9, UR25 ;  /* 0x00000009ff098299 */ /* 0x000fe40008011619 */
[----:B------:R-:W-:Y:S02]  /*1f90*/  UIMAD UR8, UR19, UR8, UR31 ;  /* 0x00000008130872a4 */ /* 0x000fe4000f8e021f */
[----:B------:R-:W-:Y:S02]  /*1fa0*/  @!UP0 USEL UR9, UR29, UR9, !UP2 ;  /* 0x000000091d098287 */ /* 0x000fe4000d000000 */
[----:B------:R-:W-:Y:S02]  /*1fb0*/  UIADD3 UR7, UPT, UPT, -UR29, URZ, URZ ;  /* 0x000000ff1d077290 */ /* 0x000fe4000fffe1ff */
[----:B------:R-:W-:-:S02]  /*1fc0*/  @!UP0 UIMAD UR8, UR8, UR23, UR9 ;  /* 0x00000017080882a4 */ /* 0x000fc4000f8e0209 */
[----:B------:R-:W-:Y:S02]  /*1fd0*/  @!UP0 UIADD3 UR4, UPT, UPT, UR4, -UR9, URZ ;  /* 0x8000000904048290 */ /* 0x000fe4000fffe0ff */
[----:B------:R-:W-:Y:S02]  /*1fe0*/  UIMAD UR5, UR6, UR5, UR51 ;  /* 0x00000005060572a4 */ /* 0x000fe4000f8e0233 */
[----:B------:R-:W-:Y:S02]  /*1ff0*/  @!UP0 UIMAD UR31, UR4, UR19, UR29 ;  /* 0x00000013041f82a4 */ /* 0x000fe4000f8e021d */
[----:B------:R-:W-:Y:S01]  /*2000*/  UIMAD UR7, UR50, UR7, UR10 ;  /* 0x00000007320772a4 */ /* 0x000fe2000f8e020a */
[----:B------:R-:W-:Y:S01]  /*2010*/  @!UP0 UMOV UR29, UR8 ;  /* 0x00000008001d8c82 */ /* 0x000fe20008000000 */
[----:B------:R-:W-:Y:S02]  /*2020*/  UIMAD UR51, UR31, UR6, UR5 ;  /* 0x000000061f3372a4 */ /* 0x000fe4000f8e0205 */
[----:B------:R-:W-:-:S12]  /*2030*/  UIMAD UR50, UR29, UR50, UR7 ;  /* 0x000000321d3272a4 */ /* 0x000fd8000f8e0207 */
.L_x_19:
[----:B------:R-:W-:-:S09]  /*2040*/  UISETP.NE.AND UP0, UPT, UR18, 0x1, UPT ;  /* 0x000000011200788c */ /* 0x000fd2000bf05270 */
[----:B------:R-:W-:Y:S05]  /*2050*/  BRA.U UP0, `(.L_x_20) ;  /* 0x0000000100407547 */ /* 0x000fea000b800000 */
[----:B------:R-:W1:Y:S01]  /*2060*/  LDCU.128 UR4, c[0x0][0xb10] ;  /* 0x00016200ff0477ac */ /* 0x000e620008000c00 */
[----:B------:R-:W2:Y:S01]  /*2070*/  LDCU UR9, c[0x0][0xb0c] ;  /* 0x00016180ff0977ac */ /* 0x000ea20008000800 */
[----:B------:R-:W3:Y:S01]  /*2080*/  LDCU UR8, c[0x0][0xb20] ;  /* 0x00016400ff0877ac */ /* 0x000ee20008000800 */
[----:B-1----:R-:W-:Y:S02]  /*2090*/  UIMAD.WIDE.U32 UR22, UR50, UR4, URZ ;  /* 0x00000004321672a5 */ /* 0x002fe4000f8e00ff */
[----:B------:R-:W-:Y:S02]  /*20a0*/  UIMAD.WIDE.U32 UR18, UR51, UR7, URZ ;  /* 0x00000007331272a5 */ /* 0x000fe4000f8e00ff */
[----:B--2---:R-:W-:Y:S02]  /*20b0*/  UISETP.NE.AND UP1, UPT, UR9, 0x1, UPT ;  /* 0x000000010900788c */ /* 0x004fe4000bf25270 */
[----:B------:R-:W-:Y:S01]  /*20c0*/  UISETP.NE.AND UP0, UPT, UR6, 0x1, UPT ;  /* 0x000000010600788c */ /* 0x000fe2000bf05270 */
[----:B------:R-:W-:Y:S01]  /*20d0*/  UMOV UR7, UR23 ;  /* 0x0000001700077c82 */ /* 0x000fe20008000000 */
[----:B---3--:R-:W-:-:S02]  /*20e0*/  USHF.R.U32.HI UR8, URZ, UR8, UR19 ;  /* 0x00000008ff087299 */ /* 0x008fc40008011613 */
[----:B------:R-:W-:Y:S02]  /*20f0*/  USHF.R.U32.HI UR5, URZ, UR5, UR7 ;  /* 0x00000005ff057299 */ /* 0x000fe40008011607 */
[----:B------:R-:W-:Y:S02]  /*2100*/  USEL UR8, UR51, UR8, !UP0 ;  /* 0x0000000833087287 */ /* 0x000fe4000c000000 */
[----:B------:R-:W-:-:S04]  /*2110*/  USEL UR5, UR50, UR5, !UP1 ;  /* 0x0000000532057287 */ /* 0x000fc8000c800000 */
[----:B------:R-:W-:Y:S02]  /*2120*/  UIADD3 UR4, UPT, UPT, -UR8, UR5, URZ ;  /* 0x0000000508047290 */ /* 0x000fe4000fffe1ff */
[----:B------:R-:W-:Y:S02]  /*2130*/  UIADD3 UR5, UPT, UPT, UR8, -UR5, URZ ;  /* 0x8000000508057290 */ /* 0x000fe4000fffe0ff */
[----:B------:R-:W-:Y:S02]  /*2140*/  UIMAD UR51, UR4, UR6, UR51 ;  /* 0x00000006043372a4 */ /* 0x000fe4000f8e0233 */
[----:B------:R-:W-:-:S12]  /*2150*/  UIMAD UR50, UR5, UR9, UR50 ;  /* 0x00000009053272a4 */ /* 0x000fd8000f8e0232 */
.L_x_20:
[----:B------:R-:W-:-:S09]  /*2160*/  UISETP.EQ.U32.AND UP0, UPT, UR12, 0x1, UPT ;  /* 0x000000010c00788c */ /* 0x000fd2000bf02070 */
[----:B------:R-:W-:Y:S05]  /*2170*/  BRA.U !UP0, `(.L_x_21) ;  /* 0x00000001080c7547 */ /* 0x000fea000b800000 */
[----:B------:R-:W-:Y:S01]  /*2180*/  UCGABAR_WAIT ;  /* 0x0000000000007dc7 */ /* 0x000fe20008000000 */
[----:B------:R-:W-:Y:S01]  /*2190*/  CCTL.IVALL ;  /* 0x00000000ff00798f */ /* 0x000fe20002000000 */
[----:B------:R-:W-:Y:S05]  /*21a0*/  BRA `(.L_x_22) ;  /* 0x0000000000047947 */ /* 0x000fea0003800000 */
.L_x_21:
[----:B------:R-:W-:Y:S06]  /*21b0*/  BAR.SYNC.DEFER_BLOCKING 0x0 ;  /* 0x0000000000007b1d */ /* 0x000fec0000010000 */
.L_x_22:
[----:B------:R-:W-:Y:S05]  /*21c0*/  BRA.U UP5, `(.L_x_23) ;  /* 0x0000003905647547 */ /* 0x000fea000b800000 */
[----:B------:R-:W1:Y:S01]  /*21d0*/  LDCU UR6, c[0x0][0x38c] ;  /* 0x00007180ff0677ac */ /* 0x000e620008000800 */
[----:B------:R-:W-:Y:S01]  /*21e0*/  PLOP3.LUT P1, PT, PT, PT, UP3, 0x80, 0x8 ;  /* 0x000000000008781c */ /* 0x000fe20003f2f038 */
[----:B------:R-:W-:Y:S01]  /*21f0*/  IMAD.MOV.U32 R12, RZ, RZ, 0x1 ;  /* 0x00000001ff0c7424 */ /* 0x000fe200078e00ff */
[----:B------:R-:W-:Y:S01]  /*2200*/  ISETP.NE.AND P2, PT, R0, RZ, P3 ;  /* 0x000000ff0000720c */ /* 0x000fe20001f45270 */
[----:B------:R-:W-:Y:S01]  /*2210*/  USHF.L.U32 UR5, UR10, 0x5, URZ ;  /* 0x000000050a057899 */ /* 0x000fe200080006ff */
[----:B------:R-:W-:Y:S01]  /*2220*/  PLOP3.LUT P1, PT, P1, PT, PT, 0x8, 0x80 ;  /* 0x000000000080781c */ /* 0x000fe20000f2e170 */
[----:B------:R-:W-:Y:S01]  /*2230*/  USHF.L.U32 UR4, UR10, 0x6, URZ ;  /* 0x000000060a047899 */ /* 0x000fe200080006ff */
[----:B------:R-:W-:Y:S01]  /*2240*/  CS2R R10, SRZ ;  /* 0x00000000000a7805 */ /* 0x000fe2000001ff00 */
[----:B------:R-:W-:Y:S01]  /*2250*/  UISETP.NE.AND UP1, UPT, UR11, URZ, UPT ;  /* 0x000000ff0b00728c */ /* 0x000fe2000bf25270 */
[----:B------:R-:W-:Y:S01]  /*2260*/  IMAD.MOV.U32 R9, RZ, RZ, RZ ;  /* 0x000000ffff097224 */ /* 0x000fe200078e00ff */
[----:B------:R-:W-:Y:S01]  /*2270*/  ULOP3.LUT UR5, UR5, 0x20, URZ, 0xc0, !UPT ;  /* 0x0000002005057892 */ /* 0x000fe2000f8ec0ff */
[----:B------:R-:W-:Y:S01]  /*2280*/  IMAD.MOV.U32 R8, RZ, RZ, 0x1 ;  /* 0x00000001ff087424 */ /* 0x000fe200078e00ff */
[----:B------:R-:W-:Y:S01]  /*2290*/  ULOP3.LUT UR4, UR4, 0x40, URZ, 0xc0, !UPT ;  /* 0x0000004004047892 */ /* 0x000fe2000f8ec0ff */
[----:B------:R-:W2:Y:S01]  /*22a0*/  LDCU UR23, c[0x0][0x370] ;  /* 0x00006e00ff1777ac */ /* 0x000ea20008000800 */
[----:B-1----:R-:W-:-:S02]  /*22b0*/  UIADD3 UR8, UPT, UPT, UR6, 0x1f, URZ ;  /* 0x0000001f06087890 */ /* 0x002fc4000fffe0ff */
[----:B------:R-:W-:Y:S02]  /*22c0*/  UIADD3 UR24, UPT, UPT, UR6, 0x3e, URZ ;  /* 0x0000003e06187890 */ /* 0x000fe4000fffe0ff */
[----:B------:R-:W-:Y:S02]  /*22d0*/  USHF.R.S32.HI UR7, URZ, 0x1f, UR8 ;  /* 0x0000001fff077899 */ /* 0x000fe40008011408 */
[----:B------:R-:W-:Y:S02]  /*22e0*/  UIADD3 UR6, UPT, UPT, UR6, -0x1, URZ ;  /* 0xffffffff06067890 */ /* 0x000fe4000fffe0ff */
[----:B------:R-:W-:Y:S02]  /*22f0*/  ULEA.HI UR7, UR7, UR8, URZ, 0x5 ;  /* 0x0000000807077291 */ /* 0x000fe4000f8f28ff */
[----:B------:R-:W-:Y:S02]  /*2300*/  UISETP.GE.U32.AND UP2, UPT, UR6, -0x3f, UPT ;  /* 0xffffffc10600788c */ /* 0x000fe4000bf46070 */
[----:B------:R-:W-:Y:S01]  /*2310*/  USHF.R.S32.HI UR27, URZ, 0x5, UR7 ;  /* 0x00000005ff1b7899 */ /* 0x000fe20008011407 */
[----:B------:R-:W1:Y:S03]  /*2320*/  LDCU.64 UR28, c[0x0][0x348] ;  /* 0x00006900ff1c77ac */ /* 0x000e660008000a00 */
[----:B------:R-:W-:Y:S01]  /*2330*/  UISETP.LT.U32.AND UP0, UPT, UR27, 0x48, UPT ;  /* 0x000000481b00788c */ /* 0x000fe2000bf01070 */
[----:B------:R-:W3:Y:S03]  /*2340*/  LDCU UR22, c[0x0][0x374] ;  /* 0x00006e80ff1677ac */ /* 0x000ee60008000800 */
[----:B------:R-:W-:-:S02]  /*2350*/  USEL UR25, UR27, 0x48, UP0 ;  /* 0x000000481b197887 */ /* 0x000fc40008000000 */
[----:B------:R-:W-:Y:S02]  /*2360*/  USEL UR38, UR26, 0x2, UP1 ;  /* 0x000000021a267887 */ /* 0x000fe40008800000 */
[----:B------:R-:W-:Y:S02]  /*2370*/  UIADD3 UR31, UPT, UPT, UR25, -0x1, URZ ;  /* 0xffffffff191f7890 */ /* 0x000fe4000fffe0ff */
[----:B------:R-:W-:Y:S02]  /*2380*/  @UP2 UIADD3 UR31, UPT, UPT, UR25, URZ, URZ ;  /* 0x000000ff191f2290 */ /* 0x000fe4000fffe0ff */
[----:B------:R-:W-:Y:S02]  /*2390*/  ULEA UR43, UR43, UR5, 0x4 ;  /* 0x000000052b2b7291 */ /* 0x000fe4000f8e20ff */
[----:B------:R-:W-:Y:S02]  /*23a0*/  UIADD3 UR30, UPT, UPT, UR31, 0x1, URZ ;  /* 0x000000011f1e7890 */ /* 0x000fe4000fffe0ff */
[----:B------:R-:W-:-:S02]  /*23b0*/  ULEA UR42, UR42, UR4, 0x4 ;  /* 0x000000042a2a7291 */ /* 0x000fc4000f8e20ff */
[----:B------:R-:W-:Y:S02]  /*23c0*/  UIADD3 UR44, UPT, UPT, UR27, -UR25, URZ ;  /* 0x800000191b2c7290 */ /* 0x000fe4000fffe0ff */
[----:B------:R-:W-:Y:S01]  /*23d0*/  UIADD3 UR31, UPT, UPT, -UR31, URZ, URZ ;  /* 0x000000ff1f1f7290 */ /* 0x000fe2000fffe1ff */
[----:B-123--:R-:W-:-:S11]  /*23e0*/  UMOV UR41, URZ ;  /* 0x000000ff00297c82 */ /* 0x00efd60008000000 */
.L_x_43:
[----:B------:R-:W-:Y:S01]  /*23f0*/  UISETP.NE.AND UP0, UPT, UR54, URZ, UPT ;  /* 0x000000ff3600728c */ /* 0x000fe2000bf05270 */
[----:B------:R-:W1:Y:S08]  /*2400*/  S2UR UR54, SR_CgaCtaId ;  /* 0x00000000003679c3 */ /* 0x000e700000008800 */
[----:B------:R-:W-:Y:S05]  /*2410*/  BRA.U UP0, `(.L_x_24) ;  /* 0x0000000100347547 */ /* 0x000fea000b800000 */
[----:B------:R-:W2:Y:S01]  /*2420*/  S2R R0, SR_CgaCtaId ;  /* 0x0000000000007919 */ /* 0x000ea20000008800 */
[----:B------:R-:W-:-:S04]  /*2430*/  MOV R2, 0x400 ;  /* 0x0000040000027802 */ /* 0x000fc80000000f00 */
[----:B--2---:R-:W-:Y:S02]  /*2440*/  LEA R0, R0, R2, 0x18 ;  /* 0x0000000200007211 */ /* 0x004fe400078ec0ff */
[----:B------:R-:W-:-:S03]  /*2450*/  SHF.L.U32 R2, R8, 0x1f, RZ ;  /* 0x0000001f08027819 */ /* 0x000fc600000006ff */
[----:B------:R-:W-:-:S04]  /*2460*/  IMAD R0, R9, 0x8, R0 ;  /* 0x0000000809007824 */ /* 0x000fc800078e0200 */
[----:B------:R-:W2:Y:S02]  /*2470*/  SYNCS.PHASECHK.TRANS64.TRYWAIT P0, [R0+URZ+0x510], R2 ;  /* 0x00051002000075a7 */ /* 0x000ea400080011ff */
[----:B--2---:R-:W-:Y:S05]  /*2480*/  @!P0 BRA `(.L_x_25) ;  /* 0x0000007400dc8947 */ /* 0x004fea0003800000 */
.L_x_182:
[----:B------:R-:W-:Y:S01]  /*2490*/  VIADD R9, R9, 0x1 ;  /* 0x0000000109097836 */ /* 0x000fe20000000000 */
[----:B------:R2:W-:Y:S04]  /*24a0*/  SYNCS.ARRIVE.TRANS64.A1T0 RZ, [R0+URZ+0x500], RZ ;  /* 0x000500ff00ff79a7 */ /* 0x0005e800081000ff */
[----:B------:R-:W-:-:S04]  /*24b0*/  ISETP.NE.AND P0, PT, R9, 0x2, PT ;  /* 0x000000020900780c */ /* 0x000fc80003f05270 */
[----:B------:R-:W-:Y:S02]  /*24c0*/  SEL R9, R9, RZ, P0 ;  /* 0x000000ff09097207 */ /* 0x000fe40000000000 */
[----:B--2---:R-:W-:-:S04]  /*24d0*/  SEL R0, RZ, 0x1, P0 ;  /* 0x00000001ff007807 */ /* 0x004fc80000000000 */
[----:B------:R-:W-:-:S07]  /*24e0*/  LOP3.LUT R8, R8, R0, RZ, 0x3c, !PT ;  /* 0x0000000008087212 */ /* 0x000fce00078e3cff */
.L_x_24:
[----:B------:R-:W-:Y:S01]  /*24f0*/  UMOV UR26, 0x400 ;  /* 0x00000400001a7882 */ /* 0x000fe20000000000 */
[----:B------:R-:W-:Y:S01]  /*2500*/  UISETP.GE.U32.AND UP0, UPT, UR24, 0x3f, UPT ;  /* 0x0000003f1800788c */ /* 0x000fe2000bf06070 */
[----:B------:R-:W-:Y:S01]  /*2510*/  SHF.L.U32 R0, R12, 0x1f, RZ ;  /* 0x0000001f0c007819 */ /* 0x000fe200000006ff */
[----:B-1----:R-:W-:Y:S02]  /*2520*/  ULEA UR26, UR54, UR26, 0x18 ;  /* 0x0000001a361a7291 */ /* 0x002fe4000f8ec0ff */
[----:B------:R-:W-:Y:S02]  /*2530*/  ULEA.HI UR35, UR50, UR50, URZ, 0x1 ;  /* 0x0000003232237291 */ /* 0x000fe4000f8f08ff */
[----:B------:R-:W-:Y:S02]  /*2540*/  ULEA UR4, UR41, UR26, 0x3 ;  /* 0x0000001a29047291 */ /* 0x000fe4000f8e18ff */
[----:B------:R-:W-:Y:S02]  /*2550*/  USHF.L.U32 UR35, UR35, 0x6, URZ ;  /* 0x0000000623237899 */ /* 0x000fe400080006ff */
[----:B------:R-:W-:-:S02]  /*2560*/  ULEA UR11, UR51, UR43, 0x6 ;  /* 0x0000002b330b7291 */ /* 0x000fc4000f8e30ff */
[----:B------:R-:W-:-:S03]  /*2570*/  ULOP3.LUT UR35, UR35, 0xffffff80, URZ, 0xc0, !UPT ;  /* 0xffffff8023237892 */ /* 0x000fc6000f8ec0ff */
[----:B------:R1:W2:Y:S01]  /*2580*/  SYNCS.PHASECHK.TRANS64.TRYWAIT P0, [UR4+0x240], R0 ;  /* 0x00024000ff0075a7 */ /* 0x0002a20008001104 */
[----:B------:R-:W-:Y:S01]  /*2590*/  UIADD3 UR35, UPT, UPT, UR42, UR35, URZ ;  /* 0x000000232a237290 */ /* 0x000fe2000fffe0ff */
[----:B------:R-:W-:Y:S01]  /*25a0*/  UMOV UR4, URZ ;  /* 0x000000ff00047c82 */ /* 0x000fe20008000000 */
[----:B------:R-:W-:Y:S10]  /*25b0*/  BRA.U !UP0, `(.L_x_26) ;  /* 0x0000000108c87547 */ /* 0x000ff4000b800000 */
[----:B------:R-:W-:Y:S01]  /*25c0*/  UMOV UR5, UR31 ;  /* 0x0000001f00057c82 */ /* 0x000fe20008000000 */
[----:B------:R-:W-:Y:S01]  /*25d0*/  UMOV UR20, UR41 ;  /* 0x0000002900147c82 */ /* 0x000fe20008000000 */
[----:B------:R-:W-:-:S05]  /*25e0*/  UMOV UR34, URZ ;  /* 0x000000ff00227c82 */ /* 0x000fca0008000000 */
.L_x_32:
[----:B------:R-:W-:Y:S01]  /*25f0*/  ULEA UR33, UR20, UR26, 0x3 ;  /* 0x0000001a14217291 */ /* 0x000fe2000f8e18ff */
[----:B--2---:R-:W-:Y:S01]  /*2600*/  @P3 MOV R2, 0x1800 ;  /* 0x0000180000023802 */ /* 0x004fe20000000f00 */
[----:B--234-:R-:W-:Y:S10]  /*2610*/  @P0 BRA `(.L_x_27) ;  /* 0x00000000000c0947 */ /* 0x01cff40003800000 */
[----:B------:R-:W-:-:S04]  /*2620*/  SHF.L.U32 R3, R12, 0x1f, RZ ;  /* 0x0000001f0c037819 */ /* 0x000fc800000006ff */
[----:B------:R-:W2:Y:S02]  /*2630*/  SYNCS.PHASECHK.TRANS64.TRYWAIT P0, [UR33+0x240], R3 ;  /* 0x00024003ff0075a7 */ /* 0x000ea40008001121 */
[----:B--2---:R-:W-:Y:S05]  /*2640*/  @!P0 BRA `(.L_x_28) ;  /* 0x0000007400808947 */ /* 0x004fea0003800000 */
.L_x_27:
[----:B------:R2:W-:Y:S01]  /*2650*/  @P3 SYNCS.ARRIVE.TRANS64 RZ, [UR33], R2 ;  /* 0x00000002ffff39a7 */ /* 0x0005e20008000021 */
[----:B------:R-:W-:Y:S02]  /*2660*/  ULOP3.LUT UR4, UR38, 0x2, URZ, 0xfc, !UPT ;  /* 0x0000000226047892 */ /* 0x000fe4000f8efcff */
[----:B------:R-:W-:Y:S02]  /*2670*/  UIADD3 UR5, UPT, UPT, UR5, 0x1, URZ ;  /* 0x0000000105057890 */ /* 0x000fe4000fffe0ff */
[----:B------:R-:W-:Y:S02]  /*2680*/  UISETP.NE.AND UP0, UPT, UR4, 0x2, UPT ;  /* 0x000000020400788c */ /* 0x000fe4000bf05270 */
[----:B------:R-:W-:-:S07]  /*2690*/  UISETP.NE.AND UP2, UPT, UR5, 0x1, UPT ;  /* 0x000000010500788c */ /* 0x000fce000bf45270 */
[----:B------:R-:W-:Y:S05]  /*26a0*/  BRA.U UP0, `(.L_x_29) ;  /* 0x0000000100047547 */ /* 0x000fea000b800000 */
[----:B------:R-:W-:Y:S05]  /*26b0*/  BPT.TRAP 0x1 ;  /* 0x000000040000795c */ /* 0x000fea0000300000 */
.L_x_29:
[----:B------:R-:W-:Y:S04]  /*26c0*/  BSSY.RECONVERGENT B0, `(.L_x_30) ;  /* 0x0000003000007945 */ /* 0x000fe80003800200 */
[----:B------:R-:W-:Y:S05]  /*26d0*/  @!P2 BRA `(.L_x_31) ;  /* 0x000000000004a947 */ /* 0x000fea0003800000 */
[----:B------:R-:W-:Y:S05]  /*26e0*/  BPT.TRAP 0x1 ;  /* 0x000000040000795c */ /* 0x000fea0000300000 */
.L_x_31:
[----:B------:R-:W-:Y:S05]  /*26f0*/  BSYNC.RECONVERGENT B0 ;  /* 0x0000000000007941 */ /* 0x000fea0003800200 */
.L_x_30:
[----:B------:R-:W-:Y:S02]  /*2700*/  UIADD3 UR41, UPT, UPT, UR20, 0x1, URZ ;  /* 0x0000000114297890 */ /* 0x000fe4000fffe0ff */
[----:B------:R-:W-:Y:S02]  /*2710*/  ULEA UR32, UR20, UR21, 0xb ;  /* 0x0000001514207291 */ /* 0x000fe4000f8e58ff */
[----:B------:R-:W-:Y:S02]  /*2720*/  UISETP.NE.AND UP0, UPT, UR41, 0x48, UPT ;  /* 0x000000482900788c */ /* 0x000fe4000bf05270 */
[----:B------:R-:W-:Y:S02]  /*2730*/  UIADD3 UR46, UP1, UPT, UR28, 0x80, URZ ;  /* 0x000000801c2e7890 */ /* 0x000fe4000ff3e0ff */
[----:B------:R-:W-:Y:S02]  /*2740*/  USEL UR6, URZ, 0x1, UP0 ;  /* 0x00000001ff067887 */ /* 0x000fe40008000000 */
[----:B------:R-:W-:-:S02]  /*2750*/  USEL UR41, UR41, URZ, UP0 ;  /* 0x000000ff29297287 */ /* 0x000fc40008000000 */
[----:B------:R-:W-:Y:S02]  /*2760*/  ULEA UR8, UR20, UR15, 0xa ;  /* 0x0000000f14087291 */ /* 0x000fe4000f8e50ff */
[----:B------:R-:W-:Y:S01]  /*2770*/  UIADD3 UR18, UP0, UPT, UR28, 0x180, URZ ;  /* 0x000001801c127890 */ /* 0x000fe2000ff1e0ff */
[----:B------:R-:W-:Y:S01]  /*2780*/  LOP3.LUT R12, R12, UR6, RZ, 0x3c, !PT ;  /* 0x000000060c0c7c12 */ /* 0x000fe2000f8e3cff */
[----:B------:R-:W-:Y:S02]  /*2790*/  ULEA UR4, UR41, UR26, 0x3 ;  /* 0x0000001a29047291 */ /* 0x000fe4000f8e18ff */
[----:B------:R-:W-:Y:S01]  /*27a0*/  ULOP3.LUT UR33, UR33, 0xfefffff8, URZ, 0xc0, !UPT ;  /* 0xfefffff821217892 */ /* 0x000fe2000f8ec0ff */
[----:B-1----:R-:W-:Y:S01]  /*27b0*/  SHF.L.U32 R0, R12, 0x1f, RZ ;  /* 0x0000001f0c007819 */ /* 0x002fe200000006ff */
[----:B------:R-:W-:Y:S02]  /*27c0*/  UIADD3.X UR47, UPT, UPT, URZ, UR29, URZ, UP1, !UPT ;  /* 0x0000001dff2f7290 */ /* 0x000fe40008ffe4ff */
[----:B------:R-:W-:-:S02]  /*27d0*/  UIADD3 UR32, UPT, UPT, UR26, 0x2800, UR32 ;  /* 0x000028001a207890 */ /* 0x000fc4000fffe020 */
[----:B------:R-:W-:Y:S01]  /*27e0*/  UPRMT UR7, URZ, 0x5410, UR14 ;  /* 0x00005410ff077896 */ /* 0x000fe2000800000e */
[----:B------:R3:W4:Y:S01]  /*27f0*/  SYNCS.PHASECHK.TRANS64.TRYWAIT P0, [UR4+0x240], R0 ;  /* 0x00024000ff0075a7 */ /* 0x0007220008001104 */
[----:B------:R-:W-:Y:S02]  /*2800*/  UIADD3 UR8, UPT, UPT, UR26, 0x26800, UR8 ;  /* 0x000268001a087890 */ /* 0x000fe4000fffe008 */
[----:B------:R-:W-:Y:S02]  /*2810*/  UIADD3.X UR19, UPT, UPT, URZ, UR29, URZ, UP0, !UPT ;  /* 0x0000001dff137290 */ /* 0x000fe400087fe4ff */
[----:B------:R-:W-:Y:S01]  /*2820*/  UPRMT UR6, URZ, 0x5410, UR13 ;  /* 0x00005410ff067896 */ /* 0x000fe2000800000d */
[----:B------:R-:W-:Y:S01]  /*2830*/  UMOV UR16, 0x0 ;  /* 0x0000000000107882 */ /* 0x000fe20000000000 */
[----:B------:R-:W-:Y:S01]  /*2840*/  UMOV UR17, 0x10000000 ;  /* 0x1000000000117882 */ /* 0x000fe20000000000 */
[----:B------:R-:W-:Y:S01]  /*2850*/  UMOV UR10, UR34 ;  /* 0x00000022000a7c82 */ /* 0x000fe20008000000 */
[----:B------:R-:W-:Y:S01]  /*2860*/  UMOV UR12, UR36 ;  /* 0x00000024000c7c82 */ /* 0x000fe20008000000 */
[----:B------:R-:W-:Y:S01]  /*2870*/  UMOV UR9, UR33 ;  /* 0x0000002100097c82 */ /* 0x000fe20008000000 */
[----:B------:R1:W-:Y:S01]  /*2880*/  UTMALDG.3D.MULTICAST.2CTA [UR32], [UR46], UR7, desc[UR16] ;  /* 0x000010202e0073b4 */ /* 0x0003e20008211807 */
[----:B------:R-:W-:Y:S01]  /*2890*/  UMOV UR4, UR30 ;  /* 0x0000001e00047c82 */ /* 0x000fe20008000000 */
[----:B------:R-:W-:Y:S01]  /*28a0*/  UMOV UR20, UR41 ;  /* 0x0000002900147c82 */ /* 0x000fe20008000000 */
[----:B------:R3:W-:Y:S01]  /*28b0*/  UTMALDG.3D.MULTICAST.2CTA [UR8], [UR18], UR6, desc[UR16] ;  /* 0x00001008120073b4 */ /* 0x0007e20008211806 */
[----:B-1----:R-:W-:Y:S01]  /*28c0*/  UIADD3 UR34, UPT, UPT, UR34, 0x20, URZ ;  /* 0x0000002022227890 */ /* 0x002fe2000fffe0ff */
[----:B------:R-:W-:Y:S11]  /*28d0*/  BRA.U UP2, `(.L_x_32) ;  /* 0xfffffffd02447547 */ /* 0x000ff6000b83ffff */
.L_x_26:
[----:B------:R-:W-:Y:S01]  /*28e0*/  ULEA UR5, UR41, UR26, 0x3 ;  /* 0x0000001a29057291 */ /* 0x000fe2000f8e18ff */
[----:B-1-3--:R-:W-:Y:S01]  /*28f0*/  SHF.L.U32 R0, R12, 0x1f, RZ ;  /* 0x0000001f0c007819 */ /* 0x00afe200000006ff */
[----:B------:R-:W-:Y:S01]  /*2900*/  @!P1 SYNCS.ARRIVE.TRANS64.A1T0 RZ, [UR26+0x498], RZ ;  /* 0x000498ffffff99a7 */ /* 0x000fe2000810001a */
[----:B------:R-:W-:-:S06]  /*2910*/  UISETP.GT.AND UP0, UPT, UR27, UR25, UPT ;  /* 0x000000191b00728c */ /* 0x000fcc000bf04270 */
[----:B--2-4-:R1:W2:Y:S03]  /*2920*/  SYNCS.PHASECHK.TRANS64.TRYWAIT P0, [UR5+0x240], R0 ;  /* 0x00024000ff0075a7 */ /* 0x0142a60008001105 */
[----:B------:R-:W-:Y:S05]  /*2930*/  BRA.U !UP0, `(.L_x_33) ;  /* 0x0000000108c87547 */ /* 0x000fea000b800000 */
[----:B------:R-:W-:Y:S01]  /*2940*/  UIADD3 UR6, UPT, UPT, UR44, UR4, URZ ;  /* 0x000000042c067290 */ /* 0x000fe2000fffe0ff */
[----:B------:R-:W-:-:S11]  /*2950*/  UMOV UR34, UR41 ;  /* 0x0000002900227c82 */ /* 0x000fd60008000000 */
.L_x_39:
[----:B------:R-:W-:Y:S01]  /*2960*/  ULEA UR17, UR34, UR26, 0x3 ;  /* 0x0000001a22117291 */ /* 0x000fe2000f8e18ff */
[----:B--2---:R-:W-:Y:S01]  /*2970*/  @P3 MOV R2, 0x1800 ;  /* 0x0000180000023802 */ /* 0x004fe20000000f00 */
[----:B--2-4-:R-:W-:Y:S10]  /*2980*/  @P0 BRA `(.L_x_34) ;  /* 0x00000000000c0947 */ /* 0x014ff40003800000 */
[----:B------:R-:W-:-:S04]  /*2990*/  SHF.L.U32 R3, R12, 0x1f, RZ ;  /* 0x0000001f0c037819 */ /* 0x000fc800000006ff */
[----:B------:R-:W2:Y:S02]  /*29a0*/  SYNCS.PHASECHK.TRANS64.TRYWAIT P0, [UR17+0x240], R3 ;  /* 0x00024003ff0075a7 */ /* 0x000ea40008001111 */
[----:B--2---:R-:W-:Y:S05]  /*29b0*/  @!P0 BRA `(.L_x_35) ;  /* 0x0000007000bc8947 */ /* 0x004fea0003800000 */
.L_x_34:
[----:B------:R2:W-:Y:S01]  /*29c0*/  @P3 SYNCS.ARRIVE.TRANS64 RZ, [UR17], R2 ;  /* 0x00000002ffff39a7 */ /* 0x0005e20008000011 */
[----:B------:R-:W-:-:S04]  /*29d0*/  ULOP3.LUT UR5, UR38, 0x2, URZ, 0xfc, !UPT ;  /* 0x0000000226057892 */ /* 0x000fc8000f8efcff */
[----:B------:R-:W-:-:S09]  /*29e0*/  UISETP.NE.AND UP0, UPT, UR5, 0x2, UPT ;  /* 0x000000020500788c */ /* 0x000fd2000bf05270 */
[----:B------:R-:W-:Y:S05]  /*29f0*/  BRA.U UP0, `(.L_x_36) ;  /* 0x0000000100047547 */ /* 0x000fea000b800000 */
[----:B------:R-:W-:Y:S05]  /*2a00*/  BPT.TRAP 0x1 ;  /* 0x000000040000795c */ /* 0x000fea0000300000 */
.L_x_36:
[----:B------:R-:W-:Y:S04]  /*2a10*/  BSSY.RECONVERGENT B0, `(.L_x_37) ;  /* 0x0000003000007945 */ /* 0x000fe80003800200 */
[----:B------:R-:W-:Y:S05]  /*2a20*/  @!P2 BRA `(.L_x_38) ;  /* 0x000000000004a947 */ /* 0x000fea0003800000 */
[----:B------:R-:W-:Y:S05]  /*2a30*/  BPT.TRAP 0x1 ;  /* 0x000000040000795c */ /* 0x000fea0000300000 */
.L_x_38:
[----:B------:R-:W-:Y:S05]  /*2a40*/  BSYNC.RECONVERGENT B0 ;  /* 0x0000000000007941 */ /* 0x000fea0003800200 */
.L_x_37:
[----:B------:R-:W-:Y:S02]  /*2a50*/  UIADD3 UR41, UPT, UPT, UR34, 0x1, URZ ;  /* 0x0000000122297890 */ /* 0x000fe4000fffe0ff */
[----:B------:R-:W-:Y:S02]  /*2a60*/  ULEA UR16, UR34, UR21, 0xb ;  /* 0x0000001522107291 */ /* 0x000fe4000f8e58ff */
[----:B------:R-:W-:Y:S02]  /*2a70*/  UISETP.NE.AND UP0, UPT, UR41, 0x48, UPT ;  /* 0x000000482900788c */ /* 0x000fe4000bf05270 */
[----:B------:R-:W-:Y:S02]  /*2a80*/  UIADD3 UR50, UP1, UPT, UR28, 0x80, URZ ;  /* 0x000000801c327890 */ /* 0x000fe4000ff3e0ff */
[----:B------:R-:W-:Y:S02]  /*2a90*/  USEL UR7, URZ, 0x1, UP0 ;  /* 0x00000001ff077887 */ /* 0x000fe40008000000 */
[----:B------:R-:W-:-:S02]  /*2aa0*/  USEL UR41, UR41, URZ, UP0 ;  /* 0x000000ff29297287 */ /* 0x000fc40008000000 */
[----:B------:R-:W-:Y:S02]  /*2ab0*/  ULEA UR8, UR34, UR15, 0xa ;  /* 0x0000000f22087291 */ /* 0x000fe4000f8e50ff */
[----:B------:R-:W-:Y:S01]  /*2ac0*/  ULEA UR5, UR41, UR26, 0x3 ;  /* 0x0000001a29057291 */ /* 0x000fe2000f8e18ff */
[----:B------:R-:W-:Y:S01]  /*2ad0*/  LOP3.LUT R12, R12, UR7, RZ, 0x3c, !PT ;  /* 0x000000070c0c7c12 */ /* 0x000fe2000f8e3cff */
[----:B------:R-:W-:Y:S02]  /*2ae0*/  UIADD3 UR46, UP0, UPT, UR28, 0x180, URZ ;  /* 0x000001801c2e7890 */ /* 0x000fe4000ff1e0ff */
[----:B------:R-:W-:Y:S01]  /*2af0*/  USHF.L.U32 UR18, UR4, 0x5, URZ ;  /* 0x0000000504127899 */ /* 0x000fe200080006ff */
[----:B-1----:R-:W-:Y:S01]  /*2b00*/  SHF.L.U32 R0, R12, 0x1f, RZ ;  /* 0x0000001f0c007819 */ /* 0x002fe200000006ff */
[----:B------:R-:W-:Y:S02]  /*2b10*/  ULOP3.LUT UR17, UR17, 0xfefffff8, URZ, 0xc0, !UPT ;  /* 0xfefffff811117892 */ /* 0x000fe4000f8ec0ff */
[----:B------:R-:W-:Y:S01]  /*2b20*/  UIADD3 UR16, UPT, UPT, UR26, 0x2800, UR16 ;  /* 0x000028001a107890 */ /* 0x000fe2000fffe010 */
[----:B------:R3:W4:Y:S01]  /*2b30*/  SYNCS.PHASECHK.TRANS64.TRYWAIT P0, [UR5+0x240], R0 ;  /* 0x00024000ff0075a7 */ /* 0x0007220008001105 */
[----:B------:R-:W-:-:S02]  /*2b40*/  UIADD3.X UR51, UPT, UPT, URZ, UR29, URZ, UP1, !UPT ;  /* 0x0000001dff337290 */ /* 0x000fc40008ffe4ff */
[----:B------:R-:W-:Y:S02]  /*2b50*/  UPRMT UR7, URZ, 0x5410, UR14 ;  /* 0x00005410ff077896 */ /* 0x000fe4000800000e */
[----:B------:R-:W-:Y:S02]  /*2b60*/  UIADD3 UR8, UPT, UPT, UR26, 0x26800, UR8 ;  /* 0x000268001a087890 */ /* 0x000fe4000fffe008 */
[----:B------:R-:W-:Y:S02]  /*2b70*/  UPRMT UR5, URZ, 0x5410, UR13 ;  /* 0x00005410ff057896 */ /* 0x000fe4000800000d */
[----:B------:R-:W-:Y:S01]  /*2b80*/  UIADD3.X UR47, UPT, UPT, URZ, UR29, URZ, UP0, !UPT ;  /* 0x0000001dff2f7290 */ /* 0x000fe200087fe4ff */
[----:B------:R-:W-:Y:S01]  /*2b90*/  UMOV UR32, 0x0 ;  /* 0x0000000000207882 */ /* 0x000fe20000000000 */
[----:B------:R-:W-:Y:S01]  /*2ba0*/  UMOV UR33, 0x10000000 ;  /* 0x1000000000217882 */ /* 0x000fe20000000000 */
[----:B------:R-:W-:Y:S01]  /*2bb0*/  UMOV UR19, UR35 ;  /* 0x0000002300137c82 */ /* 0x000fe20008000000 */
[----:B------:R-:W-:Y:S01]  /*2bc0*/  UMOV UR20, UR36 ;  /* 0x0000002400147c82 */ /* 0x000fe20008000000 */
[----:B------:R-:W-:Y:S01]  /*2bd0*/  UMOV UR12, UR36 ;  /* 0x00000024000c7c82 */ /* 0x000fe20008000000 */
[----:B------:R-:W-:Y:S01]  /*2be0*/  UMOV UR9, UR17 ;  /* 0x0000001100097c82 */ /* 0x000fe20008000000 */
[----:B------:R-:W-:Y:S01]  /*2bf0*/  UMOV UR10, UR18 ;  /* 0x00000012000a7c82 */ /* 0x000fe20008000000 */
[----:B------:R3:W-:Y:S01]  /*2c00*/  UTMALDG.3D.MULTICAST.2CTA [UR16], [UR50], UR7, desc[UR32] ;  /* 0x00002010320073b4 */ /* 0x0007e20008211807 */
[----:B------:R-:W-:Y:S01]  /*2c10*/  UIADD3 UR4, UPT, UPT, UR4, 0x1, URZ ;  /* 0x0000000104047890 */ /* 0x000fe2000fffe0ff */
[----:B------:R-:W-:-:S03]  /*2c20*/  UMOV UR34, UR41 ;  /* 0x0000002900227c82 */ /* 0x000fc60008000000 */
[----:B------:R-:W-:Y:S01]  /*2c30*/  UISETP.NE.AND UP0, UPT, UR4, UR6, UPT ;  /* 0x000000060400728c */ /* 0x000fe2000bf05270 */
[----:B------:R3:W-:Y:S08]  /*2c40*/  UTMALDG.3D.MULTICAST.2CTA [UR8], [UR46], UR5, desc[UR32] ;  /* 0x000020082e0073b4 */ /* 0x0007f00008211805 */
[----:B---3--:R-:W-:Y:S05]  /*2c50*/  BRA.U UP0, `(.L_x_39) ;  /* 0xfffffffd00407547 */ /* 0x008fea000b83ffff */
.L_x_33:
[C---:B------:R-:W-:Y:S01]  /*2c60*/  LEA R3, R11.reuse, UR26, 0x3 ;  /* 0x0000001a0b037c11 */ /* 0x040fe2000f8e18ff */
[----:B------:R-:W-:Y:S01]  /*2c70*/  NOP ;  /* 0x0000000000007918 */ /* 0x000fe20000000000 */
[----:B-1----:R-:W-:Y:S02]  /*2c80*/  SHF.L.U32 R0, R10, 0x1f, RZ ;  /* 0x0000001f0a007819 */ /* 0x002fe400000006ff */
[----:B------:R-:W-:Y:S02]  /*2c90*/  LEA R4, R11, UR26, 0x4 ;  /* 0x0000001a0b047c11 */ /* 0x000fe4000f8e20ff */
[----:B--2-4-:R-:W1:Y:S02]  /*2ca0*/  SYNCS.PHASECHK.TRANS64.TRYWAIT P0, [R3+URZ+0x4a0], R0 ;  /* 0x0004a000030075a7 */ /* 0x014e6400080011ff */
[----:B-1----:R-:W-:Y:S05]  /*2cb0*/  @!P0 BRA `(.L_x_40) ;  /* 0x0000007000148947 */ /* 0x002fea0003800000 */
.L_x_185:
[----:B------:R-:W2:Y:S01]  /*2cc0*/  LDS.128 R4, [R4+0x530] ;  /* 0x0005300004047984 */ /* 0x000ea20000000c00 */
[----:B------:R-:W-:Y:S01]  /*2cd0*/  UISETP.GE.AND UP0, UPT, UR37, 0x1, UPT ;  /* 0x000000012500788c */ /* 0x000fe2000bf06270 */
[----:B------:R-:W-:Y:S01]  /*2ce0*/  @!PT LDS RZ, [RZ] ;  /* 0x00000000fffff984 */ /* 0x000fe20000000800 */
[----:B------:R-:W-:Y:S01]  /*2cf0*/  @!PT LDS RZ, [RZ] ;  /* 0x00000000fffff984 */ /* 0x000fe20000000800 */
[----:B------:R-:W-:Y:S01]  /*2d00*/  @!PT LDS RZ, [RZ] ;  /* 0x00000000fffff984 */ /* 0x000fe20000000800 */
[----:B------:R-:W-:Y:S01]  /*2d10*/  @!PT LDS RZ, [RZ] ;  /* 0x00000000fffff984 */ /* 0x000fe20000000800 */
[----:B------:R3:W-:Y:S06]  /*2d20*/  MEMBAR.ALL.CTA ;  /* 0x0000000000007992 */ /* 0x0007ec0000008000 */
[----:B---3--:R-:W3:Y:S01]  /*2d30*/  FENCE.VIEW.ASYNC.S ;  /* 0x00000000000073c6 */ /* 0x008ee20000000000 */
[----:B--2---:R-:W-:-:S13]  /*2d40*/  LOP3.LUT P0, RZ, R6, 0x1, RZ, 0xc0, !PT ;  /* 0x0000000106ff7812 */ /* 0x004fda000780c0ff */
[----:B---3--:R-:W-:Y:S01]  /*2d50*/  VOTEU.ANY UP1, P0 ;  /* 0x0000000000ff7886 */ /* 0x008fe20000020100 */
[----:B------:R-:W-:-:S13]  /*2d60*/  PLOP3.LUT P0, PT, PT, PT, UP1, 0x80, 0x8 ;  /* 0x000000000008781c */ /* 0x000fda0003f0f018 */
[----:B-1----:R-:W-:Y:S02]  /*2d70*/  @P0 LOP3.LUT R0, R5, 0xffff, RZ, 0xc0, !PT ;  /* 0x0000ffff05000812 */ /* 0x002fe400078ec0ff */
[----:B------:R-:W-:Y:S02]  /*2d80*/  @P0 MOV R2, R4 ;  /* 0x0000000400020202 */ /* 0x000fe40000000f00 */
[----:B------:R-:W-:Y:S01]  /*2d90*/  @P0 R2UR UR5, R0 ;  /* 0x00000000000502ca */ /* 0x000fe200000e0000 */
[----:B------:R-:W-:Y:S01]  /*2da0*/  VIADD R0, R3, 0x4b0 ;  /* 0x000004b003007836 */ /* 0x000fe20000000000 */
[----:B------:R-:W-:Y:S02]  /*2db0*/  @P0 SHF.R.U32.HI R4, RZ, 0x10, R5 ;  /* 0x00000010ff040819 */ /* 0x000fe40000011605 */
[----:B------:R-:W-:Y:S02]  /*2dc0*/  @P0 R2UR UR6, R2 ;  /* 0x00000000020602ca */ /* 0x000fe400000e0000 */
[----:B------:R-:W-:-:S02]  /*2dd0*/  PRMT R0, RZ, 0x654, R0 ;  /* 0x00000654ff007816 */ /* 0x000fc40000000000 */
[----:B------:R-:W-:Y:S02]  /*2de0*/  @P0 R2UR UR4, R4 ;  /* 0x00000000040402ca */ /* 0x000fe400000e0000 */
[----:B------:R1:W-:Y:S03]  /*2df0*/  SYNCS.ARRIVE.TRANS64.RED.A1T0 RZ, [R0+URZ], RZ ;  /* 0x000000ff00ff79a7 */ /* 0x0003e600081004ff */
[----:B------:R-:W-:-:S04]  /*2e00*/  @UP1 UMOV UR39, UR5 ;  /* 0x0000000500271c82 */ /* 0x000fc80008000000 */
[----:B------:R-:W-:-:S04]  /*2e10*/  @UP1 UMOV UR40, UR6 ;  /* 0x0000000600281c82 */ /* 0x000fc80008000000 */
[----:B------:R-:W-:Y:S01]  /*2e20*/  @UP1 UMOV UR36, UR4 ;  /* 0x0000000400241c82 */ /* 0x000fe20008000000 */
[----:B------:R-:W-:Y:S05]  /*2e30*/  BRA.U !UP0, `(.L_x_41) ;  /* 0x0000000108b87547 */ /* 0x000fea000b800000 */
[----:B------:R-:W2:Y:S01]  /*2e40*/  LDCU.128 UR4, c[0x0][0xb10] ;  /* 0x00016200ff0477ac */ /* 0x000ea20008000c00 */
[----:B------:R-:W3:Y:S01]  /*2e50*/  LDCU UR10, c[0x0][0xb20] ;  /* 0x00016400ff0a77ac */ /* 0x000ee20008000800 */
[----:B------:R-:W4:Y:S01]  /*2e60*/  LDCU UR11, c[0x0][0xb0c] ;  /* 0x00016180ff0b77ac */ /* 0x000f220008000800 */
[----:B------:R-:W1:Y:S01]  /*2e70*/  LDCU.64 UR8, c[0x0][0xb28] ;  /* 0x00016500ff0877ac */ /* 0x000e620008000a00 */
[----:B------:R-:W-:Y:S02]  /*2e80*/  UISETP.NE.AND UP3, UPT, UR37, 0x1, UPT ;  /* 0x000000012500788c */ /* 0x000fe4000bf65270 */
[----:B--2---:R-:W-:Y:S02]  /*2e90*/  UIMAD.WIDE.U32 UR32, UR22, UR7, URZ ;  /* 0x00000007162072a5 */ /* 0x004fe4000f8e00ff */
[----:B------:R-:W-:Y:S02]  /*2ea0*/  UIMAD.WIDE.U32 UR16, UR39, UR7, URZ ;  /* 0x00000007271072a5 */ /* 0x000fe4000f8e00ff */
[----:B------:R-:W-:-:S02]  /*2eb0*/  UIMAD.WIDE.U32 UR18, UR23, UR4, URZ ;  /* 0x00000004171272a5 */ /* 0x000fc4000f8e00ff */
[----:B------:R-:W-:Y:S01]  /*2ec0*/  UISETP.NE.AND UP0, UPT, UR6, 0x1, UPT ;  /* 0x000000010600788c */ /* 0x000fe2000bf05270 */
[----:B------:R-:W-:Y:S01]  /*2ed0*/  UMOV UR7, UR33 ;  /* 0x0000002100077c82 */ /* 0x000fe20008000000 */
[----:B----4-:R-:W-:Y:S02]  /*2ee0*/  UISETP.NE.AND UP2, UPT, UR11, 0x1, UPT ;  /* 0x000000010b00788c */ /* 0x010fe4000bf45270 */
[----:B---3--:R-:W-:Y:S02]  /*2ef0*/  USHF.R.U32.HI UR7, URZ, UR10, UR7 ;  /* 0x0000000aff077299 */ /* 0x008fe40008011607 */
[----:B------:R-:W-:Y:S02]  /*2f00*/  USHF.R.U32.HI UR12, URZ, UR5, UR19 ;  /* 0x00000005ff0c7299 */ /* 0x000fe40008011613 */
[----:B------:R-:W-:Y:S02]  /*2f10*/  USEL UR7, UR22, UR7, !UP0 ;  /* 0x0000000716077287 */ /* 0x000fe4000c000000 */
[----:B------:R-:W-:-:S02]  /*2f20*/  USEL UR12, UR23, UR12, !UP2 ;  /* 0x0000000c170c7287 */ /* 0x000fc4000d000000 */
[----:B-1----:R-:W-:Y:S02]  /*2f30*/  UIMAD.WIDE.U32 UR32, UR7, UR8, URZ ;  /* 0x00000008072072a5 */ /* 0x002fe4000f8e00ff */
        /* <DEDUP_REMOVED lines=30> */
.L_x_41:
[----:B------:R-:W2:Y:S02]  /*3120*/  LDCU UR4, c[0x0][0xb30] ;  /* 0x00016600ff0477ac */ /* 0x000ea40008000800 */
[----:B--2---:R-:W-:-:S09]  /*3130*/  UISETP.NE.AND UP0, UPT, UR4, 0x1, UPT ;  /* 0x000000010400788c */ /* 0x004fd2000bf05270 */
[----:B------:R-:W-:Y:S05]  /*3140*/  BRA.U UP0, `(.L_x_42) ;  /* 0x0000000100407547 */ /* 0x000fea000b800000 */
[----:B------:R-:W2:Y:S01]  /*3150*/  LDCU.128 UR4, c[0x0][0xb10] ;  /* 0x00016200ff0477ac */ /* 0x000ea20008000c00 */
[----:B------:R-:W3:Y:S01]  /*3160*/  LDCU UR9, c[0x0][0xb0c] ;  /* 0x00016180ff0977ac */ /* 0x000ee20008000800 */
[----:B------:R-:W4:Y:S01]  /*3170*/  LDCU UR8, c[0x0][0xb20] ;  /* 0x00016400ff0877ac */ /* 0x000f220008000800 */
[----:B--2---:R-:W-:Y:S02]  /*3180*/  UIMAD.WIDE.U32 UR16, UR40, UR4, URZ ;  /* 0x00000004281072a5 */ /* 0x004fe4000f8e00ff */
[----:B------:R-:W-:Y:S02]  /*3190*/  UIMAD.WIDE.U32 UR10, UR39, UR7, URZ ;  /* 0x00000007270a72a5 */ /* 0x000fe4000f8e00ff */
[----:B---3--:R-:W-:Y:S02]  /*31a0*/  UISETP.NE.AND UP2, UPT, UR9, 0x1, UPT ;  /* 0x000000010900788c */ /* 0x008fe4000bf45270 */
[----:B------:R-:W-:Y:S01]  /*31b0*/  UISETP.NE.AND UP0, UPT, UR6, 0x1, UPT ;  /* 0x000000010600788c */ /* 0x000fe2000bf05270 */
[----:B------:R-:W-:Y:S01]  /*31c0*/  UMOV UR7, UR17 ;  /* 0x0000001100077c82 */ /* 0x000fe20008000000 */
[----:B----4-:R-:W-:-:S02]  /*31d0*/  USHF.R.U32.HI UR8, URZ, UR8, UR11 ;  /* 0x00000008ff087299 */ /* 0x010fc4000801160b */
[----:B------:R-:W-:Y:S02]  /*31e0*/  USHF.R.U32.HI UR5, URZ, UR5, UR7 ;  /* 0x00000005ff057299 */ /* 0x000fe40008011607 */
[----:B------:R-:W-:Y:S02]  /*31f0*/  USEL UR8, UR39, UR8, !UP0 ;  /* 0x0000000827087287 */ /* 0x000fe4000c000000 */
[----:B------:R-:W-:-:S04]  /*3200*/  USEL UR5, UR40, UR5, !UP2 ;  /* 0x0000000528057287 */ /* 0x000fc8000d000000 */
[----:B------:R-:W-:Y:S02]  /*3210*/  UIADD3 UR4, UPT, UPT, UR5, -UR8, URZ ;  /* 0x8000000805047290 */ /* 0x000fe4000fffe0ff */
[----:B------:R-:W-:Y:S02]  /*3220*/  UIADD3 UR5, UPT, UPT, -UR5, UR8, URZ ;  /* 0x0000000805057290 */ /* 0x000fe4000fffe1ff */
[----:B------:R-:W-:Y:S02]  /*3230*/  UIMAD UR39, UR4, UR6, UR39 ;  /* 0x00000006042772a4 */ /* 0x000fe4000f8e0227 */
[----:B------:R-:W-:-:S12]  /*3240*/  UIMAD UR40, UR5, UR9, UR40 ;  /* 0x00000009052872a4 */ /* 0x000fd8000f8e0228 */
.L_x_42:
[----:B------:R-:W-:Y:S01]  /*3250*/  VIADD R11, R11, 0x1 ;  /* 0x000000010b0b7836 */ /* 0x000fe20000000000 */
[----:B------:R-:W-:Y:S01]  /*3260*/  PLOP3.LUT P1, PT, PT, PT, PT, 0x80, 0x8 ;  /* 0x000000000008781c */ /* 0x000fe20003f2f070 */
[----:B------:R-:W-:Y:S02]  /*3270*/  UIADD3 UR50, UPT, UPT, UR40, UR49, URZ ;  /* 0x0000003128327290 */ /* 0x000fe4000fffe0ff */
[----:B------:R-:W-:Y:S01]  /*3280*/  UIADD3 UR51, UPT, UPT, UR39, UR48, URZ ;  /* 0x0000003027337290 */ /* 0x000fe2000fffe0ff */
[----:B------:R-:W-:-:S04]  /*3290*/  ISETP.NE.AND P0, PT, R11, 0x2, PT ;  /* 0x000000020b00780c */ /* 0x000fc80003f05270 */
[----:B-1----:R-:W-:Y:S02]  /*32a0*/  SEL R0, RZ, 0x1, P0 ;  /* 0x00000001ff007807 */ /* 0x002fe40000000000 */
[----:B------:R-:W-:Y:S02]  /*32b0*/  SEL R11, R11, RZ, P0 ;  /* 0x000000ff0b0b7207 */ /* 0x000fe40000000000 */
[----:B------:R-:W-:Y:S01]  /*32c0*/  LOP3.LUT R10, R10, R0, RZ, 0x3c, !PT ;  /* 0x000000000a0a7212 */ /* 0x000fe200078e3cff */
[----:B------:R-:W-:Y:S06]  /*32d0*/  BRA.U UP1, `(.L_x_43) ;  /* 0xfffffff101447547 */ /* 0x000fec000b83ffff */
[----:B------:R-:W-:Y:S01]  /*32e0*/  UIADD3 UR26, UPT, UPT, UR26, 0x240, URZ ;  /* 0x000002401a1a7890 */ /* 0x000fe2000fffe0ff */
[----:B------:R-:W-:-:S03]  /*32f0*/  SHF.L.U32 R2, R12, 0x1f, RZ ;  /* 0x0000001f0c027819 */ /* 0x000fc600000006ff */
[----:B------:R-:W-:-:S09]  /*3300*/  ULEA UR4, UR41, UR26, 0x3 ;  /* 0x0000001a29047291 */ /* 0x000fd2000f8e18ff */
[----:B------:R-:W1:Y:S02]  /*3310*/  SYNCS.PHASECHK.TRANS64.TRYWAIT P0, [UR4], R2 ;  /* 0x00000002ff0075a7 */ /* 0x000e640008001104 */
[----:B-1----:R-:W-:Y:S05]  /*3320*/  @!P0 BRA `(.L_x_44) ;  /* 0x00000068008c8947 */ /* 0x002fea0003800000 */
.L_x_187:
[----:B------:R-:W-:-:S04]  /*3330*/  UIADD3 UR5, UPT, UPT, UR41, 0x1, URZ ;  /* 0x0000000129057890 */ /* 0x000fc8000fffe0ff */
[----:B------:R-:W-:-:S04]  /*3340*/  UISETP.NE.AND UP0, UPT, UR5, 0x48, UPT ;  /* 0x000000480500788c */ /* 0x000fc8000bf05270 */
[----:B------:R-:W-:Y:S02]  /*3350*/  USEL UR6, URZ, 0x1, UP0 ;  /* 0x00000001ff067887 */ /* 0x000fe40008000000 */
[----:B------:R-:W-:-:S04]  /*3360*/  USEL UR5, UR5, URZ, UP0 ;  /* 0x000000ff05057287 */ /* 0x000fc80008000000 */
[----:B------:R-:W-:Y:S01]  /*3370*/  ULEA UR4, UR5, UR26, 0x3 ;  /* 0x0000001a05047291 */ /* 0x000fe2000f8e18ff */
[----:B-1----:R-:W-:-:S04]  /*3380*/  LOP3.LUT R2, R12, UR6, RZ, 0x3c, !PT ;  /* 0x000000060c027c12 */ /* 0x002fc8000f8e3cff */
[----:B------:R-:W-:-:S04]  /*3390*/  SHF.L.U32 R3, R2, 0x1f, RZ ;  /* 0x0000001f02037819 */ /* 0x000fc800000006ff */
[----:B------:R-:W1:Y:S02]  /*33a0*/  SYNCS.PHASECHK.TRANS64.TRYWAIT P0, [UR4], R3 ;  /* 0x00000003ff0075a7 */ /* 0x000e640008001104 */
[----:B-1----:R-:W-:Y:S05]  /*33b0*/  @!P0 BRA `(.L_x_45) ;  /* 0x0000006800808947 */ /* 0x002fea0003800000 */
.L_x_189:
[----:B------:R-:W-:-:S04]  /*33c0*/  UIADD3 UR5, UPT, UPT, UR5, 0x1, URZ ;  /* 0x0000000105057890 */ /* 0x000fc8000fffe0ff */
[----:B------:R-:W-:-:S04]  /*33d0*/  UISETP.NE.AND UP0, UPT, UR5, 0x48, UPT ;  /* 0x000000480500788c */ /* 0x000fc8000bf05270 */
[----:B------:R-:W-:Y:S02]  /*33e0*/  USEL UR6, URZ, 0x1, UP0 ;  /* 0x00000001ff067887 */ /* 0x000fe40008000000 */
[----:B------:R-:W-:-:S04]  /*33f0*/  USEL UR5, UR5, URZ, UP0 ;  /* 0x000000ff05057287 */ /* 0x000fc80008000000 */
[----:B------:R-:W-:Y:S01]  /*3400*/  ULEA UR4, UR5, UR26, 0x3 ;  /* 0x0000001a05047291 */ /* 0x000fe2000f8e18ff */
[----:B------:R-:W-:-:S04]  /*3410*/  LOP3.LUT R2, R2, UR6, RZ, 0x3c, !PT ;  /* 0x0000000602027c12 */ /* 0x000fc8000f8e3cff */
[----:B-1----:R-:W-:-:S04]  /*3420*/  SHF.L.U32 R3, R2, 0x1f, RZ ;  /* 0x0000001f02037819 */ /* 0x002fc800000006ff */
[----:B------:R-:W1:Y:S02]  /*3430*/  SYNCS.PHASECHK.TRANS64.TRYWAIT P0, [UR4], R3 ;  /* 0x00000003ff0075a7 */ /* 0x000e640008001104 */
[----:B-1----:R-:W-:Y:S05]  /*3440*/  @!P0 BRA `(.L_x_46) ;  /* 0x0000006800748947 */ /* 0x002fea0003800000 */
.L_x_191:
        /* <DEDUP_REMOVED lines=9> */
.L_x_193:
        /* <DEDUP_REMOVED lines=9> */
.L_x_195:
        /* <DEDUP_REMOVED lines=9> */
.L_x_197:
        /* <DEDUP_REMOVED lines=9> */
.L_x_199:
        /* <DEDUP_REMOVED lines=9> */
.L_x_201:
        /* <DEDUP_REMOVED lines=9> */
.L_x_203:
        /* <DEDUP_REMOVED lines=9> */
.L_x_205:
        /* <DEDUP_REMOVED lines=9> */
.L_x_207:
        /* <DEDUP_REMOVED lines=9> */
.L_x_209:
        /* <DEDUP_REMOVED lines=9> */
.L_x_211:
        /* <DEDUP_REMOVED lines=9> */
.L_x_213:
        /* <DEDUP_REMOVED lines=9> */
.L_x_215:
        /* <DEDUP_REMOVED lines=9> */
.L_x_217:
        /* <DEDUP_REMOVED lines=9> */
.L_x_219:
        /* <DEDUP_REMOVED lines=9> */
.L_x_221:
        /* <DEDUP_REMOVED lines=9> */
.L_x_223:
        /* <DEDUP_REMOVED lines=9> */
.L_x_225:
        /* <DEDUP_REMOVED lines=9> */
.L_x_227:
        /* <DEDUP_REMOVED lines=9> */
.L_x_229:
        /* <DEDUP_REMOVED lines=9> */
.L_x_231:
        /* <DEDUP_REMOVED lines=9> */
.L_x_233:
        /* <DEDUP_REMOVED lines=9> */
.L_x_235:
        /* <DEDUP_REMOVED lines=9> */
.L_x_237:
        /* <DEDUP_REMOVED lines=9> */
.L_x_239:
        /* <DEDUP_REMOVED lines=9> */
.L_x_241:
        /* <DEDUP_REMOVED lines=9> */
.L_x_243:
        /* <DEDUP_REMOVED lines=9> */
.L_x_245:
        /* <DEDUP_REMOVED lines=9> */
.L_x_247:
        /* <DEDUP_REMOVED lines=9> */
.L_x_249:
        /* <DEDUP_REMOVED lines=9> */
.L_x_251:
        /* <DEDUP_REMOVED lines=9> */
.L_x_253:
        /* <DEDUP_REMOVED lines=9> */
.L_x_255:
        /* <DEDUP_REMOVED lines=9> */
.L_x_257:
        /* <DEDUP_REMOVED lines=9> */
.L_x_259:
        /* <DEDUP_REMOVED lines=9> */
.L_x_261:
        /* <DEDUP_REMOVED lines=9> */
.L_x_263:
        /* <DEDUP_REMOVED lines=9> */
.L_x_265:
        /* <DEDUP_REMOVED lines=9> */
.L_x_267:
        /* <DEDUP_REMOVED lines=9> */
.L_x_269:
        /* <DEDUP_REMOVED lines=9> */
.L_x_271:
        /* <DEDUP_REMOVED lines=9> */
.L_x_273:
        /* <DEDUP_REMOVED lines=9> */
.L_x_275:
        /* <DEDUP_REMOVED lines=9> */
.L_x_277:
        /* <DEDUP_REMOVED lines=9> */
.L_x_279:
        /* <DEDUP_REMOVED lines=9> */
.L_x_281:
        /* <DEDUP_REMOVED lines=9> */
.L_x_283:
        /* <DEDUP_REMOVED lines=9> */
.L_x_285:
        /* <DEDUP_REMOVED lines=9> */
.L_x_287:
        /* <DEDUP_REMOVED lines=9> */
.L_x_289:
        /* <DEDUP_REMOVED lines=9> */
.L_x_291:
        /* <DEDUP_REMOVED lines=9> */
.L_x_293:
        /* <DEDUP_REMOVED lines=9> */
.L_x_295:
        /* <DEDUP_REMOVED lines=9> */
.L_x_297:
        /* <DEDUP_REMOVED lines=9> */
.L_x_299:
        /* <DEDUP_REMOVED lines=9> */
.L_x_301:
        /* <DEDUP_REMOVED lines=9> */
.L_x_303:
        /* <DEDUP_REMOVED lines=9> */
.L_x_305:
        /* <DEDUP_REMOVED lines=9> */
.L_x_307:
        /* <DEDUP_REMOVED lines=9> */
.L_x_309:
        /* <DEDUP_REMOVED lines=9> */
.L_x_311:
        /* <DEDUP_REMOVED lines=9> */
.L_x_313:
        /* <DEDUP_REMOVED lines=9> */
.L_x_315:
        /* <DEDUP_REMOVED lines=9> */
.L_x_317:
        /* <DEDUP_REMOVED lines=9> */
.L_x_319:
        /* <DEDUP_REMOVED lines=9> */
.L_x_321:
        /* <DEDUP_REMOVED lines=9> */
.L_x_323:
        /* <DEDUP_REMOVED lines=9> */
.L_x_325:
        /* <DEDUP_REMOVED lines=9> */
.L_x_327:
[----:B------:R-:W-:-:S04]  /*5a90*/  UIADD3 UR5, UPT, UPT, UR5, 0x1, URZ ;  /* 0x0000000105057890 */ /* 0x000fc8000fffe0ff */
[----:B------:R-:W-:-:S04]  /*5aa0*/  UISETP.NE.AND UP0, UPT, UR5, 0x48, UPT ;  /* 0x000000480500788c */ /* 0x000fc8000bf05270 */
[----:B------:R-:W-:Y:S02]  /*5ab0*/  USEL UR4, URZ, 0x1, UP0 ;  /* 0x00000001ff047887 */ /* 0x000fe40008000000 */
[----:B------:R-:W-:-:S04]  /*5ac0*/  USEL UR5, UR5, URZ, UP0 ;  /* 0x000000ff05057287 */ /* 0x000fc80008000000 */
[----:B------:R-:W-:Y:S01]  /*5ad0*/  ULEA UR5, UR5, UR26, 0x3 ;  /* 0x0000001a05057291 */ /* 0x000fe2000f8e18ff */
[----:B------:R-:W-:-:S04]  /*5ae0*/  LOP3.LUT R2, R2, UR4, RZ, 0x3c, !PT ;  /* 0x0000000402027c12 */ /* 0x000fc8000f8e3cff */
[----:B------:R-:W-:Y:S01]  /*5af0*/  SHF.L.U32 R2, R2, 0x1f, RZ ;  /* 0x0000001f02027819 */ /* 0x000fe200000006ff */
[----:B-1----:R-:W-:-:S07]  /*5b00*/  IMAD.U32 R0, RZ, RZ, UR5 ;  /* 0x00000005ff007e24 */ /* 0x002fce000f8e00ff */
.L_x_115:
[----:B-1----:R1:W2:Y:S02]  /*5b10*/  SYNCS.PHASECHK.TRANS64.TRYWAIT P0, [R0+URZ], R2 ;  /* 0x00000002000075a7 */ /* 0x0022a400080011ff */
[----:B--2---:R-:W-:Y:S05]  /*5b20*/  @!P0 NANOSLEEP.SYNCS 0x989680 ;  /* 0x009896800000895d */ /* 0x004fea0003900000 */
[----:B------:R-:W2:Y:S02]  /*5b30*/  @!P0 SYNCS.PHASECHK.TRANS64 P0, [R0+URZ], R2 ;  /* 0x00000002000085a7 */ /* 0x000ea400080010ff */
[----:B--2---:R-:W-:Y:S05]  /*5b40*/  @P0 EXIT ;  /* 0x000000000000094d */ /* 0x004fea0003800000 */
[----:B------:R-:W-:Y:S05]  /*5b50*/  BRA `(.L_x_115) ;  /* 0xfffffffc00ec7947 */ /* 0x000fea000383ffff */
.L_x_23:
[----:B------:R-:W-:-:S04]  /*5b60*/  UISETP.NE.AND UP0, UPT, UR54, URZ, UPT ;  /* 0x000000ff3600728c */ /* 0x000fc8000bf05270 */
[----:B------:R-:W-:-:S09]  /*5b70*/  UISETP.NE.OR UP0, UPT, UR11, 0x1, UP0 ;  /* 0x000000010b00788c */ /* 0x000fd20008705670 */
[----:B------:R-:W-:Y:S05]  /*5b80*/  BRA.U UP0, `(.L_x_116) ;  /* 0x0000000500487547 */ /* 0x000fea000b800000 */
[----:B------:R-:W-:Y:S01]  /*5b90*/  ISETP.GE.U32.AND P2, PT, R0, 0x10, PT ;  /* 0x000000100000780c */ /* 0x000fe20003f46070 */
[----:B------:R-:W-:Y:S01]  /*5ba0*/  IMAD.MOV.U32 R12, RZ, RZ, 0x1 ;  /* 0x00000001ff0c7424 */ /* 0x000fe200078e00ff */
[----:B------:R-:W-:Y:S02]  /*5bb0*/  CS2R R10, SRZ ;  /* 0x00000000000a7805 */ /* 0x000fe4000001ff00 */
[----:B------:R-:W-:Y:S01]  /*5bc0*/  CS2R R8, SRZ ;  /* 0x0000000000087805 */ /* 0x000fe2000001ff00 */
[----:B------:R-:W-:Y:S01]  /*5bd0*/  UMOV UR4, 0x400 ;  /* 0x0000040000047882 */ /* 0x000fe20000000000 */
[----:B------:R-:W-:Y:S01]  /*5be0*/  UMOV UR6, URZ ;  /* 0x000000ff00067c82 */ /* 0x000fe20008000000 */
[----:B------:R-:W-:-:S12]  /*5bf0*/  ULEA UR54, UR54, UR4, 0x18 ;  /* 0x0000000436367291 */ /* 0x000fd8000f8ec0ff */
.L_x_120:
[----:B------:R-:W-:Y:S02]  /*5c00*/  LEA R2, R8, UR54, 0x3 ;  /* 0x0000003608027c11 */ /* 0x000fe4000f8e18ff */
[----:B------:R-:W-:-:S03]  /*5c10*/  SHF.L.U32 R4, R9, 0x1f, RZ ;  /* 0x0000001f09047819 */ /* 0x000fc600000006ff */
[----:B------:R-:W-:Y:S01]  /*5c20*/  VIADD R5, R2, 0x510 ;  /* 0x0000051002057836 */ /* 0x000fe20000000000 */
[----:B------:R-:W1:Y:S02]  /*5c30*/  SYNCS.PHASECHK.TRANS64.TRYWAIT P0, [R2+URZ+0x500], R4 ;  /* 0x00050004020075a7 */ /* 0x000e6400080011ff */
[----:B-1----:R-:W-:Y:S05]  /*5c40*/  @!P0 BRA `(.L_x_117) ;  /* 0x0000005800ec8947 */ /* 0x002fea0003800000 */
.L_x_328:
[----:B------:R-:W-:Y:S01]  /*5c50*/  ULEA UR5, UR6, UR54, 0x3 ;  /* 0x0000003606057291 */ /* 0x000fe2000f8e18ff */
[----:B-1----:R-:W-:Y:S01]  /*5c60*/  PRMT R2, RZ, 0x654, R5 ;  /* 0x00000654ff027816 */ /* 0x002fe20000000005 */
[----:B------:R-:W-:Y:S01]  /*5c70*/  @!P2 IMAD.MOV.U32 R4, RZ, RZ, 0x10 ;  /* 0x00000010ff04a424 */ /* 0x000fe200078e00ff */
[----:B------:R-:W-:Y:S01]  /*5c80*/  SHF.L.U32 R5, R12, 0x1f, RZ ;  /* 0x0000001f0c057819 */ /* 0x000fe200000006ff */
[----:B------:R-:W-:Y:S01]  /*5c90*/  UIADD3 UR4, UPT, UPT, UR5, 0x4a0, URZ ;  /* 0x000004a005047890 */ /* 0x000fe2000fffe0ff */
[----:B------:R1:W-:Y:S05]  /*5ca0*/  SYNCS.ARRIVE.TRANS64.RED.A1T0 RZ, [R2+URZ], RZ ;  /* 0x000000ff02ff79a7 */ /* 0x0003ea00081004ff */
[----:B------:R-:W-:Y:S01]  /*5cb0*/  IMAD.U32 R6, RZ, RZ, UR4 ;  /* 0x00000004ff067e24 */ /* 0x000fe2000f8e00ff */
[----:B------:R-:W2:Y:S04]  /*5cc0*/  SYNCS.PHASECHK.TRANS64.TRYWAIT P0, [UR5+0x4b0], R5 ;  /* 0x0004b005ff0075a7 */ /* 0x000ea80008001105 */
[----:B------:R-:W-:Y:S01]  /*5cd0*/  PRMT R6, R0, 0x654, R6 ;  /* 0x0000065400067816 */ /* 0x000fe20000000006 */
[----:B-12---:R-:W-:Y:S06]  /*5ce0*/  @!P0 BRA `(.L_x_118) ;  /* 0x0000005800d88947 */ /* 0x006fec0003800000 */
.L_x_330:
[----:B------:R-:W-:Y:S01]  /*5cf0*/  ULEA UR4, UR6, UR54, 0x4 ;  /* 0x0000003606047291 */ /* 0x000fe2000f8e20ff */
[----:B------:R-:W-:Y:S01]  /*5d00*/  SEL R3, R6, R3, !P2 ;  /* 0x0000000306037207 */ /* 0x000fe20005000000 */
[----:B------:R-:W-:Y:S01]  /*5d10*/  UIADD3 UR5, UPT, UPT, UR5, 0x4a0, URZ ;  /* 0x000004a005057890 */ /* 0x000fe2000fffe0ff */
[----:B-1----:R-:W-:Y:S01]  /*5d20*/  LEA R2, R11, UR54, 0x3 ;  /* 0x000000360b027c11 */ /* 0x002fe2000f8e18ff */
[----:B------:R-:W-:Y:S01]  /*5d30*/  UIADD3 UR4, UPT, UPT, UR4, 0x530, URZ ;  /* 0x0000053004047890 */ /* 0x000fe2000fffe0ff */
[----:B------:R1:W-:Y:S01]  /*5d40*/  @!P2 SYNCS.ARRIVE.TRANS64.RED RZ, [R3+URZ], R4 ;  /* 0x0000000403ffa9a7 */ /* 0x0003e200080004ff */
[----:B------:R-:W-:Y:S01]  /*5d50*/  UIADD3 UR6, UPT, UPT, UR6, 0x1, URZ ;  /* 0x0000000106067890 */ /* 0x000fe2000fffe0ff */
[----:B------:R-:W-:-:S03]  /*5d60*/  VIADD R8, R8, 0x1 ;  /* 0x0000000108087836 */ /* 0x000fc60000000000 */
[----:B------:R-:W-:Y:S02]  /*5d70*/  UISETP.NE.AND UP0, UPT, UR6, 0x2, UPT ;  /* 0x000000020600788c */ /* 0x000fe4000bf05270 */
[----:B------:R-:W-:Y:S01]  /*5d80*/  ISETP.NE.AND P0, PT, R8, 0x2, PT ;  /* 0x000000020800780c */ /* 0x000fe20003f05270 */
[----:B------:R-:W-:Y:S06]  /*5d90*/  UGETNEXTWORKID.BROADCAST [UR4], [UR5] ;  /* 0x00000000040073ca */ /* 0x000fec0008000100 */
[----:B------:R-:W-:Y:S02]  /*5da0*/  USEL UR4, URZ, 0x1, UP0 ;  /* 0x00000001ff047887 */ /* 0x000fe40008000000 */
[----:B------:R-:W-:-:S04]  /*5db0*/  USEL UR6, UR6, URZ, UP0 ;  /* 0x000000ff06067287 */ /* 0x000fc80008000000 */
[----:B------:R-:W-:Y:S02]  /*5dc0*/  LOP3.LUT R12, R12, UR4, RZ, 0x3c, !PT ;  /* 0x000000040c0c7c12 */ /* 0x000fe4000f8e3cff */
[----:B-1----:R-:W-:-:S04]  /*5dd0*/  SHF.L.U32 R4, R10, 0x1f, RZ ;  /* 0x0000001f0a047819 */ /* 0x002fc800000006ff */
[----:B------:R-:W1:Y:S02]  /*5de0*/  SYNCS.PHASECHK.TRANS64.TRYWAIT P1, [R2+URZ+0x4a0], R4 ;  /* 0x0004a004020075a7 */ /* 0x000e6400080211ff */
[----:B-1----:R-:W-:Y:S05]  /*5df0*/  @!P1 BRA `(.L_x_119) ;  /* 0x0000005800ac9947 */ /* 0x002fea0003800000 */
.L_x_331:
[C---:B-1----:R-:W-:Y:S01]  /*5e00*/  LEA R4, R11.reuse, UR54, 0x4 ;  /* 0x000000360b047c11 */ /* 0x042fe2000f8e20ff */
[----:B------:R-:W-:Y:S01]  /*5e10*/  VIADD R2, R2, 0x4b0 ;  /* 0x000004b002027836 */ /* 0x000fe20000000000 */
[----:B------:R-:W-:Y:S01]  /*5e20*/  SEL R8, R8, RZ, P0 ;  /* 0x000000ff08087207 */ /* 0x000fe20000000000 */
[----:B------:R-:W-:-:S03]  /*5e30*/  VIADD R11, R11, 0x1 ;  /* 0x000000010b0b7836 */ /* 0x000fc60000000000 */
[----:B------:R-:W1:Y:S01]  /*5e40*/  LDS.128 R4, [R4+0x530] ;  /* 0x0005300004047984 */ /* 0x000e620000000c00 */
[----:B------:R-:W-:Y:S02]  /*5e50*/  PRMT R2, RZ, 0x654, R2 ;  /* 0x00000654ff027816 */ /* 0x000fe40000000002 */
[C---:B------:R-:W-:Y:S01]  /*5e60*/  ISETP.NE.AND P1, PT, R11.reuse, 0x2, PT ;  /* 0x000000020b00780c */ /* 0x040fe20003f25270 */
[----:B------:R-:W-:Y:S01]  /*5e70*/  @!PT LDS RZ, [RZ] ;  /* 0x00000000fffff984 */ /* 0x000fe20000000800 */
[----:B------:R-:W-:Y:S01]  /*5e80*/  @!PT LDS RZ, [RZ] ;  /* 0x00000000fffff984 */ /* 0x000fe20000000800 */
[----:B------:R-:W-:Y:S01]  /*5e90*/  @!PT LDS RZ, [RZ] ;  /* 0x00000000fffff984 */ /* 0x000fe20000000800 */
[----:B------:R-:W-:Y:S01]  /*5ea0*/  @!PT LDS RZ, [RZ] ;  /* 0x00000000fffff984 */ /* 0x000fe20000000800 */
[----:B------:R2:W-:Y:S06]  /*5eb0*/  MEMBAR.ALL.CTA ;  /* 0x0000000000007992 */ /* 0x0005ec0000008000 */
[----:B--2---:R-:W2:Y:S01]  /*5ec0*/  FENCE.VIEW.ASYNC.S ;  /* 0x00000000000073c6 */ /* 0x004ea20000000000 */
[----:B------:R-:W-:Y:S01]  /*5ed0*/  SEL R11, R11, RZ, P1 ;  /* 0x000000ff0b0b7207 */ /* 0x000fe20000800000 */
[----:B--2---:R2:W-:Y:S01]  /*5ee0*/  SYNCS.ARRIVE.TRANS64.RED.A1T0 RZ, [R2+URZ], RZ ;  /* 0x000000ff02ff79a7 */ /* 0x0045e200081004ff */
[----:B-1----:R-:W-:-:S02]  /*5ef0*/  LOP3.LUT P3, RZ, R6, 0x1, RZ, 0xc0, !PT ;  /* 0x0000000106ff7812 */ /* 0x002fc4000786c0ff */
[----:B------:R-:W-:-:S04]  /*5f00*/  SEL R4, RZ, 0x1, P1 ;  /* 0x00000001ff047807 */ /* 0x000fc80000800000 */
[----:B------:R-:W-:Y:S02]  /*5f10*/  LOP3.LUT R10, R10, R4, RZ, 0x3c, !PT ;  /* 0x000000040a0a7212 */ /* 0x000fe400078e3cff */
[----:B--2---:R-:W-:-:S04]  /*5f20*/  SEL R2, RZ, 0x1, P0 ;  /* 0x00000001ff027807 */ /* 0x004fc80000000000 */
[----:B------:R-:W-:Y:S01]  /*5f30*/  LOP3.LUT R9, R9, R2, RZ, 0x3c, !PT ;  /* 0x0000000209097212 */ /* 0x000fe200078e3cff */
[----:B------:R-:W-:Y:S06]  /*5f40*/  @P3 BRA `(.L_x_120) ;  /* 0xfffffffc002c3947 */ /* 0x000fec000383ffff */
[----:B------:R-:W-:Y:S01]  /*5f50*/  ULEA UR5, UR6, UR54, 0x3 ;  /* 0x0000003606057291 */ /* 0x000fe2000f8e18ff */
[----:B------:R-:W-:-:S08]  /*5f60*/  SHF.L.U32 R2, R12, 0x1f, RZ ;  /* 0x0000001f0c027819 */ /* 0x000fd000000006ff */
[----:B------:R-:W1:Y:S02]  /*5f70*/  SYNCS.PHASECHK.TRANS64 P0, [UR5+0x4b0], R2 ;  /* 0x0004b002ff0075a7 */ /* 0x000e640008001005 */
[----:B-1----:R-:W-:Y:S05]  /*5f80*/  @P0 BRA `(.L_x_121) ;  /* 0x0000000000080947 */ /* 0x002fea0003800000 */
[----:B------:R-:W1:Y:S02]  /*5f90*/  SYNCS.PHASECHK.TRANS64.TRYWAIT P0, [UR5+0x4b0], R2 ;  /* 0x0004b002ff0075a7 */ /* 0x000e640008001105 */
[----:B-1----:R-:W-:Y:S05]  /*5fa0*/  @!P0 BRA `(.L_x_122) ;  /* 0x0000005800548947 */ /* 0x002fea0003800000 */
.L_x_121:
[----:B------:R-:W-:-:S04]  /*5fb0*/  UIADD3 UR4, UPT, UPT, UR6, 0x1, URZ ;  /* 0x0000000106047890 */ /* 0x000fc8000fffe0ff */
[----:B------:R-:W-:-:S04]  /*5fc0*/  UISETP.NE.AND UP0, UPT, UR4, 0x2, UPT ;  /* 0x000000020400788c */ /* 0x000fc8000bf05270 */
[----:B------:R-:W-:Y:S02]  /*5fd0*/  USEL UR7, URZ, 0x1, UP0 ;  /* 0x00000001ff077887 */ /* 0x000fe40008000000 */
[----:B------:R-:W-:-:S04]  /*5fe0*/  USEL UR4, UR4, URZ, UP0 ;  /* 0x000000ff04047287 */ /* 0x000fc80008000000 */
[----:B------:R-:W-:Y:S01]  /*5ff0*/  ULEA UR4, UR4, UR54, 0x3 ;  /* 0x0000003604047291 */ /* 0x000fe2000f8e18ff */
[----:B-1----:R-:W-:-:S04]  /*6000*/  LOP3.LUT R2, R12, UR7, RZ, 0x3c, !PT ;  /* 0x000000070c027c12 */ /* 0x002fc8000f8e3cff */
[----:B------:R-:W-:-:S04]  /*6010*/  SHF.L.U32 R0, R2, 0x1f, RZ ;  /* 0x0000001f02007819 */ /* 0x000fc800000006ff */
[----:B------:R-:W1:Y:S02]  /*6020*/  SYNCS.PHASECHK.TRANS64 P0, [UR4+0x4b0], R0 ;  /* 0x0004b000ff0075a7 */ /* 0x000e640008001004 */
[----:B-1----:R-:W-:Y:S05]  /*6030*/  @P0 EXIT ;  /* 0x000000000000094d */ /* 0x002fea0003800000 */
[----:B------:R-:W-:Y:S02]  /*6040*/  SHF.L.U32 R2, R2, 0x1f, RZ ;  /* 0x0000001f02027819 */ /* 0x000fe400000006ff */
[----:B------:R-:W-:-:S07]  /*6050*/  MOV R0, UR4 ;  /* 0x0000000400007c02 */ /* 0x000fce0008000f00 */
.L_x_123:
[----:B-1----:R1:W2:Y:S02]  /*6060*/  SYNCS.PHASECHK.TRANS64.TRYWAIT P0, [R0+URZ+0x4b0], R2 ;  /* 0x0004b002000075a7 */ /* 0x0022a400080011ff */
[----:B--2---:R-:W-:Y:S05]  /*6070*/  @!P0 NANOSLEEP.SYNCS 0x989680 ;  /* 0x009896800000895d */ /* 0x004fea0003900000 */
[----:B------:R-:W2:Y:S02]  /*6080*/  @!P0 SYNCS.PHASECHK.TRANS64 P0, [R0+URZ+0x4b0], R2 ;  /* 0x0004b002000085a7 */ /* 0x000ea400080010ff */
[----:B--2---:R-:W-:Y:S05]  /*6090*/  @P0 EXIT ;  /* 0x000000000000094d */ /* 0x004fea0003800000 */
[----:B------:R-:W-:Y:S05]  /*60a0*/  BRA `(.L_x_123) ;  /* 0xfffffffc00ec7947 */ /* 0x000fea000383ffff */
.L_x_116:
[----:B------:R-:W-:Y:S05]  /*60b0*/  BRA.U UP4, `(.L_x_124) ;  /* 0x0000001104847547 */ /* 0x000fea000b800000 */
[----:B------:R-:W-:Y:S01]  /*60c0*/  UMOV UR4, 0x40 ;  /* 0x0000004000047882 */ /* 0x000fe20000000000 */
[----:B------:R-:W-:Y:S01]  /*60d0*/  NOP ;  /* 0x0000000000007918 */ /* 0x000fe20000000000 */
[----:B------:R-:W-:Y:S01]  /*60e0*/  ULEA UR4, UR54, UR4, 0x18 ;  /* 0x0000000436047291 */ /* 0x000fe2000f8ec0ff */
[----:B------:R-:W-:Y:S02]  /*60f0*/  UMOV UR5, 0x400 ;  /* 0x0000040000057882 */ /* 0x000fe40000000000 */
[----:B------:R-:W-:-:S06]  /*6100*/  ULEA UR54, UR54, UR5, 0x18 ;  /* 0x0000000536367291 */ /* 0x000fcc000f8ec0ff */
[----:B------:R-:W1:Y:S02]  /*6110*/  LDS.U8 R0, [UR4+0x1c] ;  /* 0x00001c04ff007984 */ /* 0x000e640008000000 */
[----:B-1----:R-:W-:-:S13]  /*6120*/  ISETP.NE.AND P0, PT, R0, RZ, PT ;  /* 0x000000ff0000720c */ /* 0x002fda0003f05270 */
[----:B------:R-:W-:Y:S05]  /*6130*/  @P0 BRA `(.L_x_125) ;  /* 0x0000000400080947 */ /* 0x000fea0003800000 */
[----:B------:R-:W-:Y:S02]  /*6140*/  UISETP.NE.U32.AND UP1, UPT, UR17, 0x1, UPT ;  /* 0x000000011100788c */ /* 0x000fe4000bf25070 */
[----:B------:R-:W-:-:S07]  /*6150*/  UIADD3 UR6, UPT, UPT, UR4, 0x8, URZ ;  /* 0x0000000804067890 */ /* 0x000fce000fffe0ff */
[----:B------:R-:W-:Y:S05]  /*6160*/  BRA.U !UP1, `(.L_x_126) ;  /* 0x00000001099c7547 */ /* 0x000fea000b800000 */
[----:B------:R-:W-:Y:S01]  /*6170*/  ELECT P0, URZ, PT ;  /* 0x0000000000ff782f */ /* 0x000fe20003800000 */
[----:B------:R-:W-:-:S12]  /*6180*/  BSSY B0, `(.L_x_126) ;  /* 0x0000025000007945 */ /* 0x000fd80003800000 */
[----:B------:R-:W-:Y:S05]  /*6190*/  @!P0 BRA `(.L_x_127) ;  /* 0x00000000008c8947 */ /* 0x000fea0003800000 */
[----:B------:R-:W-:-:S05]  /*61a0*/  UMOV UR5, 0x10 ;  /* 0x0000001000057882 */ /* 0x000fca0000000000 */
[----:B------:R-:W-:Y:S04]  /*61b0*/  DEPBAR.LE SB1, 0x36 ;  /* 0x00009d800000791a */ /* 0x000fe80000000000 */
[----:B------:R-:W1:Y:S02]  /*61c0*/  UTCATOMSWS.2CTA.FIND_AND_SET.ALIGN UP0, UR5, UR5 ;  /* 0x00000005000575e3 */ /* 0x000e640008200800 */
[----:B-1----:R-:W-:Y:S01]  /*61d0*/  MOV R10, UR5 ;  /* 0x00000005000a7c02 */ /* 0x002fe20008000f00 */
[----:B------:R-:W-:Y:S06]  /*61e0*/  BRA.U UP0, `(.L_x_128) ;  /* 0x0000000100187547 */ /* 0x000fec000b800000 */
.L_x_129:
[----:B------:R-:W-:Y:S05]  /*61f0*/  NANOSLEEP 0x64 ;  /* 0x000000640000795d */ /* 0x000fea0003800000 */
[----:B------:R-:W-:-:S05]  /*6200*/  UMOV UR5, 0x10 ;  /* 0x0000001000057882 */ /* 0x000fca0000000000 */
[----:B------:R-:W-:Y:S04]  /*6210*/  DEPBAR.LE SB1, 0x36 ;  /* 0x00009d800000791a */ /* 0x000fe80000000000 */
[----:B------:R-:W1:Y:S02]  /*6220*/  UTCATOMSWS.2CTA.FIND_AND_SET.ALIGN UP0, UR5, UR5 ;  /* 0x00000005000575e3 */ /* 0x000e640008200800 */
[----:B-1----:R-:W-:Y:S01]  /*6230*/  MOV R10, UR5 ;  /* 0x00000005000a7c02 */ /* 0x002fe20008000f00 */
[----:B------:R-:W-:Y:S05]  /*6240*/  BRA.U !UP0, `(.L_x_129) ;  /* 0xfffffffd08e87547 */ /* 0x000fea000b83ffff */
.L_x_128:
[----:B------:R-:W1:Y:S01]  /*6250*/  LDS R6, [UR4+0x10] ;  /* 0x00001004ff067984 */ /* 0x000e620008000800 */
[----:B------:R-:W-:Y:S01]  /*6260*/  IMAD.U32 R0, RZ, RZ, UR54 ;  /* 0x00000036ff007e24 */ /* 0x000fe2000f8e00ff */
[----:B------:R-:W-:-:S03]  /*6270*/  MOV R4, UR16 ;  /* 0x0000001000047c02 */ /* 0x000fc60008000f00 */
[----:B------:R-:W-:Y:S01]  /*6280*/  VIADD R0, R0, 0x550 ;  /* 0x0000055000007836 */ /* 0x000fe20000000000 */
[----:B-1----:R-:W-:-:S04]  /*6290*/  SHF.L.U32 R6, R6, 0x1f, RZ ;  /* 0x0000001f06067819 */ /* 0x002fc800000006ff */
[----:B------:R-:W1:Y:S02]  /*62a0*/  SYNCS.PHASECHK.TRANS64.TRYWAIT P0, [UR4+0x8], R6 ;  /* 0x00000806ff0075a7 */ /* 0x000e640008001104 */
[----:B-1----:R-:W-:Y:S05]  /*62b0*/  @P0 BRA `(.L_x_130) ;  /* 0x0000000000080947 */ /* 0x002fea0003800000 */
[----:B------:R-:W1:Y:S02]  /*62c0*/  SYNCS.PHASECHK.TRANS64.TRYWAIT P0, [UR4+0x8], R6 ;  /* 0x00000806ff0075a7 */ /* 0x000e640008001104 */
[----:B-1----:R-:W-:Y:S05]  /*62d0*/  @!P0 BRA `(.L_x_131) ;  /* 0x0000005400a08947 */ /* 0x002fea0003800000 */
.L_x_130:
[----:B------:R-:W-:Y:S01]  /*62e0*/  PRMT R4, R4, 0x654, R0 ;  /* 0x0000065404047816 */ /* 0x000fe20000000000 */
[----:B------:R-:W-:Y:S01]  /*62f0*/  HFMA2 R0, -RZ, RZ, 0, 5.9604644775390625e-08 ;  /* 0x00000001ff007431 */ /* 0x000fe200000001ff */
[----:B------:R-:W-:Y:S01]  /*6300*/  UPRMT UR5, UR16, 0x654, UR6 ;  /* 0x0000065410057896 */ /* 0x000fe20008000006 */
[----:B------:R-:W-:Y:S02]  /*6310*/  IMAD.MOV.U32 R8, RZ, RZ, 0xffff ;  /* 0x0000ffffff087424 */ /* 0x000fe400078e00ff */
[----:B-1----:R-:W-:Y:S02]  /*6320*/  IMAD.MOV.U32 R6, RZ, RZ, 0x4 ;  /* 0x00000004ff067424 */ /* 0x002fe400078e00ff */
[----:B------:R-:W-:Y:S01]  /*6330*/  IMAD.SHL.U32 R9, R10, 0x20, RZ ;  /* 0x000000200a097824 */ /* 0x000fe200078e00ff */
[----:B------:R-:W-:Y:S02]  /*6340*/  MOV R5, UR5 ;  /* 0x0000000500057c02 */ /* 0x000fe40008000f00 */
[-C--:B------:R-:W-:Y:S01]  /*6350*/  SHF.L.U32 R8, R8, R10.reuse, RZ ;  /* 0x0000000a08087219 */ /* 0x080fe200000006ff */
[----:B------:R1:W-:Y:S01]  /*6360*/  SYNCS.ARRIVE.TRANS64.RED RZ, [UR5], R6 ;  /* 0x00000006ffff79a7 */ /* 0x0003e20008000405 */
[----:B------:R-:W-:Y:S01]  /*6370*/  SHF.L.U32 R7, R0, R10, RZ ;  /* 0x0000000a00077219 */ /* 0x000fe200000006ff */
[----:B------:R1:W-:Y:S04]  /*6380*/  STS [UR54+0x550], R9 ;  /* 0x00055009ff007988 */ /* 0x0003e80008000836 */
[----:B------:R1:W-:Y:S04]  /*6390*/  STAS [R4.64], R10 ;  /* 0x0000000a04007dbd */ /* 0x0003e8000c0008ff */
[----:B------:R1:W-:Y:S04]  /*63a0*/  ATOMS.OR RZ, [UR4+0x14], R8 ;  /* 0x00001408ffff798c */ /* 0x0003e8000b000004 */
[----:B------:R1:W-:Y:S04]  /*63b0*/  ATOMS.OR RZ, [UR4+0x18], R7 ;  /* 0x00001807ffff798c */ /* 0x0003e8000b000004 */
[----:B------:R1:W-:Y:S02]  /*63c0*/  ATOMS.XOR RZ, [UR4+0x10], R0 ;  /* 0x00001000ffff798c */ /* 0x0003e4000b800004 */
.L_x_127:
[----:B------:R-:W-:Y:S05]  /*63d0*/  BSYNC B0 ;  /* 0x0000000000007941 */ /* 0x000fea0003800000 */
.L_x_126:
[----:B------:R-:W-:Y:S05]  /*63e0*/  BRA.U UP1, `(.L_x_132) ;  /* 0x00000001016c7547 */ /* 0x000fea000b800000 */
[----:B------:R-:W-:-:S03]  /*63f0*/  UMOV UR5, 0xffffffff ;  /* 0xffffffff00057882 */ /* 0x000fc60000000000 */
[----:B------:R-:W-:Y:S05]  /*6400*/  BRA.DIV UR5, `(.L_x_133) ;  /* 0x00000056056c7947 */ /* 0x000fea000b800000 */
[----:B------:R-:W-:-:S13]  /*6410*/  ELECT P0, URZ, PT ;  /* 0x0000000000ff782f */ /* 0x000fda0003800000 */
.L_x_335:
[----:B------:R-:W-:Y:S05]  /*6420*/  @!P0 BRA `(.L_x_132) ;  /* 0x00000000005c8947 */ /* 0x000fea0003800000 */
[----:B-1----:R-:W1:Y:S02]  /*6430*/  LDS R4, [UR4+0x10] ;  /* 0x00001004ff047984 */ /* 0x002e640008000800 */
[----:B-1----:R-:W-:-:S04]  /*6440*/  SHF.L.U32 R4, R4, 0x1f, RZ ;  /* 0x0000001f04047819 */ /* 0x002fc800000006ff */
[----:B------:R-:W1:Y:S02]  /*6450*/  SYNCS.PHASECHK.TRANS64.TRYWAIT P0, [UR4+0x8], R4 ;  /* 0x00000804ff0075a7 */ /* 0x000e640008001104 */
[----:B-1----:R-:W-:Y:S05]  /*6460*/  @P0 BRA `(.L_x_134) ;  /* 0x0000000000080947 */ /* 0x002fea0003800000 */
[----:B------:R-:W1:Y:S02]  /*6470*/  SYNCS.PHASECHK.TRANS64.TRYWAIT P0, [UR4+0x8], R4 ;  /* 0x00000804ff0075a7 */ /* 0x000e640008001104 */
[----:B-1----:R-:W-:Y:S05]  /*6480*/  @!P0 BRA `(.L_x_135) ;  /* 0x0000005400708947 */ /* 0x002fea0003800000 */
.L_x_134:
[----:B------:R-:W2:Y:S01]  /*6490*/  LDS R6, [UR54+0x550] ;  /* 0x00055036ff067984 */ /* 0x000ea20008000800 */
[----:B-1----:R-:W-:Y:S02]  /*64a0*/  HFMA2 R0, -RZ, RZ, 0, 5.9604644775390625e-08 ;  /* 0x00000001ff007431 */ /* 0x002fe400000001ff */
[----:B------:R-:W-:Y:S01]  /*64b0*/  IMAD.MOV.U32 R4, RZ, RZ, 0xffff ;  /* 0x0000ffffff047424 */ /* 0x000fe200078e00ff */
[----:B------:R-:W-:Y:S01]  /*64c0*/  UPRMT UR5, UR16, 0x654, UR6 ;  /* 0x0000065410057896 */ /* 0x000fe20008000006 */
[----:B--2---:R-:W-:-:S03]  /*64d0*/  IMAD.SHL.U32 R5, R6, 0x20, RZ ;  /* 0x0000002006057824 */ /* 0x004fc600078e00ff */
[-C--:B------:R-:W-:Y:S02]  /*64e0*/  SHF.L.U32 R4, R4, R6.reuse, RZ ;  /* 0x0000000604047219 */ /* 0x080fe400000006ff */
[----:B------:R-:W-:Y:S01]  /*64f0*/  SHF.L.U32 R6, R0, R6, RZ ;  /* 0x0000000600067219 */ /* 0x000fe200000006ff */
[----:B------:R2:W-:Y:S04]  /*6500*/  STS [UR54+0x550], R5 ;  /* 0x00055005ff007988 */ /* 0x0005e80008000836 */
[----:B------:R2:W-:Y:S04]  /*6510*/  ATOMS.OR RZ, [UR4+0x14], R4 ;  /* 0x00001404ffff798c */ /* 0x0005e8000b000004 */
[----:B------:R2:W-:Y:S01]  /*6520*/  ATOMS.OR RZ, [UR4+0x18], R6 ;  /* 0x00001806ffff798c */ /* 0x0005e2000b000004 */
[----:B------:R-:W-:Y:S03]  /*6530*/  SYNCS.ARRIVE.TRANS64.RED.A1T0 RZ, [UR5], RZ ;  /* 0x000000ffffff79a7 */ /* 0x000fe60008100405 */
[----:B------:R2:W-:Y:S01]  /*6540*/  ATOMS.XOR RZ, [UR4+0x10], R0 ;  /* 0x00001000ffff798c */ /* 0x0005e2000b800004 */
[----:B------:R-:W-:Y:S05]  /*6550*/  BRA `(.L_x_132) ;  /* 0x0000000000107947 */ /* 0x000fea0003800000 */
.L_x_125:
[----:B------:R-:W-:Y:S02]  /*6560*/  MOV R0, 0xffffffff ;  /* 0xffffffff00007802 */ /* 0x000fe40000000f00 */
[----:B------:R-:W-:-:S03]  /*6570*/  MOV R4, 0x65a0 ;  /* 0x000065a000047802 */ /* 0x000fc60000000f00 */
[----:B------:R1:W-:Y:S04]  /*6580*/  STS [UR54+0x550], R0 ;  /* 0x00055000ff007988 */ /* 0x0003e80008000836 */
[----:B-1---5:R-:W-:Y:S05]  /*6590*/  CALL.REL.NOINC `($__internal_1_$__cuda_sm10x_tcgen05_guardrail_trap_phase_invalid_during_alloc) ;  /* 0x0000005800787944 */ /* 0x022fea0003c00000 */
.L_x_132:
[----:B------:R-:W-:Y:S05]  /*65a0*/  WARPSYNC.ALL ;  /* 0x0000000000007948 */ /* 0x000fea0003800000 */
[----:B------:R-:W3:Y:S01]  /*65b0*/  S2UR UR6, SR_CgaCtaId ;  /* 0x00000000000679c3 */ /* 0x000ee20000008800 */
[----:B------:R-:W-:Y:S01]  /*65c0*/  UMOV UR4, 0x400 ;  /* 0x0000040000047882 */ /* 0x000fe20000000000 */
[----:B------:R-:W-:-:S06]  /*65d0*/  NOP ;  /* 0x0000000000007918 */ /* 0x000fcc0000000000 */
[----:B------:R-:W-:Y:S06]  /*65e0*/  BAR.ARV 0x6, 0xa0 ;  /* 0x0182800000007b1d */ /* 0x000fec0000002000 */
[----:B------:R-:W-:Y:S01]  /*65f0*/  LOP3.LUT R3, R3, 0xffff, RZ, 0xc0, !PT ;  /* 0x0000ffff03037812 */ /* 0x000fe200078ec0ff */
[----:B-1----:R-:W-:Y:S01]  /*6600*/  IMAD.MOV.U32 R10, RZ, RZ, 0x1 ;  /* 0x00000001ff0a7424 */ /* 0x002fe200078e00ff */
[----:B------:R-:W-:Y:S02]  /*6610*/  LOP3.LUT R2, R2, 0xffff, RZ, 0xc0, !PT ;  /* 0x0000ffff02027812 */ /* 0x000fe400078ec0ff */
[----:B------:R-:W-:-:S02]  /*6620*/  CS2R R8, SRZ ;  /* 0x0000000000087805 */ /* 0x000fc4000001ff00 */
[----:B------:R-:W-:Y:S01]  /*6630*/  R2UR UR11, R3 ;  /* 0x00000000030b72ca */ /* 0x000fe200000e0000 */
[----:B------:R-:W-:Y:S01]  /*6640*/  UMOV UR22, URZ ;  /* 0x000000ff00167c82 */ /* 0x000fe20008000000 */
[----:B------:R-:W-:Y:S01]  /*6650*/  R2UR UR10, R2 ;  /* 0x00000000020a72ca */ /* 0x000fe200000e0000 */
[----:B------:R-:W-:Y:S01]  /*6660*/  IMAD.MOV.U32 R2, RZ, RZ, RZ ;  /* 0x000000ffff027224 */ /* 0x000fe200078e00ff */
[----:B------:R-:W-:Y:S01]  /*6670*/  UMOV UR21, URZ ;  /* 0x000000ff00157c82 */ /* 0x000fe20008000000 */
[----:B------:R-:W-:Y:S02]  /*6680*/  UISETP.NE.AND UP3, UPT, UR17, URZ, UPT ;  /* 0x000000ff1100728c */ /* 0x000fe4000bf65270 */
[----:B---3--:R-:W-:Y:S01]  /*6690*/  ULEA UR6, UR6, UR4, 0x18 ;  /* 0x0000000406067291 */ /* 0x008fe2000f8ec0ff */
[----:B------:R-:W1:Y:S03]  /*66a0*/  LDCU UR4, c[0x0][0x38c] ;  /* 0x00007180ff0477ac */ /* 0x000e660008000800 */
[----:B------:R-:W-:-:S02]  /*66b0*/  UIADD3 UR12, UPT, UPT, UR6, 0x2800, URZ ;  /* 0x00002800060c7890 */ /* 0x000fc4000fffe0ff */
[----:B------:R-:W-:-:S03]  /*66c0*/  UIADD3 UR13, UPT, UPT, UR6, 0x26800, URZ ;  /* 0x00026800060d7890 */ /* 0x000fc6000fffe0ff */
[----:B--2---:R-:W2:Y:S01]  /*66d0*/  LDS R0, [UR6+0x550] ;  /* 0x00055006ff007984 */ /* 0x004ea20008000800 */
[----:B------:R-:W-:Y:S02]  /*66e0*/  USHF.R.U32.HI UR12, URZ, 0x4, UR12 ;  /* 0x00000004ff0c7899 */ /* 0x000fe4000801160c */
[----:B------:R-:W-:Y:S02]  /*66f0*/  USHF.R.U32.HI UR13, URZ, 0x4, UR13 ;  /* 0x00000004ff0d7899 */ /* 0x000fe4000801160d */
[----:B------:R-:W-:Y:S02]  /*6700*/  ULOP3.LUT UR12, UR12, 0x3fff, URZ, 0xc0, !UPT ;  /* 0x00003fff0c0c7892 */ /* 0x000fe4000f8ec0ff */
[----:B------:R-:W-:Y:S02]  /*6710*/  ULOP3.LUT UR13, UR13, 0x3fff, URZ, 0xc0, !UPT ;  /* 0x00003fff0d0d7892 */ /* 0x000fe4000f8ec0ff */
[----:B------:R-:W-:Y:S02]  /*6720*/  ULOP3.LUT UR12, UR12, 0x10000, URZ, 0xfc, !UPT ;  /* 0x000100000c0c7892 */ /* 0x000fe4000f8efcff */
[----:B-1----:R-:W-:-:S02]  /*6730*/  UIADD3 UR4, UPT, UPT, UR4, 0x1f, URZ ;  /* 0x0000001f04047890 */ /* 0x002fc4000fffe0ff */
[----:B------:R-:W-:Y:S02]  /*6740*/  ULOP3.LUT UR13, UR13, 0x10000, URZ, 0xfc, !UPT ;  /* 0x000100000d0d7892 */ /* 0x000fe4000f8efcff */
[----:B------:R-:W-:Y:S01]  /*6750*/  USHF.R.S32.HI UR5, URZ, 0x1f, UR4 ;  /* 0x0000001fff057899 */ /* 0x000fe20008011404 */
[----:B------:R-:W-:Y:S01]  /*6760*/  UMOV UR20, URZ ;  /* 0x000000ff00147c82 */ /* 0x000fe20008000000 */
[----:B------:R-:W-:Y:S02]  /*6770*/  UMOV UR26, 0x0 ;  /* 0x00000000001a7882 */ /* 0x000fe40000000000 */
[----:B------:R-:W-:Y:S01]  /*6780*/  ULEA.HI UR5, UR5, UR4, URZ, 0x5 ;  /* 0x0000000405057291 */ /* 0x000fe2000f8f28ff */
[----:B------:R-:W-:-:S03]  /*6790*/  UMOV UR27, 0x81004a0 ;  /* 0x081004a0001b7882 */ /* 0x000fc60000000000 */
[----:B------:R-:W-:-:S04]  /*67a0*/  USHF.R.S32.HI UR5, URZ, 0x5, UR5 ;  /* 0x00000005ff057899 */ /* 0x000fc80008011405 */
[----:B------:R-:W-:-:S04]  /*67b0*/  UISETP.LT.AND UP0, UPT, UR5, 0x1, UPT ;  /* 0x000000010500788c */ /* 0x000fc8000bf01270 */
[----:B------:R-:W-:Y:S01]  /*67c0*/  USEL UR23, UR5, 0x1, !UP0 ;  /* 0x0000000105177887 */ /* 0x000fe2000c000000 */
[----:B--2---:R-:W-:-:S15]  /*67d0*/  R2UR UR24, R0 ;  /* 0x00000000001872ca */ /* 0x004fde00000e0000 */
.L_x_143:
[C---:B------:R-:W-:Y:S02]  /*67e0*/  LEA R0, R2.reuse, UR6, 0x3 ;  /* 0x0000000602007c11 */ /* 0x040fe4000f8e18ff */
[----:B------:R-:W-:Y:S02]  /*67f0*/  SHF.L.U32 R3, R9, 0x1f, RZ ;  /* 0x0000001f09037819 */ /* 0x000fe400000006ff */
[----:B------:R-:W-:Y:S02]  /*6800*/  LEA R4, R2, UR6, 0x4 ;  /* 0x0000000602047c11 */ /* 0x000fe4000f8e20ff */
[----:B------:R-:W1:Y:S02]  /*6810*/  SYNCS.PHASECHK.TRANS64.TRYWAIT P0, [R0+URZ+0x4a0], R3 ;  /* 0x0004a003000075a7 */ /* 0x000e6400080011ff */
[----:B-1----:R-:W-:Y:S05]  /*6820*/  @!P0 BRA `(.L_x_136) ;  /* 0x0000005000a08947 */ /* 0x002fea0003800000 */
.L_x_336:
[----:B------:R-:W2:Y:S01]  /*6830*/  LDS.128 R4, [R4+0x530] ;  /* 0x0005300004047984 */ /* 0x000ea20000000c00 */
[----:B-1----:R-:W-:Y:S01]  /*6840*/  VIADD R0, R0, 0x4b0 ;  /* 0x000004b000007836 */ /* 0x002fe20000000000 */
[----:B------:R-:W-:Y:S01]  /*6850*/  IADD3 R2, PT, PT, R2, 0x1, RZ ;  /* 0x0000000102027810 */ /* 0x000fe20007ffe0ff */
[----:B------:R-:W-:Y:S01]  /*6860*/  @!PT LDS RZ, [RZ] ;  /* 0x00000000fffff984 */ /* 0x000fe20000000800 */
[----:B------:R-:W-:Y:S01]  /*6870*/  @!PT LDS RZ, [RZ] ;  /* 0x00000000fffff984 */ /* 0x000fe20000000800 */
[----:B------:R-:W-:Y:S01]  /*6880*/  @!PT LDS RZ, [RZ] ;  /* 0x00000000fffff984 */ /* 0x000fe20000000800 */
[----:B------:R-:W-:Y:S01]  /*6890*/  @!PT LDS RZ, [RZ] ;  /* 0x00000000fffff984 */ /* 0x000fe20000000800 */
[----:B------:R1:W-:Y:S06]  /*68a0*/  MEMBAR.ALL.CTA ;  /* 0x0000000000007992 */ /* 0x0003ec0000008000 */
[----:B-1----:R-:W1:Y:S01]  /*68b0*/  FENCE.VIEW.ASYNC.S ;  /* 0x00000000000073c6 */ /* 0x002e620000000000 */
[----:B------:R-:W-:-:S04]  /*68c0*/  PRMT R0, RZ, 0x654, R0 ;  /* 0x00000654ff007816 */ /* 0x000fc80000000000 */
[----:B-1----:R1:W-:Y:S01]  /*68d0*/  SYNCS.ARRIVE.TRANS64.RED.A1T0 RZ, [R0+URZ], RZ ;  /* 0x000000ff00ff79a7 */ /* 0x0023e200081004ff */
[----:B------:R-:W-:Y:S05]  /*68e0*/  BRA.U UP3, `(.L_x_137) ;  /* 0x0000000103cc7547 */ /* 0x000fea000b800000 */
[----:B------:R-:W3:Y:S01]  /*68f0*/  LDCU UR4, c[0x0][0x38c] ;  /* 0x00007180ff0477ac */ /* 0x000ee20008000800 */
[----:B------:R-:W-:Y:S02]  /*6900*/  PLOP3.LUT P1, PT, PT, PT, PT, 0x80, 0x8 ;  /* 0x000000000008781c */ /* 0x000fe40003f2f070 */
[----:B------:R-:W-:Y:S01]  /*6910*/  SHF.L.U32 R3, R10, 0x1f, RZ ;  /* 0x0000001f0a037819 */ /* 0x000fe200000006ff */
[----:B------:R-:W-:Y:S02]  /*6920*/  ULEA UR9, UR22, UR6, 0x3 ;  /* 0x0000000616097291 */ /* 0x000fe4000f8e18ff */
[----:B---3--:R-:W-:-:S06]  /*6930*/  UISETP.GE.AND UP0, UPT, UR4, 0x1, UPT ;  /* 0x000000010400788c */ /* 0x008fcc000bf06270 */
[----:B------:R-:W-:-:S05]  /*6940*/  PLOP3.LUT P0, PT, PT, PT, UP0, 0x80, 0x8 ;  /* 0x000000000008781c */ /* 0x000fca0003f0f008 */
[----:B------:R-:W-:-:S08]  /*6950*/  @UP0 ULEA UR4, UR21, UR6, 0x3 ;  /* 0x0000000615040291 */ /* 0x000fd0000f8e18ff */
[----:B-1----:R-:W-:-:S04]  /*6960*/  @P0 SHF.L.U32 R0, R8, 0x1f, RZ ;  /* 0x0000001f08000819 */ /* 0x002fc800000006ff */
[----:B------:R1:W3:Y:S01]  /*6970*/  @P0 SYNCS.PHASECHK.TRANS64.TRYWAIT P1, [UR4], R0 ;  /* 0x00000000ff0005a7 */ /* 0x0002e20008021104 */
[----:B------:R-:W4:Y:S02]  /*6980*/  SYNCS.PHASECHK.TRANS64.TRYWAIT P0, [UR9+0x4e0], R3 ;  /* 0x0004e003ff0075a7 */ /* 0x000f240008001109 */
[----:B-1-34-:R-:W-:Y:S05]  /*6990*/  @!P0 BRA `(.L_x_138) ;  /* 0x0000005000588947 */ /* 0x01afea0003800000 */
.L_x_338:
[----:B------:R-:W-:Y:S01]  /*69a0*/  UMOV UR19, UR20 ;  /* 0x0000001400137c82 */ /* 0x000fe20008000000 */
[----:B------:R-:W-:Y:S05]  /*69b0*/  BRA.U !UP0, `(.L_x_139) ;  /* 0x0000000108887547 */ /* 0x000fea000b800000 */
[----:B------:R-:W-:Y:S02]  /*69c0*/  UIADD3 UR19, UPT, UPT, UR23, UR20, URZ ;  /* 0x0000001417137290 */ /* 0x000fe4000fffe0ff */
[----:B------:R-:W-:Y:S02]  /*69d0*/  ULEA UR8, UR22, UR24, 0x5 ;  /* 0x0000001816087291 */ /* 0x000fe4000f8e28ff */
[----:B------:R-:W-:Y:S01]  /*69e0*/  UPLOP3.LUT UP2, UPT, UPT, UPT, UPT, 0x40, 0x4 ;  /* 0x000000000004789c */ /* 0x000fe20003f4e870 */
[----:B------:R-:W-:Y:S01]  /*69f0*/  UMOV UR18, UR5 ;  /* 0x0000000500127c82 */ /* 0x000fe20008000000 */
[----:B------:R-:W-:-:S09]  /*6a00*/  UMOV UR15, UR21 ;  /* 0x00000015000f7c82 */ /* 0x000fd20008000000 */
.L_x_142:
[----:B---3--:R-:W-:Y:S01]  /*6a10*/  ULEA UR7, UR15, UR6, 0x3 ;  /* 0x000000060f077291 */ /* 0x008fe2000f8e18ff */
[----:B----4-:R-:W-:Y:S11]  /*6a20*/  @P1 BRA `(.L_x_140) ;  /* 0x00000000000c1947 */ /* 0x010ff60003800000 */
[----:B-1----:R-:W-:Y:S04]  /*6a30*/  SHF.L.U32 R3, R8, 0x1f, RZ ;  /* 0x0000001f08037819 */ /* 0x002fe800000006ff */
[----:B------:R-:W1:Y:S02]  /*6a40*/  SYNCS.PHASECHK.TRANS64.TRYWAIT P0, [UR7], R3 ;  /* 0x00000003ff0075a7 */ /* 0x000e640008001107 */
[----:B-1----:R-:W-:Y:S05]  /*6a50*/  @!P0 BRA `(.L_x_141) ;  /* 0x0000005000408947 */ /* 0x002fea0003800000 */
.L_x_140:
[----:B------:R-:W-:Y:S01]  /*6a60*/  UISETP.NE.AND UP0, UPT, UR18, 0x1, UPT ;  /* 0x000000011200788c */ /* 0x000fe2000bf05270 */
[----:B------:R-:W-:Y:S01]  /*6a70*/  PLOP3.LUT P1, PT, PT, PT, PT, 0x80, 0x8 ;  /* 0x000000000008781c */ /* 0x000fe20003f2f070 */
[----:B------:R-:W-:Y:S02]  /*6a80*/  UIADD3 UR21, UPT, UPT, UR15, 0x1, URZ ;  /* 0x000000010f157890 */ /* 0x000fe4000fffe0ff */
[----:B------:R-:W-:Y:S02]  /*6a90*/  ULEA UR28, UR15, UR13, 0x6 ;  /* 0x0000000d0f1c7291 */ /* 0x000fe4000f8e30ff */
[----:B------:R-:W-:Y:S01]  /*6aa0*/  UISETP.NE.AND UP1, UPT, UR21, 0x48, UPT ;  /* 0x000000481500788c */ /* 0x000fe2000bf25270 */
[----:B------:R-:W-:Y:S01]  /*6ab0*/  PLOP3.LUT P0, PT, PT, PT, UP0, 0x80, 0x8 ;  /* 0x000000000008781c */ /* 0x000fe20003f0f008 */
[----:B------:R-:W-:Y:S02]  /*6ac0*/  ULEA UR30, UR15, UR12, 0x7 ;  /* 0x0000000c0f1e7291 */ /* 0x000fe4000f8e38ff */
[----:B------:R-:W-:Y:S02]  /*6ad0*/  USEL UR14, URZ, 0x1, UP1 ;  /* 0x00000001ff0e7887 */ /* 0x000fe40008800000 */
[----:B------:R-:W-:Y:S02]  /*6ae0*/  USEL UR21, UR21, URZ, UP1 ;  /* 0x000000ff15157287 */ /* 0x000fe40008800000 */
[----:B------:R-:W-:Y:S02]  /*6af0*/  UIADD3 UR7, UPT, UPT, UR7, 0x240, URZ ;  /* 0x0000024007077890 */ /* 0x000fe4000fffe0ff */
[----:B------:R-:W-:Y:S01]  /*6b00*/  @UP0 ULEA UR4, UR21, UR6, 0x3 ;  /* 0x0000000615040291 */ /* 0x000fe2000f8e18ff */
[----:B------:R-:W-:Y:S01]  /*6b10*/  LOP3.LUT R8, R8, UR14, RZ, 0x3c, !PT ;  /* 0x0000000e08087c12 */ /* 0x000fe2000f8e3cff */
[----:B------:R-:W-:Y:S01]  /*6b20*/  UMOV UR29, 0xc0004010 ;  /* 0xc0004010001d7882 */ /* 0x000fe20000000000 */
[----:B------:R-:W-:Y:S01]  /*6b30*/  UMOV UR31, 0xc0004010 ;  /* 0xc0004010001f7882 */ /* 0x000fe20000000000 */
[----:B------:R-:W-:Y:S01]  /*6b40*/  UIADD3 UR20, UPT, UPT, UR20, 0x1, URZ ;  /* 0x0000000114147890 */ /* 0x000fe2000fffe0ff */
[----:B-1----:R-:W-:Y:S01]  /*6b50*/  @P0 SHF.L.U32 R0, R8, 0x1f, RZ ;  /* 0x0000001f08000819 */ /* 0x002fe200000006ff */
[----:B------:R-:W-:Y:S02]  /*6b60*/  UIADD3 UR18, UPT, UPT, UR18, -0x1, URZ ;  /* 0xffffffff12127890 */ /* 0x000fe4000fffe0ff */
[----:B------:R-:W-:Y:S01]  /*6b70*/  UISETP.NE.AND UP0, UPT, UR20, UR19, UPT ;  /* 0x000000131400728c */ /* 0x000fe2000bf05270 */
[----:B------:R3:W4:Y:S01]  /*6b80*/  @P0 SYNCS.PHASECHK.TRANS64.TRYWAIT P1, [UR4], R0 ;  /* 0x00000000ff0005a7 */ /* 0x0007220008021104 */
[----:B------:R3:W-:Y:S01]  /*6b90*/  UTCIMMA.2CTA gdesc[UR30], gdesc[UR28], tmem[UR8], tmem[UR26], idesc[UR27], UP2 ;  /* 0x00ff1a1c1e0075ea */ /* 0x0007e20009200108 */
[----:B------:R-:W-:Y:S01]  /*6ba0*/  UPLOP3.LUT UP2, UPT, UPT, UPT, UPT, 0x80, 0x8 ;  /* 0x000000000008789c */ /* 0x000fe20003f4f070 */
[----:B------:R3:W-:Y:S01]  /*6bb0*/  UTCBAR.2CTA.MULTICAST [UR7], URZ, UR11 ;  /* 0x000000ff070073e9 */ /* 0x0007e2000820080b */
[----:B------:R-:W-:Y:S04]  /*6bc0*/  UMOV UR15, UR21 ;  /* 0x00000015000f7c82 */ /* 0x000fe80008000000 */
[----:B------:R-:W-:Y:S05]  /*6bd0*/  BRA.U UP0, `(.L_x_142) ;  /* 0xfffffffd008c7547 */ /* 0x000fea000b83ffff */
.L_x_139:
[----:B------:R-:W-:Y:S01]  /*6be0*/  UIADD3 UR9, UPT, UPT, UR9, 0x4c0, URZ ;  /* 0x000004c009097890 */ /* 0x000fe2000fffe0ff */
[----:B------:R-:W-:-:S08]  /*6bf0*/  UMOV UR20, UR19 ;  /* 0x0000001300147c82 */ /* 0x000fd00008000000 */
[----:B------:R1:W-:Y:S01]  /*6c00*/  UTCBAR.2CTA.MULTICAST [UR9], URZ, UR10 ;  /* 0x000000ff090073e9 */ /* 0x0003e2000820080a */
[----:B------:R-:W-:Y:S02]  /*6c10*/  NOP ;  /* 0x0000000000007918 */ /* 0x000fe40000000000 */
.L_x_137:
[----:B------:R-:W-:Y:S01]  /*6c20*/  UIADD3 UR22, UPT, UPT, UR22, 0x1, URZ ;  /* 0x0000000116167890 */ /* 0x000fe2000fffe0ff */
[----:B--2---:R-:W-:Y:S02]  /*6c30*/  LOP3.LUT P0, RZ, R6, 0x1, RZ, 0xc0, !PT ;  /* 0x0000000106ff7812 */ /* 0x004fe4000780c0ff */
[----:B----4-:R-:W-:Y:S01]  /*6c40*/  ISETP.NE.AND P1, PT, R2, 0x2, PT ;  /* 0x000000020200780c */ /* 0x010fe20003f25270 */
[----:B------:R-:W-:-:S03]  /*6c50*/  UISETP.NE.AND UP0, UPT, UR22, 0x4, UPT ;  /* 0x000000041600788c */ /* 0x000fc6000bf05270 */
[----:B-1-3--:R-:W-:Y:S01]  /*6c60*/  SEL R0, RZ, 0x1, P1 ;  /* 0x00000001ff007807 */ /* 0x00afe20000800000 */
[----:B------:R-:W-:Y:S01]  /*6c70*/  USEL UR4, URZ, 0x1, UP0 ;  /* 0x00000001ff047887 */ /* 0x000fe20008000000 */
[----:B------:R-:W-:Y:S01]  /*6c80*/  SEL R2, R2, RZ, P1 ;  /* 0x000000ff02027207 */ /* 0x000fe20000800000 */
[----:B------:R-:W-:Y:S01]  /*6c90*/  USEL UR22, UR22, URZ, UP0 ;  /* 0x000000ff16167287 */ /* 0x000fe20008000000 */
[----:B------:R-:W-:-:S03]  /*6ca0*/  LOP3.LUT R9, R9, R0, RZ, 0x3c, !PT ;  /* 0x0000000009097212 */ /* 0x000fc600078e3cff */
[----:B------:R-:W-:Y:S01]  /*6cb0*/  LOP3.LUT R10, R10, UR4, RZ, 0x3c, !PT ;  /* 0x000000040a0a7c12 */ /* 0x000fe2000f8e3cff */
[----:B------:R-:W-:Y:S07]  /*6cc0*/  @P0 BRA `(.L_x_143) ;  /* 0xfffffff800c40947 */ /* 0x000fee000383ffff */
[----:B------:R-:W1:Y:S01]  /*6cd0*/  S2UR UR4, SR_CgaCtaId ;  /* 0x00000000000479c3 */ /* 0x000e620000008800 */
[----:B------:R-:W-:Y:S01]  /*6ce0*/  ELECT P0, URZ, PT ;  /* 0x0000000000ff782f */ /* 0x000fe20003800000 */
[----:B------:R-:W-:Y:S01]  /*6cf0*/  HFMA2 R0, -RZ, RZ, 0, 5.9604644775390625e-08 ;  /* 0x00000001ff007431 */ /* 0x000fe200000001ff */
[----:B------:R-:W-:-:S05]  /*6d00*/  UMOV UR5, 0x40 ;  /* 0x0000004000057882 */ /* 0x000fca0000000000 */
[----:B------:R-:W-:Y:S01]  /*6d10*/  UVIRTCOUNT.DEALLOC.SMPOOL 0x80 ;  /* 0x000000800000784c */ /* 0x000fe20000000000 */
[----:B------:R-:W-:Y:S02]  /*6d20*/  UISETP.NE.AND UP1, UPT, UR17, URZ, UPT ;  /* 0x000000ff1100728c */ /* 0x000fe4000bf25270 */
[----:B-1----:R-:W-:-:S09]  /*6d30*/  ULEA UR4, UR4, UR5, 0x18 ;  /* 0x0000000504047291 */ /* 0x002fd2000f8ec0ff */
[----:B------:R1:W-:Y:S01]  /*6d40*/  @P0 STS.U8 [UR4+0x1c], R0 ;  /* 0x00001c00ff000988 */ /* 0x0003e20008000004 */
[----:B------:R-:W-:Y:S05]  /*6d50*/  BRA.U UP1, `(.L_x_144) ;  /* 0x0000000101a07547 */ /* 0x000fea000b800000 */
[----:B------:R-:W-:Y:S01]  /*6d60*/  UIADD3 UR5, UPT, UPT, UR6, 0x4e0, URZ ;  /* 0x000004e006057890 */ /* 0x000fe2000fffe0ff */
[----:B------:R-:W-:-:S03]  /*6d70*/  SHF.L.U32 R2, R10, 0x1f, RZ ;  /* 0x0000001f0a027819 */ /* 0x000fc600000006ff */
[----:B------:R-:W-:-:S09]  /*6d80*/  ULEA UR7, UR22, UR5, 0x3 ;  /* 0x0000000516077291 */ /* 0x000fd2000f8e18ff */
[----:B------:R-:W2:Y:S02]  /*6d90*/  SYNCS.PHASECHK.TRANS64.TRYWAIT P0, [UR7], R2 ;  /* 0x00000002ff0075a7 */ /* 0x000ea40008001107 */
[----:B--2---:R-:W-:Y:S05]  /*6da0*/  @!P0 BRA `(.L_x_145) ;  /* 0x0000004c00848947 */ /* 0x004fea0003800000 */
.L_x_341:
        /* <DEDUP_REMOVED lines=9> */
.L_x_343:
        /* <DEDUP_REMOVED lines=9> */
.L_x_345:
[----:B------:R-:W-:-:S04]  /*6ed0*/  UIADD3 UR8, UPT, UPT, UR8, 0x1, URZ ;  /* 0x0000000108087890 */ /* 0x000fc8000fffe0ff */
[----:B------:R-:W-:-:S04]  /*6ee0*/  UISETP.NE.AND UP0, UPT, UR8, 0x4, UPT ;  /* 0x000000040800788c */ /* 0x000fc8000bf05270 */
[----:B------:R-:W-:Y:S02]  /*6ef0*/  USEL UR7, URZ, 0x1, UP0 ;  /* 0x00000001ff077887 */ /* 0x000fe40008000000 */
[----:B------:R-:W-:-:S04]  /*6f00*/  USEL UR8, UR8, URZ, UP0 ;  /* 0x000000ff08087287 */ /* 0x000fc80008000000 */
[----:B------:R-:W-:Y:S01]  /*6f10*/  ULEA UR8, UR8, UR5, 0x3 ;  /* 0x0000000508087291 */ /* 0x000fe2000f8e18ff */
[----:B------:R-:W-:-:S04]  /*6f20*/  LOP3.LUT R2, R2, UR7, RZ, 0x3c, !PT ;  /* 0x0000000702027c12 */ /* 0x000fc8000f8e3cff */
[----:B------:R-:W-:Y:S01]  /*6f30*/  SHF.L.U32 R2, R2, 0x1f, RZ ;  /* 0x0000001f02027819 */ /* 0x000fe200000006ff */
[----:B-1----:R-:W-:-:S04]  /*6f40*/  IMAD.U32 R0, RZ, RZ, UR8 ;  /* 0x00000008ff007e24 */ /* 0x002fc8000f8e00ff */
[----:B------:R1:W2:Y:S03]  /*6f50*/  SYNCS.PHASECHK.TRANS64.TRYWAIT P0, [R0+URZ], R2 ;  /* 0x00000002000075a7 */ /* 0x0002a600080011ff */
[----:B--2---:R-:W-:Y:S05]  /*6f60*/  @!P0 NANOSLEEP.SYNCS 0x989680 ;  /* 0x009896800000895d */ /* 0x004fea0003900000 */
[----:B------:R-:W2:Y:S02]  /*6f70*/  @!P0 SYNCS.PHASECHK.TRANS64 P0, [R0+URZ], R2 ;  /* 0x00000002000085a7 */ /* 0x000ea400080010ff */
[----:B--2---:R-:W-:Y:S05]  /*6f80*/  @P0 BRA `(.L_x_148) ;  /* 0x0000000000200947 */ /* 0x004fea0003800000 */
.L_x_149:
[----:B--2---:R2:W3:Y:S02]  /*6f90*/  SYNCS.PHASECHK.TRANS64.TRYWAIT P0, [R0+URZ], R2 ;  /* 0x00000002000075a7 */ /* 0x0044e400080011ff */
[----:B---3--:R-:W-:Y:S05]  /*6fa0*/  @!P0 NANOSLEEP.SYNCS 0x989680 ;  /* 0x009896800000895d */ /* 0x008fea0003900000 */
[----:B------:R-:W3:Y:S02]  /*6fb0*/  @!P0 SYNCS.PHASECHK.TRANS64 P0, [R0+URZ], R2 ;  /* 0x00000002000085a7 */ /* 0x000ee400080010ff */
[----:B---3--:R-:W-:Y:S05]  /*6fc0*/  @!P0 BRA `(.L_x_149) ;  /* 0xfffffffc00f08947 */ /* 0x008fea000383ffff */
[----:B------:R-:W-:Y:S05]  /*6fd0*/  BRA `(.L_x_148) ;  /* 0x00000000000c7947 */ /* 0x000fea0003800000 */
.L_x_144:
[----:B------:R-:W-:-:S04]  /*6fe0*/  UIADD3 UR5, UPT, UPT, UR6, 0x520, URZ ;  /* 0x0000052006057890 */ /* 0x000fc8000fffe0ff */
[----:B------:R-:W-:-:S09]  /*6ff0*/  UPRMT UR5, UR16, 0x654, UR5 ;  /* 0x0000065410057896 */ /* 0x000fd20008000005 */
[----:B------:R-:W-:Y:S03]  /*7000*/  SYNCS.ARRIVE.TRANS64.RED.A1T0 RZ, [UR5], RZ ;  /* 0x000000ffffff79a7 */ /* 0x000fe60008100405 */
.L_x_148:
[----:B-12---:R-:W-:Y:S01]  /*7010*/  SHF.L.U32 R2, RZ, 0x1f, RZ ;  /* 0x0000001fff027819 */ /* 0x006fe200000006ff */
[----:B------:R-:W-:Y:S01]  /*7020*/  UIADD3 UR5, UPT, UPT, UR6, 0x520, URZ ;  /* 0x0000052006057890 */ /* 0x000fe2000fffe0ff */
[----:B------:R-:W-:Y:S02]  /*7030*/  PLOP3.LUT P0, PT, PT, PT, UP1, 0x80, 0x8 ;  /* 0x000000000008781c */ /* 0x000fe40003f0f018 */
[----:B------:R-:W1:Y:S02]  /*7040*/  SYNCS.PHASECHK.TRANS64.TRYWAIT P1, [UR6+0x520], R2 ;  /* 0x00052002ff0075a7 */ /* 0x000e640008021106 */
[----:B-1----:R-:W-:Y:S09]  /*7050*/  @!P1 BRA `(.L_x_150) ;  /* 0x0000004c00209947 */ /* 0x002ff20003800000 */
.L_x_347:
[----:B------:R-:W-:Y:S02]  /*7060*/  @!UP1 UPRMT UR5, UR16, 0x654, UR5 ;  /* 0x0000065410059896 */ /* 0x000fe40008000005 */
[----:B------:R-:W-:Y:S01]  /*7070*/  ULOP3.LUT UR6, UR24, 0xffff, URZ, 0xc0, !UPT ;  /* 0x0000ffff18067892 */ /* 0x000fe2000f8ec0ff */
[----:B------:R-:W-:-:S03]  /*7080*/  UMOV UR8, 0xffff ;  /* 0x0000ffff00087882 */ /* 0x000fc60000000000 */
[----:B------:R-:W-:-:S03]  /*7090*/  USHF.R.U32.HI UR6, URZ, 0x5, UR6 ;  /* 0x00000005ff067899 */ /* 0x000fc60008011606 */
[----:B------:R-:W-:Y:S01]  /*70a0*/  @!P0 SYNCS.ARRIVE.TRANS64.RED.A1T0 RZ, [UR5], RZ ;  /* 0x000000ffffff89a7 */ /* 0x000fe20008100405 */
[----:B------:R-:W-:Y:S01]  /*70b0*/  NOP ;  /* 0x0000000000007918 */ /* 0x000fe20000000000 */
[----:B-1----:R-:W1:Y:S01]  /*70c0*/  LDS R0, [UR4+0x14] ;  /* 0x00001404ff007984 */ /* 0x002e620008000800 */
[----:B------:R-:W-:Y:S01]  /*70d0*/  USHF.L.U32 UR8, UR8, UR6, URZ ;  /* 0x0000000608087299 */ /* 0x000fe200080006ff */
[----:B------:R-:W-:Y:S02]  /*70e0*/  UMOV UR5, 0x1 ;  /* 0x0000000100057882 */ /* 0x000fe40000000000 */
[----:B------:R-:W-:-:S03]  /*70f0*/  USHF.L.U32 UR5, UR5, UR6, URZ ;  /* 0x0000000605057299 */ /* 0x000fc600080006ff */
[----:B-1----:R-:W-:-:S04]  /*7100*/  LOP3.LUT R0, R0, UR8, RZ, 0xc0, !PT ;  /* 0x0000000800007c12 */ /* 0x002fc8000f8ec0ff */
[----:B------:R-:W-:-:S13]  /*7110*/  ISETP.NE.AND P0, PT, R0, UR8, PT ;  /* 0x0000000800007c0c */ /* 0x000fda000bf05270 */
[----:B------:R-:W-:Y:S05]  /*7120*/  @P0 BRA `(.L_x_151) ;  /* 0x0000000000580947 */ /* 0x000fea0003800000 */
[----:B------:R-:W1:Y:S02]  /*7130*/  LDS R0, [UR4+0x18] ;  /* 0x00001804ff007984 */ /* 0x000e640008000800 */
[----:B-1----:R-:W-:-:S04]  /*7140*/  LOP3.LUT R0, R0, UR5, RZ, 0xc0, !PT ;  /* 0x0000000500007c12 */ /* 0x002fc8000f8ec0ff */
[----:B------:R-:W-:-:S13]  /*7150*/  ISETP.NE.AND P0, PT, R0, UR5, PT ;  /* 0x0000000500007c0c */ /* 0x000fda000bf05270 */
[----:B------:R-:W-:Y:S05]  /*7160*/  @P0 BRA `(.L_x_152) ;  /* 0x00000000003c0947 */ /* 0x000fea0003800000 */
[----:B------:R-:W1:Y:S01]  /*7170*/  S2R R2, SR_LANEID ;  /* 0x0000000000027919 */ /* 0x000e620000000000 */
[----:B------:R-:W-:Y:S01]  /*7180*/  ULOP3.LUT UR8, URZ, UR8, URZ, 0x33, !UPT ;  /* 0x00000008ff087292 */ /* 0x000fe2000f8e33ff */
[----:B------:R-:W-:Y:S02]  /*7190*/  VOTEU.ANY UR7, UPT, PT ;  /* 0x0000000000077886 */ /* 0x000fe400038e0100 */
[----:B------:R-:W-:-:S03]  /*71a0*/  UFLO.U32 UR7, UR7 ;  /* 0x00000007000772bd */ /* 0x000fc600080e0000 */
[----:B------:R-:W-:-:S04]  /*71b0*/  IMAD.U32 R0, RZ, RZ, UR8 ;  /* 0x00000008ff007e24 */ /* 0x000fc8000f8e00ff */
[----:B------:R2:W3:Y:S02]  /*71c0*/  REDUX UR6, R0 ;  /* 0x00000000000673c4 */ /* 0x0004e40000000000 */
[----:B------:R4:W-:Y:S01]  /*71d0*/  UTCATOMSWS.AND URZ, UR8 ;  /* 0x0000000800ff79e3 */ /* 0x0009e20008000000 */
[----:B-1----:R-:W-:Y:S02]  /*71e0*/  ISETP.EQ.U32.AND P0, PT, R2, UR7, PT ;  /* 0x0000000702007c0c */ /* 0x002fe4000bf02070 */
[----:B--2---:R-:W-:Y:S02]  /*71f0*/  LOP3.LUT R0, RZ, UR5, RZ, 0x33, !PT ;  /* 0x00000005ff007c12 */ /* 0x004fe4000f8e33ff */
[----:B---3--:R-:W-:Y:S02]  /*7200*/  MOV R2, UR6 ;  /* 0x0000000600027c02 */ /* 0x008fe40008000f00 */
[----:B------:R-:W1:Y:S07]  /*7210*/  REDUX UR5, R0 ;  /* 0x00000000000573c4 */ /* 0x000e6e0000000000 */
[----:B------:R4:W-:Y:S01]  /*7220*/  @P0 ATOMS.AND RZ, [UR4+0x14], R2 ;  /* 0x00001402ffff098c */ /* 0x0009e2000a800004 */
[----:B-1----:R-:W-:-:S05]  /*7230*/  IMAD.U32 R0, RZ, RZ, UR5 ;  /* 0x00000005ff007e24 */ /* 0x002fca000f8e00ff */
[----:B------:R4:W-:Y:S01]  /*7240*/  @P0 ATOMS.AND RZ, [UR4+0x18], R0 ;  /* 0x00001800ffff098c */ /* 0x0009e2000a800004 */
[----:B------:R-:W-:Y:S05]  /*7250*/  BRA `(.L_x_153) ;  /* 0x0000000000147947 */ /* 0x000fea0003800000 */
.L_x_152:
[----:B------:R-:W-:Y:S02]  /*7260*/  MOV R2, 0x7280 ;  /* 0x0000728000027802 */ /* 0x000fe40000000f00 */
[----:B-----5:R-:W-:Y:S05]  /*7270*/  CALL.REL.NOINC `($__internal_0_$__cuda_sm10x_tcgen05_guardrail_trap_col_being_dealloced_not_returned_by_alloc) ;  /* 0x0000004c00347944 */ /* 0x020fea0003c00000 */
[----:B------:R-:W-:Y:S05]  /*7280*/  BRA `(.L_x_153) ;  /* 0x0000000000087947 */ /* 0x000fea0003800000 */
.L_x_151:
[----:B------:R-:W-:Y:S02]  /*7290*/  MOV R2, 0x72b0 ;  /* 0x000072b000027802 */ /* 0x000fe40000000f00 */
[----:B-----5:R-:W-:Y:S05]  /*72a0*/  CALL.REL.NOINC `($__internal_2_$__cuda_sm10x_tcgen05_guardrail_trap_unallocated_columns_being_dealloced) ;  /* 0x0000004c00407944 */ /* 0x020fea0003c00000 */
.L_x_153:
[----:B------:R-:W-:Y:S01]  /*72b0*/  NOP ;  /* 0x0000000000007918 */ /* 0x000fe20000000000 */
[----:B----4-:R-:W-:Y:S05]  /*72c0*/  EXIT ;  /* 0x000000000000794d */ /* 0x010fea0003800000 */
.L_x_124:
[----:B------:R-:W-:-:S09]  /*72d0*/  UISETP.NE.OR UP0, UPT, UR11, 0x3, !UP3 ;  /* 0x000000030b00788c */ /* 0x000fd2000df05670 */
[----:B------:R-:W-:Y:S05]  /*72e0*/  BRA.U UP0, `(.L_x_154) ;  /* 0x0000000900e87547 */ /* 0x000fea000b800000 */
[----:B------:R-:W1:Y:S01]  /*72f0*/  LDCU UR25, c[0x0][0x370] ;  /* 0x00006e00ff1977ac */ /* 0x000e620008000800 */
[----:B------:R-:W2:Y:S01]  /*7300*/  LDC.64 R16, c[0x0][0x348] ;  /* 0x0000d200ff107b82 */ /* 0x000ea20000000a00 */
[----:B------:R-:W-:Y:S02]  /*7310*/  HFMA2 R13, -RZ, RZ, 0, 0 ;  /* 0x00000000ff0d7431 */ /* 0x000fe400000001ff */
[----:B------:R-:W-:Y:S01]  /*7320*/  IMAD.MOV.U32 R15, RZ, RZ, 0x1 ;  /* 0x00000001ff0f7424 */ /* 0x000fe200078e00ff */
[----:B------:R-:W1:Y:S01]  /*7330*/  LDCU.128 UR20, c[0x0][0xb10] ;  /* 0x00016200ff1477ac */ /* 0x000e620008000c00 */
[----:B------:R-:W-:Y:S01]  /*7340*/  IMAD.MOV.U32 R14, RZ, RZ, RZ ;  /* 0x000000ffff0e7224 */ /* 0x000fe200078e00ff */
[----:B------:R-:W-:Y:S01]  /*7350*/  MOV R12, 0x1000 ;  /* 0x00001000000c7802 */ /* 0x000fe20000000f00 */
[----:B------:R-:W3:Y:S01]  /*7360*/  LDCU UR24, c[0x0][0x374] ;  /* 0x00006e80ff1877ac */ /* 0x000ee20008000800 */
[----:B------:R-:W4:Y:S01]  /*7370*/  LDC.64 R2, c[0x0][0x888] ;  /* 0x00022200ff027b82 */ /* 0x000f220000000a00 */
[----:B------:R-:W3:Y:S01]  /*7380*/  LDCU UR13, c[0x0][0xb0c] ;  /* 0x00016180ff0d77ac */ /* 0x000ee20008000800 */
[----:B------:R-:W3:Y:S06]  /*7390*/  LDCU UR18, c[0x0][0xb20] ;  /* 0x00016400ff1277ac */ /* 0x000eec0008000800 */
[----:B------:R-:W2:Y:S01]  /*73a0*/  LDC.64 R4, c[0x0][0x890] ;  /* 0x00022400ff047b82 */ /* 0x000ea20000000a00 */
[----:B------:R-:W3:Y:S01]  /*73b0*/  LDCU UR4, c[0x0][0xb30] ;  /* 0x00016600ff0477ac */ /* 0x000ee20008000800 */
[----:B------:R-:W-:Y:S01]  /*73c0*/  UMOV UR19, 0x400 ;  /* 0x0000040000137882 */ /* 0x000fe20000000000 */
[----:B------:R-:W-:-:S02]  /*73d0*/  UISETP.GE.AND UP0, UPT, UR37, 0x1, UPT ;  /* 0x000000012500788c */ /* 0x000fc4000bf06270 */
[----:B------:R-:W-:Y:S02]  /*73e0*/  ULEA UR19, UR54, UR19, 0x18 ;  /* 0x0000001336137291 */ /* 0x000fe4000f8ec0ff */
[----:B------:R-:W-:Y:S02]  /*73f0*/  UP2UR UR5, UPR, URZ, 0x1 ;  /* 0x00000001ff057883 */ /* 0x000fe40008000000 */
[----:B-1----:R-:W-:Y:S02]  /*7400*/  UIMAD.WIDE.U32 UR10, UR25, UR20, URZ ;  /* 0x00000014190a72a5 */ /* 0x002fe4000f8e00ff */
[----:B------:R-:W-:Y:S02]  /*7410*/  UIADD3 UR5, UPT, UPT, UR19, 0x480, URZ ;  /* 0x0000048013057890 */ /* 0x000fe4000fffe0ff */
[----:B---3--:R-:W-:Y:S02]  /*7420*/  UIMAD.WIDE.U32 UR8, UR24, UR23, URZ ;  /* 0x00000017180872a5 */ /* 0x008fe4000f8e00ff */
[----:B------:R-:W-:-:S02]  /*7430*/  UPLOP3.LUT UP3, UPT, UPT, UPT, UPT, 0x40, 0x4 ;  /* 0x000000000004789c */ /* 0x000fc40003f6e870 */
[----:B------:R-:W-:Y:S01]  /*7440*/  UISETP.NE.AND UP4, UPT, UR37, 0x1, UPT ;  /* 0x000000012500788c */ /* 0x000fe2000bf85270 */
[----:B------:R-:W1:Y:S01]  /*7450*/  LDCU.64 UR6, c[0x0][0xb28] ;  /* 0x00016500ff0677ac */ /* 0x000e620008000a00 */
[----:B------:R-:W-:Y:S02]  /*7460*/  UISETP.NE.AND UP6, UPT, UR13, 0x1, UPT ;  /* 0x000000010d00788c */ /* 0x000fe4000bfc5270 */
[----:B------:R-:W-:Y:S02]  /*7470*/  UISETP.NE.AND UP5, UPT, UR22, 0x1, UPT ;  /* 0x000000011600788c */ /* 0x000fe4000bfa5270 */
[----:B------:R-:W-:Y:S02]  /*7480*/  UPRMT UR54, UR54, 0x654, UR5 ;  /* 0x0000065436367896 */ /* 0x000fe40008000005 */
[----:B------:R-:W-:Y:S02]  /*7490*/  USHF.R.U32.HI UR28, URZ, UR21, UR11 ;  /* 0x00000015ff1c7299 */ /* 0x000fe4000801160b */
[----:B------:R-:W-:-:S02]  /*74a0*/  USHF.R.U32.HI UR27, URZ, UR18, UR9 ;  /* 0x00000012ff1b7299 */ /* 0x000fc40008011609 */
[----:B------:R-:W-:-:S11]  /*74b0*/  UISETP.NE.AND UP2, UPT, UR4, 0x1, UPT ;  /* 0x000000010400788c */ /* 0x000fd6000bf45270 */
.L_x_162:
[C---:B------:R-:W-:Y:S02]  /*74c0*/  LEA R7, R14.reuse, UR19, 0x3 ;  /* 0x000000130e077c11 */ /* 0x040fe4000f8e18ff */
[----:B------:R-:W-:Y:S02]  /*74d0*/  SHF.L.U32 R0, R13, 0x1f, RZ ;  /* 0x0000001f0d007819 */ /* 0x000fe400000006ff */
[----:B------:R-:W-:Y:S02]  /*74e0*/  LEA R8, R14, UR19, 0x4 ;  /* 0x000000130e087c11 */ /* 0x000fe4000f8e20ff */
[----:B---3--:R-:W3:Y:S02]  /*74f0*/  SYNCS.PHASECHK.TRANS64.TRYWAIT P0, [R7+URZ+0x4a0], R0 ;  /* 0x0004a000070075a7 */ /* 0x008ee400080011ff */
[----:B---3--:R-:W-:Y:S05]  /*7500*/  @!P0 BRA `(.L_x_155) ;  /* 0x00000048000c8947 */ /* 0x008fea0003800000 */
.L_x_348:
[----:B------:R-:W1:Y:S01]  /*7510*/  LDS.128 R8, [R8+0x530] ;  /* 0x0005300008087984 */ /* 0x000e620000000c00 */
[----:B------:R-:W-:Y:S01]  /*7520*/  UISETP.GE.AND UP0, UPT, UR37, 0x1, UPT ;  /* 0x000000012500788c */ /* 0x000fe2000bf06270 */
[----:B------:R-:W-:Y:S01]  /*7530*/  @!PT LDS RZ, [RZ] ;  /* 0x00000000fffff984 */ /* 0x000fe20000000800 */
[----:B------:R-:W-:Y:S01]  /*7540*/  @!PT LDS RZ, [RZ] ;  /* 0x00000000fffff984 */ /* 0x000fe20000000800 */
[----:B------:R-:W-:Y:S01]  /*7550*/  @!PT LDS RZ, [RZ] ;  /* 0x00000000fffff984 */ /* 0x000fe20000000800 */
[----:B------:R-:W-:Y:S01]  /*7560*/  @!PT LDS RZ, [RZ] ;  /* 0x00000000fffff984 */ /* 0x000fe20000000800 */
[----:B------:R2:W-:Y:S06]  /*7570*/  MEMBAR.ALL.CTA ;  /* 0x0000000000007992 */ /* 0x0005ec0000008000 */
[----:B--2---:R-:W2:Y:S01]  /*7580*/  FENCE.VIEW.ASYNC.S ;  /* 0x00000000000073c6 */ /* 0x004ea20000000000 */
[----:B-1----:R-:W-:Y:S11]  /*7590*/  LOP3.LUT P0, RZ, R10, 0x1, RZ, 0xc0, !PT ;  /* 0x000000010aff7812 */ /* 0x002ff6000780c0ff */
[----:B------:R-:W-:Y:S02]  /*75a0*/  @!UPT UIADD3 URZ, UPT, UPT, URZ, URZ, URZ ;  /* 0x000000fffffff290 */ /* 0x000fe4000fffe0ff */
[----:B--2---:R-:W-:Y:S01]  /*75b0*/  VOTEU.ANY UP1, P0 ;  /* 0x0000000000ff7886 */ /* 0x004fe20000020100 */
[----:B------:R-:W-:Y:S11]  /*75c0*/  PLOP3.LUT P0, PT, PT, PT, UP1, 0x80, 0x8 ;  /* 0x000000000008781c */ /* 0x000ff60003f0f018 */
[----:B------:R-:W-:Y:S02]  /*75d0*/  @!UPT UIADD3 URZ, UPT, UPT, URZ, URZ, URZ ;  /* 0x000000fffffff290 */ /* 0x000fe4000fffe0ff */
[----:B---3--:R-:W-:Y:S02]  /*75e0*/  @P0 SHF.R.U32.HI R0, RZ, 0x10, R9 ;  /* 0x00000010ff000819 */ /* 0x008fe40000011609 */
[----:B------:R-:W-:Y:S02]  /*75f0*/  @P0 MOV R6, R8 ;  /* 0x0000000800060202 */ /* 0x000fe40000000f00 */
[----:B------:R-:W-:Y:S01]  /*7600*/  @P0 R2UR UR4, R0 ;  /* 0x00000000000402ca */ /* 0x000fe200000e0000 */
[----:B------:R-:W-:Y:S01]  /*7610*/  VIADD R0, R7, 0x4b0 ;  /* 0x000004b007007836 */ /* 0x000fe20000000000 */
[----:B------:R-:W-:Y:S02]  /*7620*/  @P0 LOP3.LUT R8, R9, 0xffff, RZ, 0xc0, !PT ;  /* 0x0000ffff09080812 */ /* 0x000fe400078ec0ff */
[----:B------:R-:W-:Y:S02]  /*7630*/  @P0 R2UR UR8, R6 ;  /* 0x00000000060802ca */ /* 0x000fe400000e0000 */
[----:B------:R-:W-:Y:S02]  /*7640*/  PRMT R0, RZ, 0x654, R0 ;  /* 0x00000654ff007816 */ /* 0x000fe40000000000 */
[----:B------:R-:W-:Y:S02]  /*7650*/  @P0 R2UR UR5, R8 ;  /* 0x00000000080502ca */ /* 0x000fe400000e0000 */
[----:B------:R1:W-:Y:S03]  /*7660*/  SYNCS.ARRIVE.TRANS64.RED.A1T0 RZ, [R0+URZ], RZ ;  /* 0x000000ff00ff79a7 */ /* 0x0003e600081004ff */
[----:B------:R-:W-:Y:S04]  /*7670*/  @UP1 UMOV UR29, UR4 ;  /* 0x00000004001d1c82 */ /* 0x000fe80008000000 */
[----:B------:R-:W-:Y:S04]  /*7680*/  @UP1 UMOV UR15, UR8 ;  /* 0x00000008000f1c82 */ /* 0x000fe80008000000 */
[----:B------:R-:W-:Y:S01]  /*7690*/  @UP1 UMOV UR14, UR5 ;  /* 0x00000005000e1c82 */ /* 0x000fe20008000000 */
[----:B------:R-:W-:Y:S05]  /*76a0*/  BRA.U !UP0, `(.L_x_156) ;  /* 0x0000000108947547 */ /* 0x000fea000b800000 */
[----:B------:R-:W-:Y:S02]  /*76b0*/  UIMAD.WIDE.U32 UR30, UR14, UR23, URZ ;  /* 0x000000170e1e72a5 */ /* 0x000fe4000f8e00ff */
[----:B------:R-:W-:Y:S02]  /*76c0*/  UIMAD.WIDE.U32 UR40, UR15, UR20, URZ ;  /* 0x000000140f2872a5 */ /* 0x000fe4000f8e00ff */
[----:B------:R-:W-:Y:S02]  /*76d0*/  USEL UR4, UR24, UR27, !UP5 ;  /* 0x0000001b18047287 */ /* 0x000fe4000e800000 */
[----:B------:R-:W-:Y:S02]  /*76e0*/  USHF.R.U32.HI UR32, URZ, UR18, UR31 ;  /* 0x00000012ff207299 */ /* 0x000fe4000801161f */
[----:B------:R-:W-:Y:S02]  /*76f0*/  UIMAD.WIDE.U32 UR38, UR4, UR6, URZ ;  /* 0x00000006042672a5 */ /* 0x000fe4000f8e00ff */
[----:B------:R-:W-:Y:S02]  /*7700*/  USEL UR9, UR25, UR28, !UP6 ;  /* 0x0000001c19097287 */ /* 0x000fe4000f000000 */
[----:B------:R-:W-:Y:S02]  /*7710*/  USEL UR8, UR14, UR32, !UP5 ;  /* 0x000000200e087287 */ /* 0x000fe4000e800000 */
[----:B------:R-:W-:Y:S02]  /*7720*/  UIMAD.WIDE.U32 UR34, UR9, UR6, URZ ;  /* 0x00000006092272a5 */ /* 0x000fe4000f8e00ff */
[----:B------:R-:W-:Y:S02]  /*7730*/  UIMAD.WIDE.U32 UR16, UR8, UR6, URZ ;  /* 0x00000006081072a5 */ /* 0x000fe4000f8e00ff */
[----:B------:R-:W-:Y:S02]  /*7740*/  @UP4 USHF.R.U32.HI UR9, URZ, UR7, UR35 ;  /* 0x00000007ff094299 */ /* 0x000fe40008011623 */
[----:B------:R-:W-:Y:S02]  /*7750*/  USHF.R.U32.HI UR17, URZ, UR7, UR17 ;  /* 0x00000007ff117299 */ /* 0x000fe40008011611 */
[----:B------:R-:W-:Y:S02]  /*7760*/  UIMAD UR10, UR37, UR9, URZ ;  /* 0x00000009250a72a4 */ /* 0x000fe4000f8e02ff */
[----:B------:R-:W-:Y:S01]  /*7770*/  USEL UR17, UR8, UR17, !UP4 ;  /* 0x0000001108117287 */ /* 0x000fe2000e000000 */
[----:B------:R-:W-:Y:S02]  /*7780*/  UMOV UR31, UR41 ;  /* 0x00000029001f7c82 */ /* 0x000fe40008000000 */
[----:B------:R-:W-:Y:S02]  /*7790*/  USHF.R.U32.HI UR30, URZ, UR21, UR31 ;  /* 0x00000015ff1e7299 */ /* 0x000fe4000801161f */
[----:B------:R-:W-:Y:S02]  /*77a0*/  UIADD3 UR16, UPT, UPT, -UR17, URZ, URZ ;  /* 0x000000ff11107290 */ /* 0x000fe4000fffe1ff */
[----:B------:R-:W-:Y:S02]  /*77b0*/  USEL UR5, UR15, UR30, !UP6 ;  /* 0x0000001e0f057287 */ /* 0x000fe4000f000000 */
[----:B------:R-:W-:Y:S01]  /*77c0*/  UIMAD UR16, UR37, UR16, UR8 ;  /* 0x00000010251072a4 */ /* 0x000fe2000f8e0208 */
[----:B------:R-:W-:Y:S02]  /*77d0*/  UMOV UR31, UR39 ;  /* 0x00000027001f7c82 */ /* 0x000fe40008000000 */
[----:B------:R-:W-:Y:S04]  /*77e0*/  @UP4 USHF.R.U32.HI UR4, URZ, UR7, UR31 ;  /* 0x00000007ff044299 */ /* 0x000fe8000801161f */
[----:B------:R-:W-:Y:S04]  /*77f0*/  UIMAD UR4, UR37, UR4, URZ ;  /* 0x00000004250472a4 */ /* 0x000fe8000f8e02ff */
[----:B------:R-:W-:Y:S04]  /*7800*/  UISETP.GE.AND UP0, UPT, UR8, UR4, UPT ;  /* 0x000000040800728c */ /* 0x000fe8000bf06270 */
[----:B------:R-:W-:Y:S02]  /*7810*/  UISETP.GE.OR UP0, UPT, UR5, UR10, UP0 ;  /* 0x0000000a0500728c */ /* 0x000fe40008706670 */
[----:B------:R-:W-:Y:S09]  /*7820*/  UIMAD.WIDE.U32 UR10, UR5, UR6, URZ ;  /* 0x00000006050a72a5 */ /* 0x000ff2000f8e00ff */
[----:B------:R-:W-:Y:S04]  /*7830*/  @!UP0 USHF.R.U32.HI UR4, URZ, UR7, UR11 ;  /* 0x00000007ff048299 */ /* 0x000fe8000801160b */
[----:B------:R-:W-:Y:S04]  /*7840*/  @!UP0 USEL UR4, UR5, UR4, !UP4 ;  /* 0x0000000405048287 */ /* 0x000fe8000e000000 */
[----:B------:R-:W-:Y:S02]  /*7850*/  @!UP0 UIMAD UR12, UR9, UR16, UR4 ;  /* 0x00000010090c82a4 */ /* 0x000fe4000f8e0204 */
[----:B------:R-:W-:Y:S02]  /*7860*/  @!UP0 UIADD3 UR16, UPT, UPT, UR17, -UR4, URZ ;  /* 0x8000000411108290 */ /* 0x000fe4000fffe0ff */
[----:B------:R-:W-:Y:S02]  /*7870*/  UIADD3 UR9, UPT, UPT, -UR5, URZ, URZ ;  /* 0x000000ff05097290 */ /* 0x000fe4000fffe1ff */
[----:B------:R-:W-:Y:S02]  /*7880*/  UIADD3 UR4, UPT, UPT, -UR8, URZ, URZ ;  /* 0x000000ff08047290 */ /* 0x000fe4000fffe1ff */
[----:B------:R-:W-:Y:S02]  /*7890*/  @!UP0 UIMAD UR8, UR16, UR37, UR5 ;  /* 0x00000025100882a4 */ /* 0x000fe4000f8e0205 */
[----:B------:R-:W-:Y:S02]  /*78a0*/  UIMAD UR15, UR13, UR9, UR15 ;  /* 0x000000090d0f72a4 */ /* 0x000fe4000f8e020f */
[----:B------:R-:W-:Y:S01]  /*78b0*/  UIMAD UR14, UR22, UR4, UR14 ;  /* 0x00000004160e72a4 */ /* 0x000fe2000f8e020e */
[----:B------:R-:W-:Y:S02]  /*78c0*/  @!UP0 UMOV UR5, UR12 ;  /* 0x0000000c00058c82 */ /* 0x000fe40008000000 */
[----:B------:R-:W-:Y:S02]  /*78d0*/  UIMAD UR15, UR5, UR13, UR15 ;  /* 0x0000000d050f72a4 */ /* 0x000fe4000f8e020f */
[----:B------:R-:W-:Y:S11]  /*78e0*/  UIMAD UR14, UR8, UR22, UR14 ;  /* 0x00000016080e72a4 */ /* 0x000ff6000f8e020e */
[----:B------:R-:W-:Y:S01]  /*78f0*/  @!UPT UIADD3 URZ, UPT, UPT, URZ, URZ, URZ ;  /* 0x000000fffffff290 */ /* 0x000fe2000fffe0ff */
.L_x_156:
[----:B------:R-:W2:Y:S01]  /*7900*/  @!UP2 LDCU.128 UR8, c[0x0][0xb10] ;  /* 0x00016200ff08a7ac */ /* 0x000ea20008000c00 */
[C---:B------:R-:W-:Y:S02]  /*7910*/  ISETP.NE.U32.AND P1, PT, R4.reuse, RZ, PT ;  /* 0x000000ff0400720c */ /* 0x040fe40003f25070 */
[----:B------:R-:W-:Y:S02]  /*7920*/  ISETP.NE.U32.AND P0, PT, R4, RZ, PT ;  /* 0x000000ff0400720c */ /* 0x000fe40003f05070 */
[C---:B------:R-:W-:Y:S02]  /*7930*/  ISETP.NE.AND.EX P1, PT, R5.reuse, RZ, PT, P1 ;  /* 0x000000ff0500720c */ /* 0x040fe40003f25310 */
[----:B------:R-:W-:Y:S01]  /*7940*/  ISETP.NE.AND.EX P0, PT, R5, RZ, PT, P0 ;  /* 0x000000ff0500720c */ /* 0x000fe20003f05300 */
[----:B------:R-:W3:Y:S01]  /*7950*/  @!UP2 LDCU UR5, c[0x0][0xb0c] ;  /* 0x00016180ff05a7ac */ /* 0x000ee20008000800 */
[----:B------:R-:W-:Y:S01]  /*7960*/  SHF.L.U32 R6, R15, 0x1f, RZ ;  /* 0x0000001f0f067819 */ /* 0x000fe200000006ff */
[----:B--2---:R-:W-:Y:S04]  /*7970*/  UIMAD.WIDE.U32 UR16, UR15, UR8, URZ ;  /* 0x000000080f1072a5 */ /* 0x004fe8000f8e00ff */
[----:B------:R-:W-:Y:S02]  /*7980*/  @!UP2 USHF.R.U32.HI UR4, URZ, UR9, UR17 ;  /* 0x00000009ff04a299 */ /* 0x000fe40008011611 */
[----:B------:R-:W-:Y:S02]  /*7990*/  UIMAD.WIDE.U32 UR16, UR14, UR11, URZ ;  /* 0x0000000b0e1072a5 */ /* 0x000fe4000f8e00ff */
[----:B---3--:R-:W-:Y:S04]  /*79a0*/  @!UP2 UISETP.NE.AND UP0, UPT, UR5, 0x1, UPT ;  /* 0x000000010500a88c */ /* 0x008fe8000bf05270 */
[----:B------:R-:W-:Y:S02]  /*79b0*/  @!UP2 USEL UR8, UR15, UR4, !UP0 ;  /* 0x000000040f08a287 */ /* 0x000fe4000c000000 */
[----:B------:R-:W-:Y:S01]  /*79c0*/  @!UP2 UISETP.NE.AND UP0, UPT, UR10, 0x1, UPT ;  /* 0x000000010a00a88c */ /* 0x000fe2000bf05270 */
[----:B------:R-:W2:Y:S02]  /*79d0*/  @!UP2 LDCU UR4, c[0x0][0xb20] ;  /* 0x00016400ff04a7ac */ /* 0x000ea40008000800 */
[----:B--2---:R-:W-:Y:S04]  /*79e0*/  @!UP2 USHF.R.U32.HI UR4, URZ, UR4, UR17 ;  /* 0x00000004ff04a299 */ /* 0x004fe80008011611 */
[----:B------:R-:W-:Y:S04]  /*79f0*/  @!UP2 USEL UR9, UR14, UR4, !UP0 ;  /* 0x000000040e09a287 */ /* 0x000fe8000c000000 */
[----:B------:R-:W-:Y:S02]  /*7a00*/  @!UP2 UIADD3 UR4, UPT, UPT, -UR8, UR9, URZ ;  /* 0x000000090804a290 */ /* 0x000fe4000fffe1ff */
[----:B------:R-:W-:Y:S02]  /*7a10*/  @!UP2 UIADD3 UR8, UPT, UPT, UR8, -UR9, URZ ;  /* 0x800000090808a290 */ /* 0x000fe4000fffe0ff */
[----:B------:R-:W-:Y:S02]  /*7a20*/  @!UP2 UIMAD UR15, UR4, UR5, UR15 ;  /* 0x00000005040fa2a4 */ /* 0x000fe4000f8e020f */
[----:B------:R-:W-:Y:S01]  /*7a30*/  @!UP2 UIMAD UR14, UR8, UR10, UR14 ;  /* 0x0000000a080ea2a4 */ /* 0x000fe2000f8e020e */
[----:B------:R-:W-:Y:S11]  /*7a40*/  BRA.U UP3, `(.L_x_157) ;  /* 0x0000000103107547 */ /* 0x000ff6000b800000 */
[----:B------:R-:W-:Y:S04]  /*7a50*/  MOV R7, UR26 ;  /* 0x0000001a00077c02 */ /* 0x000fe80008000f00 */
[----:B------:R-:W-:Y:S04]  /*7a60*/  SHF.L.U32 R7, R7, 0x1f, RZ ;  /* 0x0000001f07077819 */ /* 0x000fe800000006ff */
[----:B------:R-:W2:Y:S02]  /*7a70*/  SYNCS.PHASECHK.TRANS64.TRYWAIT P2, [UR19+0x498], R7 ;  /* 0x00049807ff0075a7 */ /* 0x000ea40008041113 */
[----:B--2---:R-:W-:Y:S05]  /*7a80*/  @!P2 BRA `(.L_x_158) ;  /* 0x0000004000c0a947 */ /* 0x004fea0003800000 */
.L_x_157:
[----:B------:R-:W-:Y:S05]  /*7a90*/  @!P1 BRA `(.L_x_159) ;  /* 0x00000000002c9947 */ /* 0x000fea0003800000 */
[----:B----4-:R-:W-:Y:S01]  /*7aa0*/  ISETP.NE.U32.AND P1, PT, R2, RZ, PT ;  /* 0x000000ff0200720c */ /* 0x010fe20003f25070 */
[----:B------:R-:W-:Y:S03]  /*7ab0*/  IMAD.MOV.U32 R81, RZ, RZ, 0x1 ;  /* 0x00000001ff517424 */ /* 0x000fe600078e00ff */
[----:B------:R-:W-:Y:S11]  /*7ac0*/  ISETP.NE.AND.EX P1, PT, R3, RZ, PT, P1 ;  /* 0x000000ff0300720c */ /* 0x000ff60003f25310 */
[----:B------:R-:W-:Y:S02]  /*7ad0*/  @!UPT UIADD3 URZ, UPT, UPT, URZ, URZ, URZ ;  /* 0x000000fffffff290 */ /* 0x000fe4000fffe0ff */
[----:B------:R-:W2:Y:S01]  /*7ae0*/  @P1 LDC.64 R8, c[0x0][0x888] ;  /* 0x00022200ff081b82 */ /* 0x000ea20000000a00 */
[----:B-1----:R-:W-:Y:S04]  /*7af0*/  @P1 IMAD R0, R4, UR36, RZ ;  /* 0x0000002404001c24 */ /* 0x002fe8000f8e02ff */
[----:B--2---:R-:W-:Y:S04]  /*7b00*/  @P1 IMAD.WIDE R8, R0, 0x4, R8 ;  /* 0x0000000400081825 */ /* 0x004fe800078e0208 */
[----:B------:R-:W-:Y:S01]  /*7b10*/  HFMA2 R0, -RZ, RZ, 0, 5.9604644775390625e-08 ;  /* 0x00000001ff007431 */ /* 0x000fe200000001ff */
[----:B-----5:R2:W5:Y:S04]  /*7b20*/  @P1 LDG.E R40, desc[UR52][R8.64] ;  /* 0x0000003408281981 */ /* 0x020568000c1e1900 */
[----:B------:R-:W-:Y:S01]  /*7b30*/  @!P1 PRMT R81, R0, 0x7610, R81 ;  /* 0x0000761000519816 */ /* 0x000fe20000000051 */
[----:B--2---:R-:W3:Y:S06]  /*7b40*/  @!P1 LDC R40, c[0x0][0x880] ;  /* 0x00022000ff289b82 */ /* 0x004eec0000000800 */
.L_x_159:
[----:B---3-5:R-:W-:Y:S01]  /*7b50*/  @!P0 ISETP.EQ.AND P1, PT, R40, RZ, PT ;  /* 0x000000ff2800820c */ /* 0x028fe20003f22270 */
[----:B------:R-:W-:Y:S01]  /*7b60*/  @!UPT UIADD3 URZ, UPT, UPT, URZ, URZ, URZ ;  /* 0x000000fffffff290 */ /* 0x000fe2000fffe0ff */
[----:B------:R-:W-:Y:S11]  /*7b70*/  @!P0 BRA `(.L_x_160) ;  /* 0x0000000000188947 */ /* 0x000ff60003800000 */
[----:B------:R-:W-:Y:S02]  /*7b80*/  LOP3.LUT P0, RZ, R81, 0xff, RZ, 0xc0, !PT ;  /* 0x000000ff51ff7812 */ /* 0x000fe4000780c0ff */
[----:B----4-:R-:W-:Y:S04]  /*7b90*/  ISETP.NE.U32.AND P1, PT, R2, RZ, PT ;  /* 0x000000ff0200720c */ /* 0x010fe80003f25070 */
[----:B------:R-:W-:Y:S04]  /*7ba0*/  ISETP.NE.AND.EX P1, PT, R3, RZ, PT, P1 ;  /* 0x000000ff0300720c */ /* 0x000fe80003f25310 */
[----:B------:R-:W-:Y:S03]  /*7bb0*/  PLOP3.LUT P1, PT, P1, PT, PT, 0x8, 0x80 ;  /* 0x000000000080781c */ /* 0x000fe60000f2e170 */
[----:B------:R-:W-:Y:S11]  /*7bc0*/  @P0 ISETP.EQ.AND P1, PT, R40, RZ, PT ;  /* 0x000000ff2800020c */ /* 0x000ff60003f22270 */
[----:B------:R-:W-:Y:S02]  /*7bd0*/  @!UPT UIADD3 URZ, UPT, UPT, URZ, URZ, URZ ;  /* 0x000000fffffff290 */ /* 0x000fe4000fffe0ff */
.L_x_160:
[----:B------:R-:W2:Y:S01]  /*7be0*/  SYNCS.PHASECHK.TRANS64.TRYWAIT P0, [UR19+0x488], R6 ;  /* 0x00048806ff0075a7 */ /* 0x000ea20008001113 */
[----:B------:R-:W-:Y:S02]  /*7bf0*/  ELECT P2, URZ, PT ;  /* 0x0000000000ff782f */ /* 0x000fe40003840000 */
[----:B------:R-:W-:Y:S01]  /*7c00*/  IADD3 R14, PT, PT, R14, 0x1, RZ ;  /* 0x000000010e0e7810 */ /* 0x000fe20007ffe0ff */
[----:B--2---:R-:W-:Y:S10]  /*7c10*/  @!P0 BRA `(.L_x_161) ;  /* 0x0000004000748947 */ /* 0x004ff40003800000 */
.L_x_351:
[----:B------:R-:W-:Y:S01]  /*7c20*/  PLOP3.LUT P1, PT, P1, P2, PT, 0xf2, 0x2f ;  /* 0x00000000002f781c */ /* 0x000fe20000f25e72 */
[----:B------:R-:W-:Y:S01]  /*7c30*/  UMOV UR16, 0x0 ;  /* 0x0000000000107882 */ /* 0x000fe20000000000 */
[----:B------:R-:W-:Y:S01]  /*7c40*/  UMOV UR17, 0x10000000 ;  /* 0x1000000000117882 */ /* 0x000fe20000000000 */
[----:B------:R-:W-:Y:S01]  /*7c50*/  UMOV UR12, UR36 ;  /* 0x00000024000c7c82 */ /* 0x000fe20008000000 */
[----:B------:R-:W-:Y:S01]  /*7c60*/  LOP3.LUT R15, R15, 0x1, RZ, 0x3c, !PT ;  /* 0x000000010f0f7812 */ /* 0x000fe200078e3cff */
[----:B------:R-:W-:Y:S01]  /*7c70*/  UPLOP3.LUT UP3, UPT, UPT, UPT, UPT, 0x80, 0x8 ;  /* 0x000000000008789c */ /* 0x000fe20003f6f070 */
[----:B------:R-:W-:Y:S07]  /*7c80*/  UMOV UR36, UR29 ;  /* 0x0000001d00247c82 */ /* 0x000fee0008000000 */
[----:B-1----:R-:W-:Y:S01]  /*7c90*/  @!P1 IADD3 R6, P0, PT, R16, 0x580, RZ ;  /* 0x0000058010069810 */ /* 0x002fe20007f1e0ff */
[----:B------:R-:W-:Y:S03]  /*7ca0*/  VOTEU.ALL UP0, P1 ;  /* 0x0000000000ff7886 */ /* 0x000fe60000800000 */
[----:B------:R-:W-:Y:S01]  /*7cb0*/  @!P1 R2UR UR5, R6 ;  /* 0x00000000060592ca */ /* 0x000fe200000e0000 */
[----:B------:R-:W-:Y:S01]  /*7cc0*/  @!P1 IMAD.X R0, RZ, RZ, R17, P0 ;  /* 0x000000ffff009224 */ /* 0x000fe200000e0611 */
[----:B------:R-:W-:Y:S01]  /*7cd0*/  @!UP0 USHF.L.U32 UR10, UR51, 0x6, URZ ;  /* 0x00000006330a8899 */ /* 0x000fe200080006ff */
[----:B------:R-:W-:Y:S01]  /*7ce0*/  ISETP.NE.AND P0, PT, R14, 0x2, PT ;  /* 0x000000020e00780c */ /* 0x000fe20003f05270 */
[----:B------:R-:W-:Y:S02]  /*7cf0*/  @!UP0 USHF.L.U32 UR11, UR50, 0x6, URZ ;  /* 0x00000006320b8899 */ /* 0x000fe400080006ff */
[----:B------:R-:W-:Y:S01]  /*7d00*/  @!P1 R2UR UR4, R0 ;  /* 0x00000000000492ca */ /* 0x000fe200000e0000 */
[----:B------:R-:W-:Y:S01]  /*7d10*/  @!UP0 UIADD3 UR8, UPT, UPT, UR19, 0x600, URZ ;  /* 0x0000060013088890 */ /* 0x000fe2000fffe0ff */
[----:B------:R-:W-:Y:S01]  /*7d20*/  SEL R0, RZ, 0x1, P0 ;  /* 0x00000001ff007807 */ /* 0x000fe20000000000 */
[----:B------:R-:W-:Y:S01]  /*7d30*/  @!UP0 UIADD3 UR9, UPT, UPT, UR19, 0x480, URZ ;  /* 0x0000048013098890 */ /* 0x000fe2000fffe0ff */
[----:B------:R-:W-:Y:S01]  /*7d40*/  SEL R14, R14, RZ, P0 ;  /* 0x000000ff0e0e7207 */ /* 0x000fe20000000000 */
[----:B------:R-:W-:Y:S01]  /*7d50*/  VOTEU.ALL UP0, P1 ;  /* 0x0000000000ff7886 */ /* 0x000fe20000800000 */
[----:B------:R-:W-:Y:S01]  /*7d60*/  LOP3.LUT R13, R13, R0, RZ, 0x3c, !PT ;  /* 0x000000000d0d7212 */ /* 0x000fe200078e3cff */
[----:B------:R-:W-:Y:S01]  /*7d70*/  IMAD.U32 R6, RZ, RZ, UR5 ;  /* 0x00000005ff067e24 */ /* 0x000fe2000f8e00ff */
[----:B------:R-:W-:Y:S02]  /*7d80*/  UIADD3 UR51, UPT, UPT, UR14, UR48, URZ ;  /* 0x000000300e337290 */ /* 0x000fe4000fffe0ff */
[----:B------:R-:W-:Y:S03]  /*7d90*/  UIADD3 UR50, UPT, UPT, UR15, UR49, URZ ;  /* 0x000000310f327290 */ /* 0x000fe6000fffe0ff */
[----:B------:R-:W-:Y:S01]  /*7da0*/  IMAD.U32 R7, RZ, RZ, UR4 ;  /* 0x00000004ff077e24 */ /* 0x000fe2000f8e00ff */
[----:B------:R-:W-:Y:S04]  /*7db0*/  @!P1 R2UR UR4, R6 ;  /* 0x00000000060492ca */ /* 0x000fe800000e0000 */
[----:B------:R-:W-:Y:S11]  /*7dc0*/  @!P1 R2UR UR5, R7 ;  /* 0x00000000070592ca */ /* 0x000ff600000e0000 */
[----:B------:R-:W-:Y:S02]  /*7dd0*/  @!UPT UIADD3 URZ, UPT, UPT, URZ, URZ, URZ ;  /* 0x000000fffffff290 */ /* 0x000fe4000fffe0ff */
[----:B------:R3:W-:Y:S01]  /*7de0*/  @!UP0 UTMALDG.3D [UR8], [UR4], desc[UR16] ;  /* 0x00001008040085b4 */ /* 0x0007e20008011000 */
[----:B------:R3:W-:Y:S01]  /*7df0*/  @!P1 SYNCS.ARRIVE.TRANS64.RED.A0TR RZ, [UR19+0x480], R12 ;  /* 0x0004800cffff99a7 */ /* 0x0007e20008300413 */
[----:B------:R-:W-:Y:S01]  /*7e00*/  SYNCS.ARRIVE.TRANS64.RED.A1T0 RZ, [UR54], RZ ;  /* 0x000000ffffff79a7 */ /* 0x000fe20008100436 */
[----:B------:R-:W-:Y:S05]  /*7e10*/  BRA.U UP1, `(.L_x_162) ;  /* 0xfffffff501a87547 */ /* 0x000fea000b83ffff */
[----:B------:R-:W-:Y:S07]  /*7e20*/  MOV R0, UR19 ;  /* 0x0000001300007c02 */ /* 0x000fee0008000f00 */
.L_x_163:
[----:B-1--4-:R-:W-:-:S04]  /*7e30*/  SHF.L.U32 R2, R15, 0x1f, RZ ;  /* 0x0000001f0f027819 */ /* 0x012fc800000006ff */
[----:B------:R1:W2:Y:S03]  /*7e40*/  SYNCS.PHASECHK.TRANS64.TRYWAIT P0, [R0+URZ+0x488], R2 ;  /* 0x00048802000075a7 */ /* 0x0002a600080011ff */
[----:B--2---:R-:W-:Y:S05]  /*7e50*/  @!P0 NANOSLEEP.SYNCS 0x989680 ;  /* 0x009896800000895d */ /* 0x004fea0003900000 */
[----:B------:R-:W2:Y:S02]  /*7e60*/  @!P0 SYNCS.PHASECHK.TRANS64 P0, [R0+URZ+0x488], R2 ;  /* 0x00048802000085a7 */ /* 0x000ea400080010ff */
[----:B--23--:R-:W-:Y:S05]  /*7e70*/  @P0 EXIT ;  /* 0x000000000000094d */ /* 0x00cfea0003800000 */
[----:B------:R-:W-:Y:S05]  /*7e80*/  BRA `(.L_x_163) ;  /* 0xfffffffc00e87947 */ /* 0x000fea000383ffff */
.L_x_154:
[----:B------:R-:W-:-:S06]  /*7e90*/  UISETP.GE.AND UP0, UPT, UR11, 0x4, UPT ;  /* 0x000000040b00788c */ /* 0x000fcc000bf06270 */
[----:B------:R-:W-:-:S13]  /*7ea0*/  PLOP3.LUT P0, PT, PT, PT, UP0, 0x80, 0x8 ;  /* 0x000000000008781c */ /* 0x000fda0003f0f008 */
[----:B------:R-:W-:Y:S05]  /*7eb0*/  @!P0 EXIT ;  /* 0x000000000000894d */ /* 0x000fea0003800000 */
[----:B------:R-:W-:Y:S01]  /*7ec0*/  BAR.SYNC.DEFER_BLOCKING 0x6, 0xa0 ;  /* 0x0182800000007b1d */ /* 0x000fe20000010000 */
[C---:B------:R-:W-:Y:S01]  /*7ed0*/  IMAD.SHL.U32 R4, R78.reuse, 0x40, RZ ;  /* 0x000000404e047824 */ /* 0x040fe200078e00ff */
[----:B------:R-:W-:Y:S01]  /*7ee0*/  SHF.R.U32.HI R5, RZ, 0x1, R78 ;  /* 0x00000001ff057819 */ /* 0x000fe2000001164e */
[C---:B------:R-:W-:Y:S01]  /*7ef0*/  IMAD.SHL.U32 R2, R78.reuse, 0x8, RZ ;  /* 0x000000084e027824 */ /* 0x040fe200078e00ff */
[----:B------:R-:W-:Y:S01]  /*7f00*/  CS2R R86, SRZ ;  /* 0x0000000000567805 */ /* 0x000fe2000001ff00 */
[----:B------:R-:W-:Y:S01]  /*7f10*/  IMAD.U32 R37, R78, 0x10000, RZ ;  /* 0x000100004e257824 */ /* 0x000fe200078e00ff */
[----:B------:R-:W-:Y:S01]  /*7f20*/  UMOV UR57, 0x400 ;  /* 0x0000040000397882 */ /* 0x000fe20000000000 */
[C---:B------:R-:W-:Y:S01]  /*7f30*/  LOP3.LUT R3, R4.reuse, 0x180, RZ, 0xc0, !PT ;  /* 0x0000018004037812 */ /* 0x040fe200078ec0ff */
[----:B------:R-:W-:Y:S01]  /*7f40*/  ULEA UR57, UR54, UR57, 0x18 ;  /* 0x0000003936397291 */ /* 0x000fe2000f8ec0ff */
[----:B------:R-:W-:Y:S01]  /*7f50*/  LOP3.LUT R4, R4, 0x640, RZ, 0xc0, !PT ;  /* 0x0000064004047812 */ /* 0x000fe200078ec0ff */
[----:B------:R-:W1:Y:S01]  /*7f60*/  LDC.64 R70, c[0x0][0x888] ;  /* 0x00022200ff467b82 */ /* 0x000e620000000a00 */
[----:B------:R-:W-:Y:S01]  /*7f70*/  LOP3.LUT R2, R3, 0x30, R2, 0xf8, !PT ;  /* 0x0000003003027812 */ /* 0x000fe200078ef802 */
[----:B------:R-:W-:Y:S01]  /*7f80*/  IMAD.SHL.U32 R3, R82, 0x800, RZ ;  /* 0x0000080052037824 */ /* 0x000fe200078e00ff */
[----:B------:R-:W-:Y:S01]  /*7f90*/  UIADD3 UR4, UPT, UPT, UR57, 0x1600, URZ ;  /* 0x0000160039047890 */ /* 0x000fe2000fffe0ff */
[----:B------:R-:W-:Y:S01]  /*7fa0*/  IMAD.SHL.U32 R79, R78, 0x10, RZ ;  /* 0x000000104e4f7824 */ /* 0x000fe200078e00ff */
[----:B------:R-:W-:Y:S01]  /*7fb0*/  LOP3.LUT R2, R2, 0x20, R5, 0x78, !PT ;  /* 0x0000002002027812 */ /* 0x000fe200078e7805 */
[----:B------:R-:W-:Y:S01]  /*7fc0*/  IMAD.MOV.U32 R36, RZ, RZ, RZ ;  /* 0x000000ffff247224 */ /* 0x000fe200078e00ff */
[----:B------:R-:W-:Y:S01]  /*7fd0*/  LOP3.LUT R3, R4, 0x800, R3, 0xf8, !PT ;  /* 0x0000080004037812 */ /* 0x000fe200078ef803 */
[----:B------:R-:W2:Y:S01]  /*7fe0*/  LDC.64 R76, c[0x0][0x890] ;  /* 0x00022400ff4c7b82 */ /* 0x000ea20000000a00 */
[----:B------:R-:W-:-:S02]  /*7ff0*/  LOP3.LUT R79, R79, 0x20, RZ, 0xc0, !PT ;  /* 0x000000204f4f7812 */ /* 0x000fc400078ec0ff */
[----:B------:R-:W-:Y:S02]  /*8000*/  CS2R R84, SRZ ;  /* 0x0000000000547805 */ /* 0x000fe4000001ff00 */
[----:B------:R-:W-:Y:S01]  /*8010*/  LOP3.LUT R80, R3, R2, RZ, 0xfc, !PT ;  /* 0x0000000203507212 */ /* 0x000fe200078efcff */
[----:B------:R-:W-:Y:S01]  /*8020*/  IMAD.SHL.U32 R3, R82, 0x200000, RZ ;  /* 0x0020000052037824 */ /* 0x000fe200078e00ff */
[----:B------:R-:W3:Y:S01]  /*8030*/  LDCU UR59, c[0x0][0x370] ;  /* 0x00006e00ff3b77ac */ /* 0x000ee20008000800 */
[----:B------:R-:W4:Y:S01]  /*8040*/  LDS R0, [UR57+0x550] ;  /* 0x00055039ff007984 */ /* 0x000f220008000800 */
[----:B------:R-:W-:Y:S01]  /*8050*/  IMAD.U32 R88, RZ, RZ, UR4 ;  /* 0x00000004ff587e24 */ /* 0x000fe2000f8e00ff */
[----:B------:R-:W1:Y:S01]  /*8060*/  LDC.64 R74, c[0x0][0x8b0] ;  /* 0x00022c00ff4a7b82 */ /* 0x000e620000000a00 */
[----:B------:R-:W-:Y:S01]  /*8070*/  LOP3.LUT R3, R3, 0x200000, RZ, 0xc0, !PT ;  /* 0x0020000003037812 */ /* 0x000fe200078ec0ff */
[----:B------:R-:W-:Y:S01]  /*8080*/  VIADD R2, R80, UR57 ;  /* 0x0000003950027c36 */ /* 0x000fe20008000000 */
[----:B------:R-:W1:Y:S02]  /*8090*/  LDCU.64 UR62, c[0x0][0x348] ;  /* 0x00006900ff3e77ac */ /* 0x000e640008000a00 */
[----:B------:R-:W-:-:S02]  /*80a0*/  LOP3.LUT R37, R3, 0x400000, R37, 0xf8, !PT ;  /* 0x0040000003257812 */ /* 0x000fc400078ef825 */
[----:B------:R-:W-:Y:S01]  /*80b0*/  IADD3 R79, PT, PT, -R79, 0x600, R2 ;  /* 0x000006004f4f7810 */ /* 0x000fe20007ffe102 */
[----:B------:R-:W1:Y:S01]  /*80c0*/  LDC.64 R72, c[0x0][0x8a8] ;  /* 0x00022a00ff487b82 */ /* 0x000e620000000a00 */
[----:B------:R-:W1:Y:S01]  /*80d0*/  LDCU UR41, c[0x0][0xb0c] ;  /* 0x00016180ff2977ac */ /* 0x000e620008000800 */
[----:B------:R-:W1:Y:S01]  /*80e0*/  LDCU UR55, c[0x0][0xb20] ;  /* 0x00016400ff3777ac */ /* 0x000e620008000800 */
[----:B------:R-:W1:Y:S01]  /*80f0*/  LDCU UR40, c[0x0][0xb30] ;  /* 0x00016600ff2877ac */ /* 0x000e620008000800 */
[----:B------:R-:W1:Y:S01]  /*8100*/  LDCU.64 UR38, c[0x0][0xb28] ;  /* 0x00016500ff2677ac */ /* 0x000e620008000a00 */
[----:B------:R-:W1:Y:S01]  /*8110*/  LDCU.128 UR44, c[0x0][0xb10] ;  /* 0x00016200ff2c77ac */ /* 0x000e620008000c00 */
[----:B------:R-:W1:Y:S01]  /*8120*/  LDCU UR58, c[0x0][0x374] ;  /* 0x00006e80ff3a77ac */ /* 0x000e620008000800 */
[----:B------:R-:W-:Y:S01]  /*8130*/  UIADD3 UR56, UPT, UPT, UR57, 0x600, URZ ;  /* 0x0000060039387890 */ /* 0x000fe2000fffe0ff */
[----:B--234-:R-:W-:-:S11]  /*8140*/  IMAD.IADD R37, R0, 0x1, R37 ;  /* 0x0000000100257824 */ /* 0x01cfd600078e0225 */
.L_x_181:
[----:B------:R-:W-:Y:S02]  /*8150*/  LEA R3, R84, UR57, 0x3 ;  /* 0x0000003954037c11 */ /* 0x000fe4000f8e18ff */
[----:B------:R-:W-:Y:S02]  /*8160*/  SHF.L.U32 R0, R86, 0x1f, RZ ;  /* 0x0000001f56007819 */ /* 0x000fe400000006ff */
[----:B------:R-:W-:Y:S02]  /*8170*/  LEA R4, R84, UR57, 0x4 ;  /* 0x0000003954047c11 */ /* 0x000fe4000f8e20ff */
[----:B--2---:R-:W2:Y:S02]  /*8180*/  SYNCS.PHASECHK.TRANS64.TRYWAIT P0, [R3+URZ+0x4a0], R0 ;  /* 0x0004a000030075a7 */ /* 0x004ea400080011ff */
[----:B-12---:R-:W-:Y:S05]  /*8190*/  @!P0 BRA `(.L_x_164) ;  /* 0x0000003c002c8947 */ /* 0x006fea0003800000 */
.L_x_352:
[----:B------:R-:W3:Y:S01]  /*81a0*/  LDS.128 R4, [R4+0x530] ;  /* 0x0005300004047984 */ /* 0x000ee20000000c00 */
[----:B------:R-:W-:Y:S01]  /*81b0*/  UISETP.GE.AND UP0, UPT, UR37, 0x1, UPT ;  /* 0x000000012500788c */ /* 0x000fe2000bf06270 */
[----:B------:R-:W-:Y:S01]  /*81c0*/  @!PT LDS RZ, [RZ] ;  /* 0x00000000fffff984 */ /* 0x000fe20000000800 */
[----:B------:R-:W-:Y:S01]  /*81d0*/  @!PT LDS RZ, [RZ] ;  /* 0x00000000fffff984 */ /* 0x000fe20000000800 */
[----:B------:R-:W-:Y:S01]  /*81e0*/  @!PT LDS RZ, [RZ] ;  /* 0x00000000fffff984 */ /* 0x000fe20000000800 */
[----:B------:R-:W-:Y:S01]  /*81f0*/  @!PT LDS RZ, [RZ] ;  /* 0x00000000fffff984 */ /* 0x000fe20000000800 */
[----:B------:R4:W-:Y:S06]  /*8200*/  MEMBAR.ALL.CTA ;  /* 0x0000000000007992 */ /* 0x0009ec0000008000 */
[----:B----4-:R-:W4:Y:S01]  /*8210*/  FENCE.VIEW.ASYNC.S ;  /* 0x00000000000073c6 */ /* 0x010f220000000000 */
[----:B---3--:R-:W-:Y:S11]  /*8220*/  LOP3.LUT P0, RZ, R6, 0x1, RZ, 0xc0, !PT ;  /* 0x0000000106ff7812 */ /* 0x008ff6000780c0ff */
[----:B------:R-:W-:Y:S02]  /*8230*/  @!UPT UIADD3 URZ, UPT, UPT, URZ, URZ, URZ ;  /* 0x000000fffffff290 */ /* 0x000fe4000fffe0ff */
[----:B----4-:R-:W-:Y:S01]  /*8240*/  VOTEU.ANY UP1, P0 ;  /* 0x0000000000ff7886 */ /* 0x010fe20000020100 */
[----:B------:R-:W-:Y:S01]  /*8250*/  PLOP3.LUT P0, PT, PT, PT, UP1, 0x80, 0x8 ;  /* 0x000000000008781c */ /* 0x000fe20003f0f018 */
[----:B------:R-:W-:Y:S11]  /*8260*/  UP2UR UR61, UPR, URZ, 0x2 ;  /* 0x00000002ff3d7883 */ /* 0x000ff60008000000 */
[----:B------:R-:W-:Y:S01]  /*8270*/  @!UPT UIADD3 URZ, UPT, UPT, URZ, URZ, URZ ;  /* 0x000000fffffff290 */ /* 0x000fe2000fffe0ff */
[----:B--2---:R-:W-:Y:S02]  /*8280*/  @P0 SHF.R.U32.HI R0, RZ, 0x10, R5 ;  /* 0x00000010ff000819 */ /* 0x004fe40000011605 */
        /* <DEDUP_REMOVED lines=12> */
[----:B-1----:R-:W-:Y:S02]  /*8350*/  UIMAD.WIDE.U32 UR14, UR58, UR47, URZ ;  /* 0x0000002f3a0e72a5 */ /* 0x002fe4000f8e00ff */
[----:B------:R-:W-:Y:S02]  /*8360*/  UISETP.NE.AND UP0, UPT, UR46, 0x1, UPT ;  /* 0x000000012e00788c */ /* 0x000fe4000bf05270 */
[----:B------:R-:W-:Y:S02]  /*8370*/  USHF.R.U32.HI UR15, URZ, UR55, UR15 ;  /* 0x00000037ff0f7299 */ /* 0x000fe4000801160f */
[----:B------:R-:W-:Y:S02]  /*8380*/  UIMAD.WIDE.U32 UR18, UR59, UR44, URZ ;  /* 0x0000002c3b1272a5 */ /* 0x000fe4000f8e00ff */
[----:B------:R-:W-:Y:S02]  /*8390*/  UIMAD.WIDE.U32 UR20, UR42, UR47, URZ ;  /* 0x0000002f2a1472a5 */ /* 0x000fe4000f8e00ff */
[----:B------:R-:W-:Y:S02]  /*83a0*/  USEL UR4, UR58, UR15, !UP0 ;  /* 0x0000000f3a047287 */ /* 0x000fe4000c000000 */
[----:B------:R-:W-:Y:S02]  /*83b0*/  UISETP.NE.AND UP2, UPT, UR37, 0x1, UPT ;  /* 0x000000012500788c */ /* 0x000fe4000bf45270 */
[----:B------:R-:W-:Y:S02]  /*83c0*/  USHF.R.U32.HI UR14, URZ, UR45, UR19 ;  /* 0x0000002dff0e7299 */ /* 0x000fe40008011613 */
[----:B------:R-:W-:Y:S02]  /*83d0*/  USHF.R.U32.HI UR15, URZ, UR55, UR21 ;  /* 0x00000037ff0f7299 */ /* 0x000fe40008011615 */
[----:B------:R-:W-:Y:S02]  /*83e0*/  UIMAD.WIDE.U32 UR18, UR4, UR38, URZ ;  /* 0x00000026041272a5 */ /* 0x000fe4000f8e00ff */
[----:B------:R-:W-:Y:S02]  /*83f0*/  UISETP.NE.AND UP1, UPT, UR41, 0x1, UPT ;  /* 0x000000012900788c */ /* 0x000fe4000bf25270 */
[----:B------:R-:W-:Y:S02]  /*8400*/  UIMAD.WIDE.U32 UR16, UR43, UR44, URZ ;  /* 0x0000002c2b1072a5 */ /* 0x000fe4000f8e00ff */
[----:B------:R-:W-:Y:S02]  /*8410*/  USEL UR8, UR42, UR15, !UP0 ;  /* 0x0000000f2a087287 */ /* 0x000fe4000c000000 */
[----:B------:R-:W-:Y:S02]  /*8420*/  USEL UR9, UR59, UR14, !UP1 ;  /* 0x0000000e3b097287 */ /* 0x000fe4000c800000 */
[----:B------:R-:W-:Y:S02]  /*8430*/  USHF.R.U32.HI UR14, URZ, UR45, UR17 ;  /* 0x0000002dff0e7299 */ /* 0x000fe40008011611 */
[----:B------:R-:W-:Y:S02]  /*8440*/  UIMAD.WIDE.U32 UR16, UR9, UR38, URZ ;  /* 0x00000026091072a5 */ /* 0x000fe4000f8e00ff */
[----:B------:R-:W-:Y:S02]  /*8450*/  USEL UR5, UR43, UR14, !UP1 ;  /* 0x0000000e2b057287 */ /* 0x000fe4000c800000 */
[----:B------:R-:W-:Y:S02]  /*8460*/  @UP2 USHF.R.U32.HI UR9, URZ, UR39, UR17 ;  /* 0x00000027ff092299 */ /* 0x000fe40008011611 */
[----:B------:R-:W-:Y:S02]  /*8470*/  UIMAD.WIDE.U32 UR12, UR8, UR38, URZ ;  /* 0x00000026080c72a5 */ /* 0x000fe4000f8e00ff */
[----:B------:R-:W-:Y:S02]  /*8480*/  UIMAD UR6, UR37, UR9, URZ ;  /* 0x00000009250672a4 */ /* 0x000fe4000f8e02ff */
[----:B------:R-:W-:Y:S01]  /*8490*/  USHF.R.U32.HI UR11, URZ, UR39, UR13 ;  /* 0x00000027ff0b7299 */ /* 0x000fe2000801160d */
[----:B------:R-:W-:Y:S02]  /*84a0*/  UMOV UR15, UR19 ;  /* 0x00000013000f7c82 */ /* 0x000fe40008000000 */
[----:B------:R-:W-:Y:S02]  /*84b0*/  @UP2 USHF.R.U32.HI UR4, URZ, UR39, UR15 ;  /* 0x00000027ff042299 */ /* 0x000fe4000801160f */
[----:B------:R-:W-:Y:S02]  /*84c0*/  USEL UR12, UR8, UR11, !UP2 ;  /* 0x0000000b080c7287 */ /* 0x000fe4000d000000 */
[----:B------:R-:W-:Y:S02]  /*84d0*/  UIMAD UR4, UR37, UR4, URZ ;  /* 0x00000004250472a4 */ /* 0x000fe4000f8e02ff */
[----:B------:R-:W-:Y:S02]  /*84e0*/  UIADD3 UR11, UPT, UPT, -UR12, URZ, URZ ;  /* 0x000000ff0c0b7290 */ /* 0x000fe4000fffe1ff */
[----:B------:R-:W-:Y:S02]  /*84f0*/  UISETP.GE.AND UP0, UPT, UR8, UR4, UPT ;  /* 0x000000040800728c */ /* 0x000fe4000bf06270 */
[----:B------:R-:W-:Y:S02]  /*8500*/  UIMAD UR11, UR37, UR11, UR8 ;  /* 0x0000000b250b72a4 */ /* 0x000fe4000f8e0208 */
[----:B------:R-:W-:Y:S02]  /*8510*/  UISETP.GE.OR UP0, UPT, UR5, UR6, UP0 ;  /* 0x000000060500728c */ /* 0x000fe40008706670 */
[----:B------:R-:W-:Y:S02]  /*8520*/  UIMAD.WIDE.U32 UR6, UR5, UR38, URZ ;  /* 0x00000026050672a5 */ /* 0x000fe4000f8e00ff */
[----:B------:R-:W-:Y:S04]  /*8530*/  UIADD3 UR6, UPT, UPT, -UR8, URZ, URZ ;  /* 0x000000ff08067290 */ /* 0x000fe8000fffe1ff */
[----:B------:R-:W-:Y:S03]  /*8540*/  UIMAD UR42, UR46, UR6, UR42 ;  /* 0x000000062e2a72a4 */ /* 0x000fe6000f8e022a */
[----:B------:R-:W-:Y:S02]  /*8550*/  @!UP0 USHF.R.U32.HI UR4, URZ, UR39, UR7 ;  /* 0x00000027ff048299 */ /* 0x000fe40008011607 */
[----:B------:R-:W-:Y:S02]  /*8560*/  UIADD3 UR7, UPT, UPT, -UR5, URZ, URZ ;  /* 0x000000ff05077290 */ /* 0x000fe4000fffe1ff */
[----:B------:R-:W-:Y:S02]  /*8570*/  @!UP0 USEL UR4, UR5, UR4, !UP2 ;  /* 0x0000000405048287 */ /* 0x000fe4000d000000 */
[----:B------:R-:W-:Y:S02]  /*8580*/  UIMAD UR43, UR41, UR7, UR43 ;  /* 0x00000007292b72a4 */ /* 0x000fe4000f8e022b */
[----:B------:R-:W-:Y:S02]  /*8590*/  @!UP0 UIMAD UR10, UR9, UR11, UR4 ;  /* 0x0000000b090a82a4 */ /* 0x000fe4000f8e0204 */
[----:B------:R-:W-:Y:S04]  /*85a0*/  @!UP0 UIADD3 UR11, UPT, UPT, UR12, -UR4, URZ ;  /* 0x800000040c0b8290 */ /* 0x000fe8000fffe0ff */
[----:B------:R-:W-:Y:S03]  /*85b0*/  @!UP0 UIMAD UR8, UR11, UR37, UR5 ;  /* 0x000000250b0882a4 */ /* 0x000fe6000f8e0205 */
[----:B------:R-:W-:Y:S02]  /*85c0*/  @!UP0 UMOV UR5, UR10 ;  /* 0x0000000a00058c82 */ /* 0x000fe40008000000 */
[----:B------:R-:W-:Y:S02]  /*85d0*/  UIMAD UR43, UR5, UR41, UR43 ;  /* 0x00000029052b72a4 */ /* 0x000fe4000f8e022b */
[----:B------:R-:W-:Y:S11]  /*85e0*/  UIMAD UR42, UR8, UR46, UR42 ;  /* 0x0000002e082a72a4 */ /* 0x000ff6000f8e022a */
[----:B------:R-:W-:Y:S01]  /*85f0*/  @!UPT UIADD3 URZ, UPT, UPT, URZ, URZ, URZ ;  /* 0x000000fffffff290 */ /* 0x000fe2000fffe0ff */
.L_x_165:
[----:B-1----:R-:W-:Y:S01]  /*8600*/  UISETP.NE.AND UP0, UPT, UR40, 0x1, UPT ;  /* 0x000000012800788c */ /* 0x002fe2000bf05270 */
[----:B------:R-:W-:Y:S10]  /*8610*/  IADD3 R84, PT, PT, R84, 0x1, RZ ;  /* 0x0000000154547810 */ /* 0x000ff40007ffe0ff */
[----:B------:R-:W1:Y:S01]  /*8620*/  @!UP0 LDCU.128 UR8, c[0x0][0xb10] ;  /* 0x00016200ff0887ac */ /* 0x000e620008000c00 */
[----:B------:R-:W3:Y:S01]  /*8630*/  @!UP0 LDCU UR5, c[0x0][0xb0c] ;  /* 0x00016180ff0587ac */ /* 0x000ee20008000800 */
[----:B------:R-:W4:Y:S01]  /*8640*/  @!UP0 LDCU UR4, c[0x0][0xb20] ;  /* 0x00016400ff0487ac */ /* 0x000f220008000800 */
[----:B-1----:R-:W-:Y:S02]  /*8650*/  UIMAD.WIDE.U32 UR6, UR43, UR8, URZ ;  /* 0x000000082b0672a5 */ /* 0x002fe4000f8e00ff */
[----:B------:R-:W-:Y:S02]  /*8660*/  UIMAD.WIDE.U32 UR12, UR42, UR11, URZ ;  /* 0x0000000b2a0c72a5 */ /* 0x000fe4000f8e00ff */
[----:B------:R-:W-:Y:S02]  /*8670*/  @!UP0 UISETP.NE.AND UP1, UPT, UR10, 0x1, UPT ;  /* 0x000000010a00888c */ /* 0x000fe4000bf25270 */
[----:B------:R-:W-:Y:S02]  /*8680*/  @!UP0 USHF.R.U32.HI UR7, URZ, UR9, UR7 ;  /* 0x00000009ff078299 */ /* 0x000fe40008011607 */
[----:B---3--:R-:W-:Y:S02]  /*8690*/  @!UP0 UISETP.NE.AND UP2, UPT, UR5, 0x1, UPT ;  /* 0x000000010500888c */ /* 0x008fe4000bf45270 */
[----:B----4-:R-:W-:Y:S02]  /*86a0*/  @!UP0 USHF.R.U32.HI UR4, URZ, UR4, UR13 ;  /* 0x00000004ff048299 */ /* 0x010fe4000801160d */
[----:B------:R-:W-:Y:S02]  /*86b0*/  @!UP0 USEL UR7, UR43, UR7, !UP2 ;  /* 0x000000072b078287 */ /* 0x000fe4000d000000 */
[----:B------:R-:W-:Y:S04]  /*86c0*/  @!UP0 USEL UR6, UR42, UR4, !UP1 ;  /* 0x000000042a068287 */ /* 0x000fe8000c800000 */
[----:B------:R-:W-:Y:S02]  /*86d0*/  @!UP0 UIADD3 UR4, UPT, UPT, -UR7, UR6, URZ ;  /* 0x0000000607048290 */ /* 0x000fe4000fffe1ff */
[----:B------:R-:W-:Y:S02]  /*86e0*/  @!UP0 UIADD3 UR6, UPT, UPT, UR7, -UR6, URZ ;  /* 0x8000000607068290 */ /* 0x000fe4000fffe0ff */
[----:B------:R-:W-:Y:S02]  /*86f0*/  @!UP0 UIMAD UR43, UR4, UR5, UR43 ;  /* 0x00000005042b82a4 */ /* 0x000fe4000f8e022b */
[----:B------:R-:W-:Y:S02]  /*8700*/  @!UP0 UIMAD UR42, UR6, UR10, UR42 ;  /* 0x0000000a062a82a4 */ /* 0x000fe4000f8e022a */
[----:B------:R-:W-:Y:S09]  /*8710*/  ULOP3.LUT UP0, URZ, UR56, 0x1b0, URZ, 0xc0, !UPT ;  /* 0x000001b038ff7892 */ /* 0x000ff2000f80c0ff */
[----:B------:R-:W-:Y:S05]  /*8720*/  BRA.U !UP0, `(.L_x_166) ;  /* 0x0000000108407547 */ /* 0x000fea000b800000 */
[----:B------:R-:W1:Y:S01]  /*8730*/  LDCU.64 UR8, c[0x4][0x80] ;  /* 0x01001000ff0877ac */ /* 0x000e620008000a00 */
[----:B------:R-:W-:Y:S01]  /*8740*/  MOV R3, 0x0 ;  /* 0x0000000000037802 */ /* 0x000fe20000000f00 */
[----:B------:R-:W-:Y:S02]  /*8750*/  HFMA2 R12, -RZ, RZ, 0, 5.9604644775390625e-08 ;  /* 0x00000001ff0c7431 */ /* 0x000fe400000001ff */
[----:B------:R-:W-:Y:S02]  /*8760*/  IMAD.MOV.U32 R8, RZ, RZ, 0x70 ;  /* 0x00000070ff087424 */ /* 0x000fe400078e00ff */
[----:B------:R-:W-:Y:S01]  /*8770*/  IMAD.MOV.U32 R13, RZ, RZ, RZ ;  /* 0x000000ffff0d7224 */ /* 0x000fe200078e00ff */
[----:B------:R-:W3:Y:S01]  /*8780*/  LDCU.64 UR6, c[0x4][0x88] ;  /* 0x01001100ff0677ac */ /* 0x000ee20008000a00 */
[----:B------:R-:W4:Y:S01]  /*8790*/  LDC.64 R2, c[0x4][R3] ;  /* 0x0100000003027b82 */ /* 0x000f220000000a00 */
[----:B------:R-:W2:Y:S01]  /*87a0*/  LDCU.64 UR4, c[0x4][0x8] ;  /* 0x01000100ff0477ac */ /* 0x000ea20008000a00 */
[----:B-1----:R-:W-:Y:S01]  /*87b0*/  MOV R5, UR9 ;  /* 0x0000000900057c02 */ /* 0x002fe20008000f00 */
[----:B------:R-:W-:Y:S01]  /*87c0*/  IMAD.U32 R4, RZ, RZ, UR8 ;  /* 0x00000008ff047e24 */ /* 0x000fe2000f8e00ff */
[----:B---3--:R-:W-:Y:S01]  /*87d0*/  MOV R7, UR7 ;  /* 0x0000000700077c02 */ /* 0x008fe20008000f00 */
[----:B------:R-:W-:Y:S01]  /*87e0*/  IMAD.U32 R6, RZ, RZ, UR6 ;  /* 0x00000006ff067e24 */ /* 0x000fe2000f8e00ff */
[----:B--2---:R-:W-:Y:S01]  /*87f0*/  MOV R11, UR5 ;  /* 0x00000005000b7c02 */ /* 0x004fe20008000f00 */
[----:B------:R-:W-:Y:S02]  /*8800*/  IMAD.U32 R10, RZ, RZ, UR4 ;  /* 0x00000004ff0a7e24 */ /* 0x000fe4000f8e00ff */
[----:B------:R-:W-:Y:S07]  /*8810*/  LEPC R20, `(.L_x_166) ;  /* 0x000000001014794e */ /* 0x000fee0000000000 */
[----:B----45:R-:W-:Y:S05]  /*8820*/  CALL.ABS.NOINC R2 ;  /* 0x0000000002007343 */ /* 0x030fea0003c00000 */
.L_x_166:
[----:B------:R-:W-:Y:S01]  /*8830*/  LOP3.LUT P0, RZ, R88, 0x1b0, RZ, 0xc0, !PT ;  /* 0x000001b058ff7812 */ /* 0x000fe2000780c0ff */
[----:B------:R-:W-:Y:S11]  /*8840*/  BSSY.RECONVERGENT B6, `(.L_x_167) ;  /* 0x0000013000067945 */ /* 0x000ff60003800200 */
[----:B------:R-:W-:Y:S01]  /*8850*/  @!UPT UIADD3 URZ, UPT, UPT, URZ, URZ, URZ ;  /* 0x000000fffffff290 */ /* 0x000fe2000fffe0ff */
[----:B------:R-:W-:Y:S05]  /*8860*/  @!P0 BRA `(.L_x_168) ;  /* 0x0000000000408947 */ /* 0x000fea0003800000 */
        /* <DEDUP_REMOVED lines=16> */
.L_x_168:
[----:B------:R-:W-:Y:S05]  /*8970*/  BSYNC.RECONVERGENT B6 ;  /* 0x0000000000067941 */ /* 0x000fea0003800200 */
.L_x_167:
[----:B------:R-:W-:Y:S02]  /*8980*/  ISETP.NE.U32.AND P0, PT, R70, RZ, PT ;  /* 0x000000ff4600720c */ /* 0x000fe40003f05070 */
[C---:B------:R-:W-:Y:S02]  /*8990*/  ISETP.NE.U32.AND P2, PT, R76.reuse, RZ, PT ;  /* 0x000000ff4c00720c */ /* 0x040fe40003f45070 */
[----:B------:R-:W-:Y:S02]  /*89a0*/  ISETP.NE.AND.EX P0, PT, R71, RZ, PT, P0 ;  /* 0x000000ff4700720c */ /* 0x000fe40003f05300 */
[----:B------:R-:W-:Y:S02]  /*89b0*/  ISETP.NE.U32.AND P4, PT, R76, RZ, PT ;  /* 0x000000ff4c00720c */ /* 0x000fe40003f85070 */
[C---:B------:R-:W-:Y:S02]  /*89c0*/  ISETP.NE.AND.EX P2, PT, R77.reuse, RZ, P0, P2 ;  /* 0x000000ff4d00720c */ /* 0x040fe40000745320 */
[----:B------:R-:W-:Y:S02]  /*89d0*/  ISETP.NE.AND.EX P4, PT, R77, RZ, PT, P4 ;  /* 0x000000ff4d00720c */ /* 0x000fe40003f85340 */
[----:B------:R-:W-:Y:S02]  /*89e0*/  ISETP.NE.U32.AND P5, PT, R74, RZ, PT ;  /* 0x000000ff4a00720c */ /* 0x000fe40003fa5070 */
[----:B------:R-:W-:Y:S02]  /*89f0*/  PLOP3.LUT P0, PT, PT, PT, PT, 0x8, 0x80 ;  /* 0x000000000080781c */ /* 0x000fe40003f0e170 */
[----:B------:R-:W-:Y:S05]  /*8a00*/  ISETP.NE.AND.EX P5, PT, R75, RZ, PT, P5 ;  /* 0x000000ff4b00720c */ /* 0x000fea0003fa5350 */
[----:B------:R-:W-:Y:S02]  /*8a10*/  @!P2 ISETP.NE.U32.AND P1, PT, R70, RZ, PT ;  /* 0x000000ff4600a20c */ /* 0x000fe40003f25070 */
[----:B------:R-:W-:Y:S02]  /*8a20*/  @!P2 PLOP3.LUT P0, PT, P4, PT, PT, 0x80, 0x8 ;  /* 0x000000000008a81c */ /* 0x000fe4000270f070 */
[----:B------:R-:W-:Y:S01]  /*8a30*/  @!P2 ISETP.NE.AND.EX P1, PT, R71, RZ, PT, P1 ;  /* 0x000000ff4700a20c */ /* 0x000fe20003f25310 */
[----:B------:R-:W-:Y:S01]  /*8a40*/  @!UPT UIADD3 URZ, UPT, UPT, URZ, URZ, URZ ;  /* 0x000000fffffff290 */ /* 0x000fe2000fffe0ff */
[----:B------:R-:W-:Y:S11]  /*8a50*/  @!P4 BRA `(.L_x_169) ;  /* 0x00000000002cc947 */ /* 0x000ff60003800000 */
[----:B------:R-:W-:Y:S01]  /*8a60*/  ISETP.NE.U32.AND P3, PT, R70, RZ, PT ;  /* 0x000000ff4600720c */ /* 0x000fe20003f65070 */
[----:B------:R-:W-:Y:S03]  /*8a70*/  IMAD.MOV.U32 R81, RZ, RZ, 0x1 ;  /* 0x00000001ff517424 */ /* 0x000fe600078e00ff */
[----:B------:R-:W-:Y:S11]  /*8a80*/  ISETP.NE.AND.EX P3, PT, R71, RZ, PT, P3 ;  /* 0x000000ff4700720c */ /* 0x000ff60003f65330 */
[----:B------:R-:W-:Y:S02]  /*8a90*/  @!UPT UIADD3 URZ, UPT, UPT, URZ, URZ, URZ ;  /* 0x000000fffffff290 */ /* 0x000fe4000fffe0ff */
[----:B------:R-:W1:Y:S01]  /*8aa0*/  @P3 LDC.64 R2, c[0x0][0x888] ;  /* 0x00022200ff023b82 */ /* 0x000e620000000a00 */
[----:B--2---:R-:W-:Y:S04]  /*8ab0*/  @P3 IMAD R0, R76, UR36, RZ ;  /* 0x000000244c003c24 */ /* 0x004fe8000f8e02ff */
[----:B-1----:R-:W-:Y:S04]  /*8ac0*/  @P3 IMAD.WIDE R2, R0, 0x4, R2 ;  /* 0x0000000400023825 */ /* 0x002fe800078e0202 */
[----:B------:R-:W-:Y:S01]  /*8ad0*/  HFMA2 R0, -RZ, RZ, 0, 5.9604644775390625e-08 ;  /* 0x00000001ff007431 */ /* 0x000fe200000001ff */
[----:B-----5:R1:W5:Y:S04]  /*8ae0*/  @P3 LDG.E R40, desc[UR52][R2.64] ;  /* 0x0000003402283981 */ /* 0x020368000c1e1900 */
[----:B------:R-:W-:Y:S01]  /*8af0*/  @!P3 PRMT R81, R0, 0x7610, R81 ;  /* 0x000076100051b816 */ /* 0x000fe20000000051 */
[----:B-1----:R-:W3:Y:S06]  /*8b00*/  @!P3 LDC R40, c[0x0][0x880] ;  /* 0x00022000ff28bb82 */ /* 0x002eec0000000800 */
.L_x_169:
[----:B------:R-:W-:Y:S05]  /*8b10*/  @!P5 BRA `(.L_x_170) ;  /* 0x000000000020d947 */ /* 0x000fea0003800000 */
[----:B------:R-:W-:Y:S04]  /*8b20*/  ISETP.NE.U32.AND P3, PT, R72, RZ, PT ;  /* 0x000000ff4800720c */ /* 0x000fe80003f65070 */
[----:B------:R-:W-:Y:S11]  /*8b30*/  ISETP.NE.AND.EX P3, PT, R73, RZ, PT, P3 ;  /* 0x000000ff4900720c */ /* 0x000ff60003f65330 */
[----:B------:R-:W-:Y:S02]  /*8b40*/  @!UPT UIADD3 URZ, UPT, UPT, URZ, URZ, URZ ;  /* 0x000000fffffff290 */ /* 0x000fe4000fffe0ff */
[----:B------:R-:W1:Y:S01]  /*8b50*/  @P3 LDC.64 R2, c[0x0][0x8a8] ;  /* 0x00022a00ff023b82 */ /* 0x000e620000000a00 */
[----:B--2---:R-:W-:Y:S04]  /*8b60*/  @P3 IMAD R0, R74, UR36, RZ ;  /* 0x000000244a003c24 */ /* 0x004fe8000f8e02ff */
[----:B-1----:R-:W-:Y:S05]  /*8b70*/  @P3 IMAD.WIDE R2, R0, 0x4, R2 ;  /* 0x0000000400023825 */ /* 0x002fea00078e0202 */
[----:B-----5:R1:W5:Y:S02]  /*8b80*/  @P3 LDG.E R38, desc[UR52][R2.64] ;  /* 0x0000003402263981 */ /* 0x020364000c1e1900 */
[----:B-1----:R-:W4:Y:S02]  /*8b90*/  @!P3 LDC R38, c[0x0][0x8a0] ;  /* 0x00022800ff26bb82 */ /* 0x002f240000000800 */
.L_x_170:
[----:B---3-5:R-:W-:Y:S01]  /*8ba0*/  @!P2 ISETP.NE.AND P3, PT, R40, RZ, PT ;  /* 0x000000ff2800a20c */ /* 0x028fe20003f65270 */
[----:B------:R-:W-:Y:S01]  /*8bb0*/  BSSY B1, `(.L_x_171) ;  /* 0x0000036000017945 */ /* 0x000fe20003800000 */
[----:B------:R-:W-:Y:S02]  /*8bc0*/  @!P2 SEL R2, RZ, 0xffffffff, P1 ;  /* 0xffffffffff02a807 */ /* 0x000fe40000800000 */
[----:B------:R-:W-:Y:S02]  /*8bd0*/  CS2R R50, SRZ ;  /* 0x0000000000327805 */ /* 0x000fe4000001ff00 */
[----:B--2---:R-:W-:Y:S02]  /*8be0*/  @!P2 SEL R0, RZ, 0xffffffff, P3 ;  /* 0xffffffffff00a807 */ /* 0x004fe40001800000 */
[----:B------:R-:W-:Y:S02]  /*8bf0*/  CS2R R48, SRZ ;  /* 0x0000000000307805 */ /* 0x000fe4000001ff00 */
[----:B------:R-:W-:Y:S02]  /*8c00*/  @!P2 LOP3.LUT P1, RZ, R81, 0xff, RZ, 0xc0, !PT ;  /* 0x000000ff51ffa812 */ /* 0x000fe4000782c0ff */
[----:B------:R-:W-:Y:S02]  /*8c10*/  CS2R R46, SRZ ;  /* 0x00000000002e7805 */ /* 0x000fe4000001ff00 */
[----:B------:R-:W-:Y:S02]  /*8c20*/  LEA R83, R36, UR57, 0x3 ;  /* 0x0000003924537c11 */ /* 0x000fe4000f8e18ff */
[----:B------:R-:W-:Y:S02]  /*8c30*/  CS2R R44, SRZ ;  /* 0x00000000002c7805 */ /* 0x000fe4000001ff00 */
[----:B------:R-:W-:Y:S01]  /*8c40*/  @P0 SEL R0, R2, R0, !P1 ;  /* 0x0000000002000207 */ /* 0x000fe20004800000 */
[----:B------:R-:W-:Y:S01]  /*8c50*/  IMAD R2, R36, 0x20, R37 ;  /* 0x0000002024027824 */ /* 0x000fe200078e0225 */
[----:B------:R-:W-:Y:S02]  /*8c60*/  SHF.L.U32 R4, R87, 0x1f, RZ ;  /* 0x0000001f57047819 */ /* 0x000fe400000006ff */
[----:B------:R-:W-:Y:S02]  /*8c70*/  @!P2 LOP3.LUT R0, R0, 0x1, RZ, 0xc0, !PT ;  /* 0x000000010000a812 */ /* 0x000fe400078ec0ff */
[----:B------:R-:W-:Y:S02]  /*8c80*/  PLOP3.LUT P5, PT, PT, PT, PT, 0x8, 0x80 ;  /* 0x000000000080781c */ /* 0x000fe40003fae170 */
[----:B------:R-:W-:Y:S11]  /*8c90*/  ISETP.NE.U32.OR P2, PT, R0, 0x1, P2 ;  /* 0x000000010000780c */ /* 0x000ff60001745470 */
[----:B------:R-:W-:Y:S02]  /*8ca0*/  @!UPT UIADD3 URZ, UPT, UPT, URZ, URZ, URZ ;  /* 0x000000fffffff290 */ /* 0x000fe4000fffe0ff */
[----:B------:R-:W-:Y:S04]  /*8cb0*/  @P2 SHF.L.U32 R0, R85, 0x1f, RZ ;  /* 0x0000001f55002819 */ /* 0x000fe800000006ff */
[----:B------:R-:W1:Y:S01]  /*8cc0*/  @P2 SYNCS.PHASECHK.TRANS64.TRYWAIT P0, [UR57+0x480], R0 ;  /* 0x00048000ff0025a7 */ /* 0x000e620008001139 */
[----:B------:R2:W3:Y:S01]  /*8cd0*/  SYNCS.PHASECHK.TRANS64.TRYWAIT P3, [R83+URZ+0x4c0], R4 ;  /* 0x0004c004530075a7 */ /* 0x0004e200080611ff */
[----:B-1----:R-:W-:Y:S01]  /*8ce0*/  @P2 PLOP3.LUT P5, PT, P0, PT, PT, 0x8, 0x80 ;  /* 0x000000000080281c */ /* 0x002fe200007ae170 */
[----:B------:R-:W-:Y:S01]  /*8cf0*/  @!UPT UIADD3 URZ, UPT, UPT, URZ, URZ, URZ ;  /* 0x000000fffffff290 */ /* 0x000fe2000fffe0ff */
[----:B--23--:R-:W-:Y:S11]  /*8d00*/  @!P2 BRA `(.L_x_172) ;  /* 0x000000000080a947 */ /* 0x00cff60003800000 */
[----:B------:R-:W-:Y:S01]  /*8d10*/  ISETP.NE.U32.AND P0, PT, R70, RZ, PT ;  /* 0x000000ff4600720c */ /* 0x000fe20003f05070 */
[----:B------:R-:W-:Y:S01]  /*8d20*/  BSSY B0, `(.L_x_173) ;  /* 0x0000012000007945 */ /* 0x000fe20003800000 */
[----:B------:R-:W-:Y:S02]  /*8d30*/  ISETP.NE.AND P2, PT, R40, RZ, PT ;  /* 0x000000ff2800720c */ /* 0x000fe40003f45270 */
[----:B------:R-:W-:Y:S02]  /*8d40*/  CS2R R46, SRZ ;  /* 0x00000000002e7805 */ /* 0x000fe4000001ff00 */
[----:B------:R-:W-:Y:S02]  /*8d50*/  ISETP.NE.AND.EX P0, PT, R71, RZ, PT, P0 ;  /* 0x000000ff4700720c */ /* 0x000fe40003f05300 */
[----:B------:R-:W-:Y:S02]  /*8d60*/  CS2R R44, SRZ ;  /* 0x00000000002c7805 */ /* 0x000fe4000001ff00 */
[----:B------:R-:W-:Y:S02]  /*8d70*/  LOP3.LUT P1, RZ, R81, 0xff, RZ, 0xc0, !PT ;  /* 0x000000ff51ff7812 */ /* 0x000fe4000782c0ff */
[----:B------:R-:W-:Y:S02]  /*8d80*/  CS2R R50, SRZ ;  /* 0x0000000000327805 */ /* 0x000fe4000001ff00 */
[----:B------:R-:W-:Y:S02]  /*8d90*/  SEL R0, RZ, 0xffffffff, P2 ;  /* 0xffffffffff007807 */ /* 0x000fe40001000000 */
[----:B------:R-:W-:Y:S02]  /*8da0*/  CS2R R48, SRZ ;  /* 0x0000000000307805 */ /* 0x000fe4000001ff00 */
[----:B------:R-:W-:Y:S04]  /*8db0*/  SEL R3, RZ, 0xffffffff, P0 ;  /* 0xffffffffff037807 */ /* 0x000fe80000000000 */
[----:B------:R-:W-:Y:S04]  /*8dc0*/  @P4 SEL R0, R3, R0, !P1 ;  /* 0x0000000003004207 */ /* 0x000fe80004800000 */
[----:B------:R-:W-:Y:S04]  /*8dd0*/  LOP3.LUT R0, R0, 0x1, RZ, 0xc0, !PT ;  /* 0x0000000100007812 */ /* 0x000fe800078ec0ff */
[----:B------:R-:W-:Y:S01]  /*8de0*/  ISETP.NE.U32.AND P0, PT, R0, 0x1, PT ;  /* 0x000000010000780c */ /* 0x000fe20003f05070 */
[----:B------:R-:W-:Y:S01]  /*8df0*/  @!UPT UIADD3 URZ, UPT, UPT, URZ, URZ, URZ ;  /* 0x000000fffffff290 */ /* 0x000fe2000fffe0ff */
[----:B------:R-:W-:Y:S11]  /*8e00*/  @!P5 BRA `(.L_x_174) ;  /* 0x00000000000cd947 */ /* 0x000ff60003800000 */
[----:B------:R-:W-:Y:S04]  /*8e10*/  SHF.L.U32 R3, R85, 0x1f, RZ ;  /* 0x0000001f55037819 */ /* 0x000fe800000006ff */
[----:B------:R-:W1:Y:S02]  /*8e20*/  SYNCS.PHASECHK.TRANS64.TRYWAIT P1, [UR57+0x480], R3 ;  /* 0x00048003ff0075a7 */ /* 0x000e640008021139 */
[----:B-1----:R-:W-:Y:S05]  /*8e30*/  @!P1 BRA `(.L_x_175) ;  /* 0x0000003000189947 */ /* 0x002fea0003800000 */
.L_x_174:
[----:B------:R-:W-:Y:S05]  /*8e40*/  BSYNC B0 ;  /* 0x0000000000007941 */ /* 0x000fea0003800000 */
.L_x_173:
[----:B------:R2:W3:Y:S01]  /*8e50*/  @P0 LDS.128 R44, [R80+UR57+0x600] ;  /* 0x00060039502c0984 */ /* 0x0004e20008000c00 */
[----:B------:R-:W-:Y:S01]  /*8e60*/  UIADD3 UR4, UPT, UPT, UR57, 0x488, URZ ;  /* 0x0000048839047890 */ /* 0x000fe2000fffe0ff */
[----:B------:R-:W-:Y:S02]  /*8e70*/  LOP3.LUT R85, R85, 0x1, RZ, 0x3c, !PT ;  /* 0x0000000155557812 */ /* 0x000fe400078e3cff */
[----:B------:R2:W1:Y:S01]  /*8e80*/  @P0 LDS.128 R48, [R79+0x10] ;  /* 0x000010004f300984 */ /* 0x0004620000000c00 */
[----:B------:R-:W-:Y:S01]  /*8e90*/  UPRMT UR4, UR54, 0x654, UR4 ;  /* 0x0000065436047896 */ /* 0x000fe20008000004 */
[----:B------:R-:W-:Y:S01]  /*8ea0*/  @!PT LDS RZ, [RZ] ;  /* 0x00000000fffff984 */ /* 0x000fe20000000800 */
[----:B------:R-:W-:Y:S01]  /*8eb0*/  @!PT LDS RZ, [RZ] ;  /* 0x00000000fffff984 */ /* 0x000fe20000000800 */
[----:B------:R-:W-:Y:S01]  /*8ec0*/  @!PT LDS RZ, [RZ] ;  /* 0x00000000fffff984 */ /* 0x000fe20000000800 */
[----:B------:R-:W-:Y:S01]  /*8ed0*/  @!PT LDS RZ, [RZ] ;  /* 0x00000000fffff984 */ /* 0x000fe20000000800 */
[----:B------:R5:W-:Y:S06]  /*8ee0*/  MEMBAR.ALL.CTA ;  /* 0x0000000000007992 */ /* 0x000bec0000008000 */
[----:B-----5:R-:W5:Y:S02]  /*8ef0*/  FENCE.VIEW.ASYNC.S ;  /* 0x00000000000073c6 */ /* 0x020f640000000000 */
[----:B-----5:R-:W-:Y:S03]  /*8f00*/  SYNCS.ARRIVE.TRANS64.RED.A1T0 RZ, [UR4], RZ ;  /* 0x000000ffffff79a7 */ /* 0x020fe60008100404 */
.L_x_172:
[----:B------:R-:W-:Y:S05]  /*8f10*/  BSYNC B1 ;  /* 0x0000000000017941 */ /* 0x000fea0003800000 */
.L_x_171:
[----:B-1----:R-:W-:Y:S04]  /*8f20*/  SHF.R.U32.HI R0, RZ, 0x15, R2 ;  /* 0x00000015ff007819 */ /* 0x002fe80000011602 */
[----:B------:R-:W-:Y:S01]  /*8f30*/  LOP3.LUT P0, RZ, R0, 0x3, R82, 0x48, !PT ;  /* 0x0000000300ff7812 */ /* 0x000fe20007804852 */
[----:B------:R-:W-:Y:S01]  /*8f40*/  @!UPT UIADD3 URZ, UPT, UPT, URZ, URZ, URZ ;  /* 0x000000fffffff290 */ /* 0x000fe2000fffe0ff */
[----:B------:R-:W-:Y:S11]  /*8f50*/  @P3 BRA `(.L_x_176) ;  /* 0x0000000000083947 */ /* 0x000ff60003800000 */
[----:B------:R-:W1:Y:S02]  /*8f60*/  SYNCS.PHASECHK.TRANS64.TRYWAIT P1, [R83+URZ+0x4c0], R4 ;  /* 0x0004c004530075a7 */ /* 0x000e6400080211ff */
[----:B-1----:R-:W-:Y:S05]  /*8f70*/  @!P1 BRA `(.L_x_177) ;  /* 0x0000002c00e09947 */ /* 0x002fea0003800000 */
.L_x_176:
[----:B------:R-:W-:Y:S05]  /*8f80*/  @!P0 BRA `(.L_x_178) ;  /* 0x0000000000408947 */ /* 0x000fea0003800000 */
[----:B------:R-:W1:Y:S01]  /*8f90*/  LDCU.64 UR8, c[0x4][0x70] ;  /* 0x01000e00ff0877ac */ /* 0x000e620008000a00 */
[----:B------:R-:W-:Y:S01]  /*8fa0*/  MOV R15, 0x0 ;  /* 0x00000000000f7802 */ /* 0x000fe20000000f00 */
[----:B------:R-:W-:Y:S02]  /*8fb0*/  HFMA2 R12, -RZ, RZ, 0, 5.9604644775390625e-08 ;  /* 0x00000001ff0c7431 */ /* 0x000fe400000001ff */
[----:B------:R-:W-:Y:S02]  /*8fc0*/  IMAD.MOV.U32 R8, RZ, RZ, 0x192 ;  /* 0x00000192ff087424 */ /* 0x000fe400078e00ff */
[----:B------:R-:W-:Y:S01]  /*8fd0*/  IMAD.MOV.U32 R13, RZ, RZ, RZ ;  /* 0x000000ffff0d7224 */ /* 0x000fe200078e00ff */
[----:B------:R-:W5:Y:S01]  /*8fe0*/  LDCU.64 UR6, c[0x4][0x78] ;  /* 0x01000f00ff0677ac */ /* 0x000f620008000a00 */
[----:B------:R-:W2:Y:S01]  /*8ff0*/  LDC.64 R14, c[0x4][R15] ;  /* 0x010000000f0e7b82 */ /* 0x000ea20000000a00 */
[----:B------:R-:W3:Y:S01]  /*9000*/  LDCU.64 UR4, c[0x4][0x10] ;  /* 0x01000200ff0477ac */ /* 0x000ee20008000a00 */
[----:B-1----:R-:W-:Y:S01]  /*9010*/  MOV R5, UR9 ;  /* 0x0000000900057c02 */ /* 0x002fe20008000f00 */
[----:B------:R-:W-:Y:S01]  /*9020*/  IMAD.U32 R4, RZ, RZ, UR8 ;  /* 0x00000008ff047e24 */ /* 0x000fe2000f8e00ff */
[----:B-----5:R-:W-:Y:S01]  /*9030*/  MOV R7, UR7 ;  /* 0x0000000700077c02 */ /* 0x020fe20008000f00 */
[----:B------:R-:W-:Y:S01]  /*9040*/  IMAD.U32 R6, RZ, RZ, UR6 ;  /* 0x00000006ff067e24 */ /* 0x000fe2000f8e00ff */
[----:B---3--:R-:W-:Y:S01]  /*9050*/  MOV R11, UR5 ;  /* 0x00000005000b7c02 */ /* 0x008fe20008000f00 */
[----:B------:R-:W-:Y:S02]  /*9060*/  IMAD.U32 R10, RZ, RZ, UR4 ;  /* 0x00000004ff0a7e24 */ /* 0x000fe4000f8e00ff */
[----:B------:R-:W-:Y:S07]  /*9070*/  LEPC R20, `(.L_x_178) ;  /* 0x000000001014794e */ /* 0x000fee0000000000 */
[----:B--2-4-:R-:W-:Y:S05]  /*9080*/  CALL.ABS.NOINC R14 ;  /* 0x000000000e007343 */ /* 0x014fea0003c00000 */
.L_x_178:
[----:B------:R-:W-:Y:S01]  /*9090*/  LOP3.LUT P0, RZ, R78, 0x60, RZ, 0xc0, !PT ;  /* 0x000000604eff7812 */ /* 0x000fe2000780c0ff */
[----:B------:R-:W-:Y:S05]  /*90a0*/  WARPSYNC.ALL ;  /* 0x0000000000007948 */ /* 0x000fea0003800000 */
[----:B------:R-:W-:Y:S01]  /*90b0*/  R2UR UR4, R2 ;  /* 0x00000000020472ca */ /* 0x000fe200000e0000 */
[----:B---3--:R-:W-:Y:S01]  /*90c0*/  IMAD.U32 R64, R46, 0x10000, RZ ;  /* 0x000100002e407824 */ /* 0x008fe200078e00ff */
[----:B------:R-:W-:Y:S01]  /*90d0*/  SHF.L.U32 R41, R44, 0x10, RZ ;  /* 0x000000102c297819 */ /* 0x000fe200000006ff */
[----:B------:R-:W-:Y:S01]  /*90e0*/  IMAD.U32 R63, R48, 0x10000, RZ ;  /* 0x00010000303f7824 */ /* 0x000fe200078e00ff */
[----:B------:R-:W-:Y:S01]  /*90f0*/  PRMT R39, R44, 0x8880, RZ ;  /* 0x000088802c277816 */ /* 0x000fe200000000ff */
[----:B------:R-:W-:Y:S01]  /*9100*/  IMAD.U32 R53, R50, 0x10000, RZ ;  /* 0x0001000032357824 */ /* 0x000fe200078e00ff */
[----:B------:R-:W-:Y:S01]  /*9110*/  SHF.L.U32 R42, R44, 0x8, RZ ;  /* 0x000000082c2a7819 */ /* 0x000fe200000006ff */
[----:B------:R-:W-:Y:S01]  /*9120*/  BSSY.RECONVERGENT B0, `(.L_x_179) ;  /* 0x000009e000007945 */ /* 0x000fe20003800200 */
[----:B------:R-:W-:Y:S02]  /*9130*/  SHF.R.S32.HI R41, RZ, 0x18, R41 ;  /* 0x00000018ff297819 */ /* 0x000fe40000011429 */
[----:B------:R-:W-:Y:S02]  /*9140*/  SHF.R.S32.HI R42, RZ, 0x18, R42 ;  /* 0x00000018ff2a7819 */ /* 0x000fe4000001142a */
[----:B------:R-:W-:Y:S01]  /*9150*/  SHF.R.S32.HI R43, RZ, 0x18, R44 ;  /* 0x00000018ff2b7819 */ /* 0x000fe2000001142c */
[----:B------:R-:W1:Y:S01]  /*9160*/  LDTM.x32 R4, tmem[UR4] ;  /* 0x00000004000479ee */ /* 0x000e6200082c0000 */
[----:B------:R-:W-:Y:S01]  /*9170*/  NOP ;  /* 0x0000000000007918 */ /* 0x000fe20000000000 */
[----:B------:R-:W-:Y:S02]  /*9180*/  IADD3 R83, PT, PT, R83, 0x4e0, RZ ;  /* 0x000004e053537810 */ /* 0x000fe40007ffe0ff */
[----:B------:R-:W-:Y:S02]  /*9190*/  PRMT R69, R45, 0x8880, RZ ;  /* 0x000088802d457816 */ /* 0x000fe400000000ff */
[----:B------:R-:W-:Y:S02]  /*91a0*/  LOP3.LUT R83, R83, 0xfefffff8, RZ, 0xc0, !PT ;  /* 0xfefffff853537812 */ /* 0x000fe400078ec0ff */
[----:B------:R-:W-:Y:S02]  /*91b0*/  SHF.L.U32 R68, R45, 0x10, RZ ;  /* 0x000000102d447819 */ /* 0x000fe400000006ff */
[----:B-1----:R1:W-:Y:S01]  /*91c0*/  SYNCS.ARRIVE.TRANS64.RED.A1T0 RZ, [R83+URZ], RZ ;  /* 0x000000ff53ff79a7 */ /* 0x0023e200081004ff */
[----:B------:R-:W-:Y:S02]  /*91d0*/  SHF.R.S32.HI R44, RZ, 0x18, R45 ;  /* 0x00000018ff2c7819 */ /* 0x000fe4000001142d */
[----:B------:R-:W-:Y:S02]  /*91e0*/  PRMT R66, R46, 0x8880, RZ ;  /* 0x000088802e427816 */ /* 0x000fe400000000ff */
[C---:B------:R-:W-:Y:S02]  /*91f0*/  PRMT R60, R47.reuse, 0x8880, RZ ;  /* 0x000088802f3c7816 */ /* 0x040fe400000000ff */
[C---:B------:R-:W-:Y:S02]  /*9200*/  SHF.L.U32 R59, R47.reuse, 0x10, RZ ;  /* 0x000000102f3b7819 */ /* 0x040fe400000006ff */
[----:B------:R-:W-:Y:S02]  /*9210*/  SHF.L.U32 R58, R47, 0x8, RZ ;  /* 0x000000082f3a7819 */ /* 0x000fe400000006ff */
[C---:B------:R-:W-:Y:S02]  /*9220*/  PRMT R65, R48.reuse, 0x8880, RZ ;  /* 0x0000888030417816 */ /* 0x040fe400000000ff */
[----:B------:R-:W-:Y:S01]  /*9230*/  SHF.L.U32 R62, R48, 0x8, RZ ;  /* 0x00000008303e7819 */ /* 0x000fe200000006ff */
[C---:B----4-:R-:W-:Y:S01]  /*9240*/  IMAD R0, R38.reuse, R4, RZ ;  /* 0x0000000426007224 */ /* 0x050fe200078e02ff */
[----:B------:R-:W-:Y:S01]  /*9250*/  SHF.R.S32.HI R4, RZ, 0x18, R68 ;  /* 0x00000018ff047819 */ /* 0x000fe20000011444 */
[C---:B------:R-:W-:Y:S01]  /*9260*/  IMAD R2, R38.reuse, R5, RZ ;  /* 0x0000000526027224 */ /* 0x040fe200078e02ff */
[C---:B------:R-:W-:Y:S01]  /*9270*/  PRMT R57, R49.reuse, 0x8880, RZ ;  /* 0x0000888031397816 */ /* 0x040fe200000000ff */
[C---:B------:R-:W-:Y:S01]  /*9280*/  IMAD R3, R38.reuse, R6, RZ ;  /* 0x0000000626037224 */ /* 0x040fe200078e02ff */
[----:B------:R-:W-:Y:S01]  /*9290*/  SHF.L.U32 R56, R49, 0x10, RZ ;  /* 0x0000001031387819 */ /* 0x000fe200000006ff */
[----:B------:R-:W-:Y:S01]  /*92a0*/  IMAD R0, R39, R40, R0 ;  /* 0x0000002827007224 */ /* 0x000fe200078e0200 */
[----:B------:R-:W-:Y:S01]  /*92b0*/  MOV R39, R66 ;  /* 0x0000004200277202 */ /* 0x000fe20000000f00 */
[----:B------:R-:W-:Y:S01]  /*92c0*/  IMAD R7, R38, R7, RZ ;  /* 0x0000000726077224 */ /* 0x000fe200078e02ff */
[----:B------:R-:W-:Y:S01]  /*92d0*/  SHF.L.U32 R55, R49, 0x8, RZ ;  /* 0x0000000831377819 */ /* 0x000fe200000006ff */
[-C--:B------:R-:W-:Y:S01]  /*92e0*/  IMAD R2, R41, R40.reuse, R2 ;  /* 0x0000002829027224 */ /* 0x080fe200078e0202 */
[----:B------:R-:W-:Y:S01]  /*92f0*/  SHF.R.S32.HI R41, RZ, 0x18, R48 ;  /* 0x00000018ff297819 */ /* 0x000fe20000011430 */
[-C--:B------:R-:W-:Y:S01]  /*9300*/  IMAD R3, R42, R40.reuse, R3 ;  /* 0x000000282a037224 */ /* 0x080fe200078e0203 */
[----:B------:R-:W-:Y:S01]  /*9310*/  SHF.L.U32 R48, R51, 0x8, RZ ;  /* 0x0000000833307819 */ /* 0x000fe200000006ff */
[----:B------:R-:W-:Y:S01]  /*9320*/  IMAD R7, R43, R40, R7 ;  /* 0x000000282b077224 */ /* 0x000fe200078e0207 */
[----:B------:R-:W-:Y:S01]  /*9330*/  SHF.L.U32 R67, R45, 0x8, RZ ;  /* 0x000000082d437819 */ /* 0x000fe200000006ff */
[C---:B------:R-:W-:Y:S01]  /*9340*/  IMAD R8, R38.reuse, R8, RZ ;  /* 0x0000000826087224 */ /* 0x040fe200078e02ff */
[----:B------:R-:W-:Y:S01]  /*9350*/  SHF.R.S32.HI R45, RZ, 0x18, R46 ;  /* 0x00000018ff2d7819 */ /* 0x000fe2000001142e */
[----:B------:R-:W-:Y:S01]  /*9360*/  IMAD R9, R38, R9, RZ ;  /* 0x0000000926097224 */ /* 0x000fe200078e02ff */
[----:B------:R-:W-:Y:S01]  /*9370*/  SHF.L.U32 R61, R46, 0x8, RZ ;  /* 0x000000082e3d7819 */ /* 0x000fe200000006ff */
[C---:B------:R-:W-:Y:S01]  /*9380*/  IMAD R10, R38.reuse, R10, RZ ;  /* 0x0000000a260a7224 */ /* 0x040fe200078e02ff */
[----:B------:R-:W-:Y:S01]  /*9390*/  SHF.R.S32.HI R46, RZ, 0x18, R47 ;  /* 0x00000018ff2e7819 */ /* 0x000fe2000001142f */
[C---:B------:R-:W-:Y:S01]  /*93a0*/  IMAD R11, R38.reuse, R11, RZ ;  /* 0x0000000b260b7224 */ /* 0x040fe200078e02ff */
[----:B------:R-:W-:Y:S01]  /*93b0*/  SHF.R.S32.HI R42, RZ, 0x18, R49 ;  /* 0x00000018ff2a7819 */ /* 0x000fe20000011431 */
[----:B------:R-:W-:Y:S01]  /*93c0*/  IMAD R6, R38, R15, RZ ;  /* 0x0000000f26067224 */ /* 0x000fe200078e02ff */
[----:B------:R-:W-:Y:S01]  /*93d0*/  PRMT R54, R50, 0x8880, RZ ;  /* 0x0000888032367816 */ /* 0x000fe200000000ff */
[----:B------:R-:W-:Y:S01]  /*93e0*/  IMAD R15, R38, R20, RZ ;  /* 0x00000014260f7224 */ /* 0x000fe200078e02ff */
[----:B------:R-:W-:Y:S01]  /*93f0*/  SHF.L.U32 R52, R50, 0x8, RZ ;  /* 0x0000000832347819 */ /* 0x000fe200000006ff */
[C---:B------:R-:W-:Y:S01]  /*9400*/  IMAD R20, R38.reuse, R25, RZ ;  /* 0x0000001926147224 */ /* 0x040fe200078e02ff */
[----:B------:R-:W-:Y:S01]  /*9410*/  SHF.R.S32.HI R43, RZ, 0x18, R50 ;  /* 0x00000018ff2b7819 */ /* 0x000fe20000011432 */
[C---:B------:R-:W-:Y:S01]  /*9420*/  IMAD R25, R38.reuse, R30, RZ ;  /* 0x0000001e26197224 */ /* 0x040fe200078e02ff */
[C---:B------:R-:W-:Y:S01]  /*9430*/  PRMT R50, R51.reuse, 0x8880, RZ ;  /* 0x0000888033327816 */ /* 0x040fe200000000ff */
[C---:B------:R-:W-:Y:S01]  /*9440*/  IMAD R30, R38.reuse, R35, RZ ;  /* 0x00000023261e7224 */ /* 0x040fe200078e02ff */
[----:B------:R-:W-:Y:S02]  /*9450*/  SHF.L.U32 R49, R51, 0x10, RZ ;  /* 0x0000001033317819 */ /* 0x000fe400000006ff */
[----:B------:R-:W-:Y:S02]  /*9460*/  SHF.R.S32.HI R47, RZ, 0x18, R51 ;  /* 0x00000018ff2f7819 */ /* 0x000fe40000011433 */
[----:B------:R-:W-:Y:S01]  /*9470*/  I2IP.S8.S32.SAT R51, R7, R3, RZ ;  /* 0x0000000307337239 */ /* 0x000fe200000014ff */
[----:B------:R-:W-:Y:S01]  /*9480*/  IMAD.MOV.U32 R3, RZ, RZ, R69 ;  /* 0x000000ffff037224 */ /* 0x000fe200078e0045 */
[----:B------:R-:W-:Y:S01]  /*9490*/  SHF.R.S32.HI R5, RZ, 0x18, R67 ;  /* 0x00000018ff057819 */ /* 0x000fe20000011443 */
[----:B------:R-:W-:Y:S01]  /*94a0*/  IMAD R7, R38, R16, RZ ;  /* 0x0000001026077224 */ /* 0x000fe200078e02ff */
[----:B------:R-:W-:Y:S01]  /*94b0*/  IADD3 R36, PT, PT, R36, 0x1, RZ ;  /* 0x0000000124247810 */ /* 0x000fe20007ffe0ff */
[-C--:B------:R-:W-:Y:S02]  /*94c0*/  IMAD R8, R3, R40.reuse, R8 ;  /* 0x0000002803087224 */ /* 0x080fe400078e0208 */
[-C--:B------:R-:W-:Y:S02]  /*94d0*/  IMAD R9, R4, R40.reuse, R9 ;  /* 0x0000002804097224 */ /* 0x080fe400078e0209 */
[-C--:B------:R-:W-:Y:S02]  /*94e0*/  IMAD R10, R5, R40.reuse, R10 ;  /* 0x00000028050a7224 */ /* 0x080fe400078e020a */
[----:B------:R-:W-:Y:S02]  /*94f0*/  IMAD R11, R44, R40, R11 ;  /* 0x000000282c0b7224 */ /* 0x000fe400078e020b */
[C---:B------:R-:W-:Y:S02]  /*9500*/  IMAD R3, R38.reuse, R12, RZ ;  /* 0x0000000c26037224 */ /* 0x040fe400078e02ff */
[C---:B------:R-:W-:Y:S01]  /*9510*/  IMAD R12, R38.reuse, R17, RZ ;  /* 0x00000011260c7224 */ /* 0x040fe200078e02ff */
[----:B------:R-:W-:Y:S01]  /*9520*/  I2IP.S8.S32.SAT R11, R11, R10, RZ ;  /* 0x0000000a0b0b7239 */ /* 0x000fe200000014ff */
[C---:B------:R-:W-:Y:S01]  /*9530*/  IMAD R17, R38.reuse, R22, RZ ;  /* 0x0000001626117224 */ /* 0x040fe200078e02ff */
[----:B------:R-:W-:Y:S01]  /*9540*/  SHF.R.S32.HI R10, RZ, 0x18, R64 ;  /* 0x00000018ff0a7819 */ /* 0x000fe20000011440 */
[C---:B------:R-:W-:Y:S02]  /*9550*/  IMAD R22, R38.reuse, R27, RZ ;  /* 0x0000001b26167224 */ /* 0x040fe400078e02ff */
[----:B------:R-:W-:Y:S01]  /*9560*/  IMAD R27, R38, R32, RZ ;  /* 0x00000020261b7224 */ /* 0x000fe200078e02ff */
[----:B------:R-:W-:Y:S01]  /*9570*/  I2IP.S8.S32.SAT R32, R2, R0, R51 ;  /* 0x0000000002207239 */ /* 0x000fe20000001433 */
[C---:B------:R-:W-:Y:S01]  /*9580*/  IMAD R4, R38.reuse, R13, RZ ;  /* 0x0000000d26047224 */ /* 0x040fe200078e02ff */
[----:B------:R-:W-:Y:S01]  /*9590*/  SHF.R.S32.HI R0, RZ, 0x18, R61 ;  /* 0x00000018ff007819 */ /* 0x000fe2000001143d */
[C---:B------:R-:W-:Y:S01]  /*95a0*/  IMAD R5, R38.reuse, R14, RZ ;  /* 0x0000000e26057224 */ /* 0x040fe200078e02ff */
[----:B------:R-:W-:Y:S01]  /*95b0*/  MOV R2, R60 ;  /* 0x0000003c00027202 */ /* 0x000fe20000000f00 */
[C---:B------:R-:W-:Y:S02]  /*95c0*/  IMAD R13, R38.reuse, R18, RZ ;  /* 0x00000012260d7224 */ /* 0x040fe400078e02ff */
[----:B------:R-:W-:Y:S02]  /*95d0*/  IMAD R3, R39, R40, R3 ;  /* 0x0000002827037224 */ /* 0x000fe400078e0203 */
[C---:B------:R-:W-:Y:S02]  /*95e0*/  IMAD R18, R38.reuse, R23, RZ ;  /* 0x0000001726127224 */ /* 0x040fe400078e02ff */
[----:B------:R-:W-:Y:S02]  /*95f0*/  IMAD R23, R38, R28, RZ ;  /* 0x0000001c26177224 */ /* 0x000fe400078e02ff */
[----:B------:R-:W-:Y:S02]  /*9600*/  IMAD R4, R10, R40, R4 ;  /* 0x000000280a047224 */ /* 0x000fe400078e0204 */
[----:B------:R-:W-:Y:S01]  /*9610*/  IMAD R28, R38, R33, RZ ;  /* 0x00000021261c7224 */ /* 0x000fe200078e02ff */
[----:B------:R-:W-:Y:S01]  /*9620*/  I2IP.S8.S32.SAT R33, R9, R8, R11 ;  /* 0x0000000809217239 */ /* 0x000fe2000000140b */
[-C--:B------:R-:W-:Y:S01]  /*9630*/  IMAD R5, R0, R40.reuse, R5 ;  /* 0x0000002800057224 */ /* 0x080fe200078e0205 */
[----:B------:R-:W-:Y:S01]  /*9640*/  SHF.R.S32.HI R8, RZ, 0x18, R59 ;  /* 0x00000018ff087819 */ /* 0x000fe2000001143b */
[-C--:B------:R-:W-:Y:S01]  /*9650*/  IMAD R6, R45, R40.reuse, R6 ;  /* 0x000000282d067224 */ /* 0x080fe200078e0206 */
[----:B------:R-:W-:Y:S01]  /*9660*/  SHF.R.S32.HI R9, RZ, 0x18, R58 ;  /* 0x00000018ff097819 */ /* 0x000fe2000001143a */
[-C--:B------:R-:W-:Y:S01]  /*9670*/  IMAD R7, R2, R40.reuse, R7 ;  /* 0x0000002802077224 */ /* 0x080fe200078e0207 */
[----:B------:R-:W-:Y:S01]  /*9680*/  MOV R0, R65 ;  /* 0x0000004100007202 */ /* 0x000fe20000000f00 */
[----:B------:R-:W-:Y:S01]  /*9690*/  IMAD R14, R38, R19, RZ ;  /* 0x00000013260e7224 */ /* 0x000fe200078e02ff */
[----:B------:R-:W-:Y:S01]  /*96a0*/  I2IP.S8.S32.SAT R5, R6, R5, RZ ;  /* 0x0000000506057239 */ /* 0x000fe200000014ff */
[-C--:B------:R-:W-:Y:S01]  /*96b0*/  IMAD R12, R8, R40.reuse, R12 ;  /* 0x00000028080c7224 */ /* 0x080fe200078e020c */
[----:B------:R-:W-:Y:S01]  /*96c0*/  SHF.R.S32.HI R2, RZ, 0x18, R63 ;  /* 0x00000018ff027819 */ /* 0x000fe2000001143f */
[-C--:B------:R-:W-:Y:S01]  /*96d0*/  IMAD R13, R9, R40.reuse, R13 ;  /* 0x00000028090d7224 */ /* 0x080fe200078e020d */
[----:B------:R-:W-:Y:S01]  /*96e0*/  SHF.R.S32.HI R8, RZ, 0x18, R62 ;  /* 0x00000018ff087819 */ /* 0x000fe2000001143e */
[----:B------:R-:W-:Y:S02]  /*96f0*/  IMAD R16, R38, R21, RZ ;  /* 0x0000001526107224 */ /* 0x000fe400078e02ff */
[-C--:B------:R-:W-:Y:S02]  /*9700*/  IMAD R14, R46, R40.reuse, R14 ;  /* 0x000000282e0e7224 */ /* 0x080fe400078e020e */
[-C--:B------:R-:W-:Y:S02]  /*9710*/  IMAD R15, R0, R40.reuse, R15 ;  /* 0x00000028000f7224 */ /* 0x080fe400078e020f */
[----:B------:R-:W-:Y:S01]  /*9720*/  IMAD R16, R2, R40, R16 ;  /* 0x0000002802107224 */ /* 0x000fe200078e0210 */
[----:B------:R-:W-:Y:S01]  /*9730*/  I2IP.S8.S32.SAT R13, R14, R13, RZ ;  /* 0x0000000d0e0d7239 */ /* 0x000fe200000014ff */
[C---:B------:R-:W-:Y:S01]  /*9740*/  IMAD R19, R38.reuse, R24, RZ ;  /* 0x0000001826137224 */ /* 0x040fe200078e02ff */
[----:B------:R-:W-:Y:S01]  /*9750*/  SHF.R.S32.HI R2, RZ, 0x18, R56 ;  /* 0x00000018ff027819 */ /* 0x000fe20000011438 */
[----:B------:R-:W-:Y:S01]  /*9760*/  IMAD R24, R38, R29, RZ ;  /* 0x0000001d26187224 */ /* 0x000fe200078e02ff */
[----:B------:R-:W-:Y:S01]  /*9770*/  I2IP.S8.S32.SAT R35, R12, R7, R13 ;  /* 0x000000070c237239 */ /* 0x000fe2000000140d */
[----:B------:R-:W-:Y:S02]  /*9780*/  IMAD R17, R8, R40, R17 ;  /* 0x0000002808117224 */ /* 0x000fe400078e0211 */
[----:B------:R-:W-:Y:S02]  /*9790*/  IMAD.MOV.U32 R0, RZ, RZ, R57 ;  /* 0x000000ffff007224 */ /* 0x000fe400078e0039 */
[----:B------:R-:W-:Y:S01]  /*97a0*/  IMAD R29, R38, R34, RZ ;  /* 0x00000022261d7224 */ /* 0x000fe200078e02ff */
[----:B------:R-:W-:Y:S01]  /*97b0*/  I2IP.S8.S32.SAT R34, R4, R3, R5 ;  /* 0x0000000304227239 */ /* 0x000fe20000001405 */
[-C--:B------:R-:W-:Y:S01]  /*97c0*/  IMAD R18, R41, R40.reuse, R18 ;  /* 0x0000002829127224 */ /* 0x080fe200078e0212 */
[----:B------:R-:W-:Y:S01]  /*97d0*/  SHF.R.S32.HI R3, RZ, 0x18, R55 ;  /* 0x00000018ff037819 */ /* 0x000fe20000011437 */
[----:B------:R-:W-:Y:S01]  /*97e0*/  IMAD R19, R0, R40, R19 ;  /* 0x0000002800137224 */ /* 0x000fe200078e0213 */
[----:B------:R-:W-:Y:S01]  /*97f0*/  MOV R0, R54 ;  /* 0x0000003600007202 */ /* 0x000fe20000000f00 */
[----:B------:R1:W-:Y:S01]  /*9800*/  STS.128 [R80+UR57+0x1600], R32 ;  /* 0x0016002050007988 */ /* 0x0003e20008000c39 */
[----:B------:R-:W-:Y:S01]  /*9810*/  SHF.R.S32.HI R4, RZ, 0x18, R48 ;  /* 0x00000018ff047819 */ /* 0x000fe20000011430 */
[----:B------:R-:W-:Y:S01]  /*9820*/  IMAD R21, R38, R26, RZ ;  /* 0x0000001a26157224 */ /* 0x000fe200078e02ff */
[----:B------:R-:W-:Y:S01]  /*9830*/  I2IP.S8.S32.SAT R17, R18, R17, RZ ;  /* 0x0000001112117239 */ /* 0x000fe200000014ff */
[-C--:B------:R-:W-:Y:S01]  /*9840*/  IMAD R20, R2, R40.reuse, R20 ;  /* 0x0000002802147224 */ /* 0x080fe200078e0214 */
[----:B------:R-:W-:Y:S01]  /*9850*/  SHF.R.S32.HI R2, RZ, 0x18, R53 ;  /* 0x00000018ff027819 */ /* 0x000fe20000011435 */
[-C--:B------:R-:W-:Y:S01]  /*9860*/  IMAD R21, R3, R40.reuse, R21 ;  /* 0x0000002803157224 */ /* 0x080fe200078e0215 */
[----:B------:R-:W-:Y:S01]  /*9870*/  SHF.R.S32.HI R3, RZ, 0x18, R49 ;  /* 0x00000018ff037819 */ /* 0x000fe20000011431 */
[-C--:B------:R-:W-:Y:S01]  /*9880*/  IMAD R22, R42, R40.reuse, R22 ;  /* 0x000000282a167224 */ /* 0x080fe200078e0216 */
[----:B------:R-:W-:Y:S01]  /*9890*/  I2IP.S8.S32.SAT R16, R16, R15, R17 ;  /* 0x0000000f10107239 */ /* 0x000fe20000001411 */
[-C--:B------:R-:W-:Y:S01]  /*98a0*/  IMAD R23, R0, R40.reuse, R23 ;  /* 0x0000002800177224 */ /* 0x080fe200078e0217 */
[----:B------:R-:W-:Y:S01]  /*98b0*/  SHF.R.S32.HI R0, RZ, 0x18, R52 ;  /* 0x00000018ff007819 */ /* 0x000fe20000011434 */
[----:B------:R-:W-:Y:S01]  /*98c0*/  IMAD R24, R2, R40, R24 ;  /* 0x0000002802187224 */ /* 0x000fe200078e0218 */
[----:B------:R-:W-:Y:S01]  /*98d0*/  MOV R2, R50 ;  /* 0x0000003200027202 */ /* 0x000fe20000000f00 */
[----:B------:R-:W-:Y:S01]  /*98e0*/  IMAD R26, R38, R31, RZ ;  /* 0x0000001f261a7224 */ /* 0x000fe200078e02ff */
[----:B------:R-:W-:Y:S01]  /*98f0*/  I2IP.S8.S32.SAT R17, R22, R21, RZ ;  /* 0x0000001516117239 */ /* 0x000fe200000014ff */
[-C--:B------:R-:W-:Y:S02]  /*9900*/  IMAD R25, R0, R40.reuse, R25 ;  /* 0x0000002800197224 */ /* 0x080fe400078e0219 */
[-C--:B------:R-:W-:Y:S01]  /*9910*/  IMAD R26, R43, R40.reuse, R26 ;  /* 0x000000282b1a7224 */ /* 0x080fe200078e021a */
[----:B------:R-:W-:Y:S01]  /*9920*/  I2IP.S8.S32.SAT R17, R20, R19, R17 ;  /* 0x0000001314117239 */ /* 0x000fe20000001411 */
[-C--:B------:R-:W-:Y:S02]  /*9930*/  IMAD R27, R2, R40.reuse, R27 ;  /* 0x00000028021b7224 */ /* 0x080fe400078e021b */
[-C--:B------:R-:W-:Y:S01]  /*9940*/  IMAD R28, R3, R40.reuse, R28 ;  /* 0x00000028031c7224 */ /* 0x080fe200078e021c */
[----:B------:R-:W-:Y:S01]  /*9950*/  I2IP.S8.S32.SAT R18, R26, R25, RZ ;  /* 0x000000191a127239 */ /* 0x000fe200000014ff */
[-C--:B------:R-:W-:Y:S02]  /*9960*/  IMAD R29, R4, R40.reuse, R29 ;  /* 0x00000028041d7224 */ /* 0x080fe400078e021d */
[----:B------:R-:W-:Y:S01]  /*9970*/  IMAD R30, R47, R40, R30 ;  /* 0x000000282f1e7224 */ /* 0x000fe200078e021e */
[----:B------:R-:W-:Y:S04]  /*9980*/  I2IP.S8.S32.SAT R18, R24, R23, R18 ;  /* 0x0000001718127239 */ /* 0x000fe80000001412 */
[----:B------:R-:W-:Y:S04]  /*9990*/  I2IP.S8.S32.SAT R29, R30, R29, RZ ;  /* 0x0000001d1e1d7239 */ /* 0x000fe800000014ff */
[----:B------:R-:W-:Y:S05]  /*99a0*/  I2IP.S8.S32.SAT R19, R28, R27, R29 ;  /* 0x0000001b1c137239 */ /* 0x000fea000000141d */
[----:B------:R1:W-:Y:S01]  /*99b0*/  STS.128 [R79+0x1010], R16 ;  /* 0x001010104f007388 */ /* 0x0003e20000000c00 */
[----:B------:R-:W-:Y:S01]  /*99c0*/  @!PT LDS RZ, [RZ] ;  /* 0x00000000fffff984 */ /* 0x000fe20000000800 */
[----:B------:R-:W-:Y:S01]  /*99d0*/  @!PT LDS RZ, [RZ] ;  /* 0x00000000fffff984 */ /* 0x000fe20000000800 */
[----:B------:R-:W-:Y:S01]  /*99e0*/  @!PT LDS RZ, [RZ] ;  /* 0x00000000fffff984 */ /* 0x000fe20000000800 */
[----:B------:R-:W-:Y:S01]  /*99f0*/  @!PT LDS RZ, [RZ] ;  /* 0x00000000fffff984 */ /* 0x000fe20000000800 */
[----:B------:R3:W-:Y:S07]  /*9a00*/  MEMBAR.ALL.CTA ;  /* 0x0000000000007992 */ /* 0x0007ee0000008000 */
[----:B---3--:R-:W3:Y:S02]  /*9a10*/  FENCE.VIEW.ASYNC.S ;  /* 0x00000000000073c6 */ /* 0x008ee40000000000 */
[----:B---3--:R-:W-:Y:S06]  /*9a20*/  BAR.SYNC.DEFER_BLOCKING 0x1, 0x80 ;  /* 0x0042000000007b1d */ /* 0x008fec0000010000 */
[----:B------:R-:W-:Y:S05]  /*9a30*/  @P0 BRA `(.L_x_180) ;  /* 0x0000000000300947 */ /* 0x000fea0003800000 */
[----:B------:R-:W-:Y:S02]  /*9a40*/  UIADD3 UR10, UPT, UPT, UR57, 0x1600, URZ ;  /* 0x00001600390a7890 */ /* 0x000fe4000fffe0ff */
[----:B------:R-:W-:Y:S02]  /*9a50*/  UIADD3 UR8, UP0, UPT, UR62, 0x680, URZ ;  /* 0x000006803e087890 */ /* 0x000fe4000ff1e0ff */
[----:B------:R-:W-:Y:S02]  /*9a60*/  USHF.L.U32 UR5, UR51, 0x6, URZ ;  /* 0x0000000633057899 */ /* 0x000fe400080006ff */
[----:B------:R-:W-:Y:S01]  /*9a70*/  MOV R88, UR10 ;  /* 0x0000000a00587c02 */ /* 0x000fe20008000f00 */
[----:B------:R-:W-:Y:S02]  /*9a80*/  USHF.L.U32 UR6, UR50, 0x6, URZ ;  /* 0x0000000632067899 */ /* 0x000fe400080006ff */
[----:B------:R-:W-:Y:S01]  /*9a90*/  UIADD3.X UR9, UPT, UPT, URZ, UR63, URZ, UP0, !UPT ;  /* 0x0000003fff097290 */ /* 0x000fe200087fe4ff */
[----:B------:R-:W-:Y:S01]  /*9aa0*/  R2UR UR4, R88 ;  /* 0x00000000580472ca */ /* 0x000fe200000e0000 */
[----:B------:R-:W-:Y:S11]  /*9ab0*/  UMOV UR7, UR36 ;  /* 0x0000002400077c82 */ /* 0x000ff60008000000 */
[----:B------:R-:W-:Y:S01]  /*9ac0*/  @!UPT UIADD3 URZ, UPT, UPT, URZ, URZ, URZ ;  /* 0x000000fffffff290 */ /* 0x000fe2000fffe0ff */
[----:B------:R3:W-:Y:S01]  /*9ad0*/  UTMASTG.3D [UR4], [UR8] ;  /* 0x00000004080073b5 */ /* 0x0007e20008010000 */
[----:B------:R0:W-:Y:S01]  /*9ae0*/  UTMACMDFLUSH ;  /* 0x00000000000079b7 */ /* 0x0001e20000000000 */
[----:B---3--:R-:W-:Y:S04]  /*9af0*/  DEPBAR.LE SB0, 0x0 ;  /* 0x000080000000791a */ /* 0x008fe80000000000 */
.L_x_180:
[----:B------:R-:W-:Y:S05]  /*9b00*/  BSYNC.RECONVERGENT B0 ;  /* 0x0000000000007941 */ /* 0x000fea0003800200 */
.L_x_179:
[----:B------:R-:W-:Y:S01]  /*9b10*/  BAR.SYNC.DEFER_BLOCKING 0x1, 0x80 ;  /* 0x0042000000007b1d */ /* 0x000fe20000010000 */
[----:B------:R-:W-:Y:S01]  /*9b20*/  ISETP.NE.AND P0, PT, R84, 0x2, PT ;  /* 0x000000025400780c */ /* 0x000fe20003f05270 */
[----:B------:R-:W-:Y:S01]  /*9b30*/  UISETP.NE.AND UP0, UPT, UR61, URZ, UPT ;  /* 0x000000ff3d00728c */ /* 0x000fe2000bf05270 */
[----:B------:R-:W-:Y:S01]  /*9b40*/  ISETP.NE.AND P1, PT, R36, 0x4, PT ;  /* 0x000000042400780c */ /* 0x000fe20003f25270 */
[----:B------:R-:W-:Y:S01]  /*9b50*/  UIADD3 UR51, UPT, UPT, UR42, UR48, URZ ;  /* 0x000000302a337290 */ /* 0x000fe2000fffe0ff */
[----:B------:R-:W-:Y:S01]  /*9b60*/  SEL R2, RZ, 0x1, P0 ;  /* 0x00000001ff027807 */ /* 0x000fe20000000000 */
[----:B------:R-:W-:Y:S01]  /*9b70*/  UIADD3 UR50, UPT, UPT, UR43, UR49, URZ ;  /* 0x000000312b327290 */ /* 0x000fe2000fffe0ff */
[----:B------:R-:W-:Y:S02]  /*9b80*/  SEL R0, RZ, 0x1, P1 ;  /* 0x00000001ff007807 */ /* 0x000fe40000800000 */
[----:B------:R-:W-:Y:S02]  /*9b90*/  LOP3.LUT R86, R86, R2, RZ, 0x3c, !PT ;  /* 0x0000000256567212 */ /* 0x000fe400078e3cff */
[----:B------:R-:W-:Y:S02]  /*9ba0*/  LOP3.LUT R87, R87, R0, RZ, 0x3c, !PT ;  /* 0x0000000057577212 */ /* 0x000fe400078e3cff */
[----:B------:R-:W-:Y:S02]  /*9bb0*/  SEL R84, R84, RZ, P0 ;  /* 0x000000ff54547207 */ /* 0x000fe40000000000 */
[----:B------:R-:W-:Y:S01]  /*9bc0*/  SEL R36, R36, RZ, P1 ;  /* 0x000000ff24247207 */ /* 0x000fe20000800000 */
[----:B------:R-:W-:Y:S01]  /*9bd0*/  UMOV UR36, UR60 ;  /* 0x0000003c00247c82 */ /* 0x000fe20008000000 */
[----:B------:R-:W-:Y:S05]  /*9be0*/  BRA.U UP0, `(.L_x_181) ;  /* 0xffffffe500587547 */ /* 0x000fea000b83ffff */
[----:B------:R-:W-:Y:S05]  /*9bf0*/  EXIT ;  /* 0x000000000000794d */ /* 0x000fea0003800000 */
.L_x_25:
[----:B--2---:R2:W3:Y:S02]  /*9c00*/  SYNCS.PHASECHK.TRANS64.TRYWAIT P0, [R0+URZ+0x510], R2 ;  /* 0x00051002000075a7 */ /* 0x0044e400080011ff */
[----:B---3--:R-:W-:Y:S05]  /*9c10*/  @!P0 NANOSLEEP.SYNCS 0x989680 ;  /* 0x009896800000895d */ /* 0x008fea0003900000 */
[----:B------:R-:W3:Y:S02]  /*9c20*/  @!P0 SYNCS.PHASECHK.TRANS64 P0, [R0+URZ+0x510], R2 ;  /* 0x00051002000085a7 */ /* 0x000ee400080010ff */
[----:B---3--:R-:W-:Y:S05]  /*9c30*/  @!P0 BRA `(.L_x_25) ;  /* 0xfffffffc00f08947 */ /* 0x008fea000383ffff */
[----:B------:R-:W-:Y:S05]  /*9c40*/  BRA `(.L_x_182) ;  /* 0xffffff8800107947 */ /* 0x000fea000383ffff */
.L_x_28:
[----:B-1----:R-:W-:-:S07]  /*9c50*/  MOV R0, UR33 ;  /* 0x0000002100007c02 */ /* 0x002fce0008000f00 */
.L_x_183:
[----:B-1----:R1:W2:Y:S02]  /*9c60*/  SYNCS.PHASECHK.TRANS64.TRYWAIT P0, [R0+URZ+0x240], R3 ;  /* 0x00024003000075a7 */ /* 0x0022a400080011ff */
[----:B--2---:R-:W-:Y:S05]  /*9c70*/  @!P0 NANOSLEEP.SYNCS 0x989680 ;  /* 0x009896800000895d */ /* 0x004fea0003900000 */
[----:B------:R-:W2:Y:S02]  /*9c80*/  @!P0 SYNCS.PHASECHK.TRANS64 P0, [R0+URZ+0x240], R3 ;  /* 0x00024003000085a7 */ /* 0x000ea400080010ff */
[----:B--2---:R-:W-:Y:S05]  /*9c90*/  @!P0 BRA `(.L_x_183) ;  /* 0xfffffffc00f08947 */ /* 0x004fea000383ffff */
[----:B------:R-:W-:Y:S05]  /*9ca0*/  BRA `(.L_x_27) ;  /* 0xffffff8800687947 */ /* 0x000fea000383ffff */
.L_x_35:
[----:B-1----:R-:W-:-:S07]  /*9cb0*/  MOV R0, UR17 ;  /* 0x0000001100007c02 */ /* 0x002fce0008000f00 */
.L_x_184:
[----:B-1----:R1:W2:Y:S02]  /*9cc0*/  SYNCS.PHASECHK.TRANS64.TRYWAIT P0, [R0+URZ+0x240], R3 ;  /* 0x00024003000075a7 */ /* 0x0022a400080011ff */
[----:B--2---:R-:W-:Y:S05]  /*9cd0*/  @!P0 NANOSLEEP.SYNCS 0x989680 ;  /* 0x009896800000895d */ /* 0x004fea0003900000 */
[----:B------:R-:W2:Y:S02]  /*9ce0*/  @!P0 SYNCS.PHASECHK.TRANS64 P0, [R0+URZ+0x240], R3 ;  /* 0x00024003000085a7 */ /* 0x000ea400080010ff */
[----:B--2---:R-:W-:Y:S05]  /*9cf0*/  @!P0 BRA `(.L_x_184) ;  /* 0xfffffffc00f08947 */ /* 0x004fea000383ffff */
[----:B------:R-:W-:Y:S05]  /*9d00*/  BRA `(.L_x_34) ;  /* 0xffffff8c002c7947 */ /* 0x000fea000383ffff */
.L_x_40:
[----:B-1----:R1:W2:Y:S02]  /*9d10*/  SYNCS.PHASECHK.TRANS64.TRYWAIT P0, [R3+URZ+0x4a0], R0 ;  /* 0x0004a000030075a7 */ /* 0x0022a400080011ff */
[----:B--2---:R-:W-:Y:S05]  /*9d20*/  @!P0 NANOSLEEP.SYNCS 0x989680 ;  /* 0x009896800000895d */ /* 0x004fea0003900000 */
[----:B------:R-:W2:Y:S02]  /*9d30*/  @!P0 SYNCS.PHASECHK.TRANS64 P0, [R3+URZ+0x4a0], R0 ;  /* 0x0004a000030085a7 */ /* 0x000ea400080010ff */
[----:B--2---:R-:W-:Y:S05]  /*9d40*/  @!P0 BRA `(.L_x_40) ;  /* 0xfffffffc00f08947 */ /* 0x004fea000383ffff */
[----:B------:R-:W-:Y:S05]  /*9d50*/  BRA `(.L_x_185) ;  /* 0xffffff8c00d87947 */ /* 0x000fea000383ffff */
.L_x_44:
[----:B------:R-:W-:-:S07]  /*9d60*/  MOV R0, UR4 ;  /* 0x0000000400007c02 */ /* 0x000fce0008000f00 */
.L_x_186:
[----:B-1----:R1:W2:Y:S02]  /*9d70*/  SYNCS.PHASECHK.TRANS64.TRYWAIT P0, [R0+URZ], R2 ;  /* 0x00000002000075a7 */ /* 0x0022a400080011ff */
[----:B--2---:R-:W-:Y:S05]  /*9d80*/  @!P0 NANOSLEEP.SYNCS 0x989680 ;  /* 0x009896800000895d */ /* 0x004fea0003900000 */
[----:B------:R-:W2:Y:S02]  /*9d90*/  @!P0 SYNCS.PHASECHK.TRANS64 P0, [R0+URZ], R2 ;  /* 0x00000002000085a7 */ /* 0x000ea400080010ff */
[----:B--2---:R-:W-:Y:S05]  /*9da0*/  @!P0 BRA `(.L_x_186) ;  /* 0xfffffffc00f08947 */ /* 0x004fea000383ffff */
[----:B------:R-:W-:Y:S05]  /*9db0*/  BRA `(.L_x_187) ;  /* 0xffffff94005c7947 */ /* 0x000fea000383ffff */
.L_x_45:
[----:B------:R-:W-:-:S07]  /*9dc0*/  MOV R0, UR4 ;  /* 0x0000000400007c02 */ /* 0x000fce0008000f00 */
.L_x_188:
[----:B-1----:R1:W2:Y:S02]  /*9dd0*/  SYNCS.PHASECHK.TRANS64.TRYWAIT P0, [R0+URZ], R3 ;  /* 0x00000003000075a7 */ /* 0x0022a400080011ff */
[----:B--2---:R-:W-:Y:S05]  /*9de0*/  @!P0 NANOSLEEP.SYNCS 0x989680 ;  /* 0x009896800000895d */ /* 0x004fea0003900000 */
[----:B------:R-:W2:Y:S02]  /*9df0*/  @!P0 SYNCS.PHASECHK.TRANS64 P0, [R0+URZ], R3 ;  /* 0x00000003000085a7 */ /* 0x000ea400080010ff */
[----:B--2---:R-:W-:Y:S05]  /*9e00*/  @!P0 BRA `(.L_x_188) ;  /* 0xfffffffc00f08947 */ /* 0x004fea000383ffff */
[----:B------:R-:W-:Y:S05]  /*9e10*/  BRA `(.L_x_189) ;  /* 0xffffff9400687947 */ /* 0x000fea000383ffff */
.L_x_46:
[----:B------:R-:W-:-:S07]  /*9e20*/  MOV R0, UR4 ;  /* 0x0000000400007c02 */ /* 0x000fce0008000f00 */
.L_x_190:
[----:B-1----:R1:W2:Y:S02]  /*9e30*/  SYNCS.PHASECHK.TRANS64.TRYWAIT P0, [R0+URZ], R3 ;  /* 0x00000003000075a7 */ /* 0x0022a400080011ff */
[----:B--2---:R-:W-:Y:S05]  /*9e40*/  @!P0 NANOSLEEP.SYNCS 0x989680 ;  /* 0x009896800000895d */ /* 0x004fea0003900000 */
[----:B------:R-:W2:Y:S02]  /*9e50*/  @!P0 SYNCS.PHASECHK.TRANS64 P0, [R0+URZ], R3 ;  /* 0x00000003000085a7 */ /* 0x000ea400080010ff */
[----:B--2---:R-:W-:Y:S05]  /*9e60*/  @!P0 BRA `(.L_x_190) ;  /* 0xfffffffc00f08947 */ /* 0x004fea000383ffff */
[----:B------:R-:W-:Y:S05]  /*9e70*/  BRA `(.L_x_191) ;  /* 0xffffff9400747947 */ /* 0x000fea000383ffff */
.L_x_47:
[----:B------:R-:W-:-:S07]  /*9e80*/  MOV R0, UR4 ;  /* 0x0000000400007c02 */ /* 0x000fce0008000f00 */
.L_x_192:
[----:B-1----:R1:W2:Y:S02]  /*9e90*/  SYNCS.PHASECHK.TRANS64.TRYWAIT P0, [R0+URZ], R3 ;  /* 0x00000003000075a7 */ /* 0x0022a400080011ff */
[----:B--2---:R-:W-:Y:S05]  /*9ea0*/  @!P0 NANOSLEEP.SYNCS 0x989680 ;  /* 0x009896800000895d */ /* 0x004fea0003900000 */
[----:B------:R-:W2:Y:S02]  /*9eb0*/  @!P0 SYNCS.PHASECHK.TRANS64 P0, [R0+URZ], R3 ;  /* 0x00000003000085a7 */ /* 0x000ea400080010ff */
[----:B--2---:R-:W-:Y:S05]  /*9ec0*/  @!P0 BRA `(.L_x_192) ;  /* 0xfffffffc00f08947 */ /* 0x004fea000383ffff */
[----:B------:R-:W-:Y:S05]  /*9ed0*/  BRA `(.L_x_193) ;  /* 0xffffff9400807947 */ /* 0x000fea000383ffff */
.L_x_48:
[----:B------:R-:W-:-:S07]  /*9ee0*/  MOV R0, UR4 ;  /* 0x0000000400007c02 */ /* 0x000fce0008000f00 */
.L_x_194:
[----:B-1----:R1:W2:Y:S02]  /*9ef0*/  SYNCS.PHASECHK.TRANS64.TRYWAIT P0, [R0+URZ], R3 ;  /* 0x00000003000075a7 */ /* 0x0022a400080011ff */
[----:B--2---:R-:W-:Y:S05]  /*9f00*/  @!P0 NANOSLEEP.SYNCS 0x989680 ;  /* 0x009896800000895d */ /* 0x004fea0003900000 */
[----:B------:R-:W2:Y:S02]  /*9f10*/  @!P0 SYNCS.PHASECHK.TRANS64 P0, [R0+URZ], R3 ;  /* 0x00000003000085a7 */ /* 0x000ea400080010ff */
[----:B--2---:R-:W-:Y:S05]  /*9f20*/  @!P0 BRA `(.L_x_194) ;  /* 0xfffffffc00f08947 */ /* 0x004fea000383ffff */
[----:B------:R-:W-:Y:S05]  /*9f30*/  BRA `(.L_x_195) ;  /* 0xffffff94008c7947 */ /* 0x000fea000383ffff */
.L_x_49:
[----:B------:R-:W-:-:S07]  /*9f40*/  MOV R0, UR4 ;  /* 0x0000000400007c02 */ /* 0x000fce0008000f00 */
.L_x_196:
[----:B-1----:R1:W2:Y:S02]  /*9f50*/  SYNCS.PHASECHK.TRANS64.TRYWAIT P0, [R0+URZ], R3 ;  /* 0x00000003000075a7 */ /* 0x0022a400080011ff */
[----:B--2---:R-:W-:Y:S05]  /*9f60*/  @!P0 NANOSLEEP.SYNCS 0x989680 ;  /* 0x009896800000895d */ /* 0x004fea0003900000 */
[----:B------:R-:W2:Y:S02]  /*9f70*/  @!P0 SYNCS.PHASECHK.TRANS64 P0, [R0+URZ], R3 ;  /* 0x00000003000085a7 */ /* 0x000ea400080010ff */
[----:B--2---:R-:W-:Y:S05]  /*9f80*/  @!P0 BRA `(.L_x_196) ;  /* 0xfffffffc00f08947 */ /* 0x004fea000383ffff */
[----:B------:R-:W-:Y:S05]  /*9f90*/  BRA `(.L_x_197) ;  /* 0xffffff9400987947 */ /* 0x000fea000383ffff */
.L_x_50:
[----:B------:R-:W-:-:S07]  /*9fa0*/  MOV R0, UR4 ;  /* 0x0000000400007c02 */ /* 0x000fce0008000f00 */
.L_x_198:
[----:B-1----:R1:W2:Y:S02]  /*9fb0*/  SYNCS.PHASECHK.TRANS64.TRYWAIT P0, [R0+URZ], R3 ;  /* 0x00000003000075a7 */ /* 0x0022a400080011ff */
[----:B--2---:R-:W-:Y:S05]  /*9fc0*/  @!P0 NANOSLEEP.SYNCS 0x989680 ;  /* 0x009896800000895d */ /* 0x004fea0003900000 */
[----:B------:R-:W2:Y:S02]  /*9fd0*/  @!P0 SYNCS.PHASECHK.TRANS64 P0, [R0+URZ], R3 ;  /* 0x00000003000085a7 */ /* 0x000ea400080010ff */
[----:B--2---:R-:W-:Y:S05]  /*9fe0*/  @!P0 BRA `(.L_x_198) ;  /* 0xfffffffc00f08947 */ /* 0x004fea000383ffff */
[----:B------:R-:W-:Y:S05]  /*9ff0*/  BRA `(.L_x_199) ;  /* 0xffffff9400a47947 */ /* 0x000fea000383ffff */
.L_x_51:
[----:B------:R-:W-:-:S07]  /*a000*/  MOV R0, UR4 ;  /* 0x0000000400007c02 */ /* 0x000fce0008000f00 */
.L_x_200:
[----:B-1----:R1:W2:Y:S02]  /*a010*/  SYNCS.PHASECHK.TRANS64.TRYWAIT P0, [R0+URZ], R3 ;  /* 0x00000003000075a7 */ /* 0x0022a400080011ff */
[----:B--2---:R-:W-:Y:S05]  /*a020*/  @!P0 NANOSLEEP.SYNCS 0x989680 ;  /* 0x009896800000895d */ /* 0x004fea0003900000 */
[----:B------:R-:W2:Y:S02]  /*a030*/  @!P0 SYNCS.PHASECHK.TRANS64 P0, [R0+URZ], R3 ;  /* 0x00000003000085a7 */ /* 0x000ea400080010ff */
[----:B--2---:R-:W-:Y:S05]  /*a040*/  @!P0 BRA `(.L_x_200) ;  /* 0xfffffffc00f08947 */ /* 0x004fea000383ffff */
[----:B------:R-:W-:Y:S05]  /*a050*/  BRA `(.L_x_201) ;  /* 0xffffff9400b07947 */ /* 0x000fea000383ffff */
.L_x_52:
[----:B------:R-:W-:-:S07]  /*a060*/  MOV R0, UR4 ;  /* 0x0000000400007c02 */ /* 0x000fce0008000f00 */
.L_x_202:
[----:B-1----:R1:W2:Y:S02]  /*a070*/  SYNCS.PHASECHK.TRANS64.TRYWAIT P0, [R0+URZ], R3 ;  /* 0x00000003000075a7 */ /* 0x0022a400080011ff */
[----:B--2---:R-:W-:Y:S05]  /*a080*/  @!P0 NANOSLEEP.SYNCS 0x989680 ;  /* 0x009896800000895d */ /* 0x004fea0003900000 */
[----:B------:R-:W2:Y:S02]  /*a090*/  @!P0 SYNCS.PHASECHK.TRANS64 P0, [R0+URZ], R3 ;  /* 0x00000003000085a7 */ /* 0x000ea400080010ff */
[----:B--2---:R-:W-:Y:S05]  /*a0a0*/  @!P0 BRA `(.L_x_202) ;  /* 0xfffffffc00f08947 */ /* 0x004fea000383ffff */
[----:B------:R-:W-:Y:S05]  /*a0b0*/  BRA `(.L_x_203) ;  /* 0xffffff9400bc7947 */ /* 0x000fea000383ffff */
.L_x_53:
[----:B------:R-:W-:-:S07]  /*a0c0*/  MOV R0, UR4 ;  /* 0x0000000400007c02 */ /* 0x000fce0008000f00 */
.L_x_204:
[----:B-1----:R1:W2:Y:S02]  /*a0d0*/  SYNCS.PHASECHK.TRANS64.TRYWAIT P0, [R0+URZ], R3 ;  /* 0x00000003000075a7 */ /* 0x0022a400080011ff */
[----:B--2---:R-:W-:Y:S05]  /*a0e0*/  @!P0 NANOSLEEP.SYNCS 0x989680 ;  /* 0x009896800000895d */ /* 0x004fea0003900000 */
[----:B------:R-:W2:Y:S02]  /*a0f0*/  @!P0 SYNCS.PHASECHK.TRANS64 P0, [R0+URZ], R3 ;  /* 0x00000003000085a7 */ /* 0x000ea400080010ff */
[----:B--2---:R-:W-:Y:S05]  /*a100*/  @!P0 BRA `(.L_x_204) ;  /* 0xfffffffc00f08947 */ /* 0x004fea000383ffff */
[----:B------:R-:W-:Y:S05]  /*a110*/  BRA `(.L_x_205) ;  /* 0xffffff9400c87947 */ /* 0x000fea000383ffff */
.L_x_54:
[----:B------:R-:W-:-:S07]  /*a120*/  MOV R0, UR4 ;  /* 0x0000000400007c02 */ /* 0x000fce0008000f00 */
.L_x_206:
[----:B-1----:R1:W2:Y:S02]  /*a130*/  SYNCS.PHASECHK.TRANS64.TRYWAIT P0, [R0+URZ], R3 ;  /* 0x00000003000075a7 */ /* 0x0022a400080011ff */
[----:B--2---:R-:W-:Y:S05]  /*a140*/  @!P0 NANOSLEEP.SYNCS 0x989680 ;  /* 0x009896800000895d */ /* 0x004fea0003900000 */
[----:B------:R-:W2:Y:S02]  /*a150*/  @!P0 SYNCS.PHASECHK.TRANS64 P0, [R0+URZ], R3 ;  /* 0x00000003000085a7 */ /* 0x000ea400080010ff */
[----:B--2---:R-:W-:Y:S05]  /*a160*/  @!P0 BRA `(.L_x_206) ;  /* 0xfffffffc00f08947 */ /* 0x004fea000383ffff */
[----:B------:R-:W-:Y:S05]  /*a170*/  BRA `(.L_x_207) ;  /* 0xffffff9400d47947 */ /* 0x000fea000383ffff */
.L_x_55:
[----:B------:R-:W-:-:S07]  /*a180*/  MOV R0, UR4 ;  /* 0x0000000400007c02 */ /* 0x000fce0008000f00 */
.L_x_208:
[----:B-1----:R1:W2:Y:S02]  /*a190*/  SYNCS.PHASECHK.TRANS64.TRYWAIT P0, [R0+URZ], R3 ;  /* 0x00000003000075a7 */ /* 0x0022a400080011ff */
[----:B--2---:R-:W-:Y:S05]  /*a1a0*/  @!P0 NANOSLEEP.SYNCS 0x989680 ;  /* 0x009896800000895d */ /* 0x004fea0003900000 */
[----:B------:R-:W2:Y:S02]  /*a1b0*/  @!P0 SYNCS.PHASECHK.TRANS64 P0, [R0+URZ], R3 ;  /* 0x00000003000085a7 */ /* 0x000ea400080010ff */
[----:B--2---:R-:W-:Y:S05]  /*a1c0*/  @!P0 BRA `(.L_x_208) ;  /* 0xfffffffc00f08947 */ /* 0x004fea000383ffff */
[----:B------:R-:W-:Y:S05]  /*a1d0*/  BRA `(.L_x_209) ;  /* 0xffffff9400e07947 */ /* 0x000fea000383ffff */
.L_x_56:
[----:B------:R-:W-:-:S07]  /*a1e0*/  MOV R0, UR4 ;  /* 0x0000000400007c02 */ /* 0x000fce0008000f00 */
.L_x_210:
[----:B-1----:R1:W2:Y:S02]  /*a1f0*/  SYNCS.PHASECHK.TRANS64.TRYWAIT P0, [R0+URZ], R3 ;  /* 0x00000003000075a7 */ /* 0x0022a400080011ff */
[----:B--2---:R-:W-:Y:S05]  /*a200*/  @!P0 NANOSLEEP.SYNCS 0x989680 ;  /* 0x009896800000895d */ /* 0x004fea0003900000 */
[----:B------:R-:W2:Y:S02]  /*a210*/  @!P0 SYNCS.PHASECHK.TRANS64 P0, [R0+URZ], R3 ;  /* 0x00000003000085a7 */ /* 0x000ea400080010ff */
[----:B--2---:R-:W-:Y:S05]  /*a220*/  @!P0 BRA `(.L_x_210) ;  /* 0xfffffffc00f08947 */ /* 0x004fea000383ffff */
[----:B------:R-:W-:Y:S05]  /*a230*/  BRA `(.L_x_211) ;  /* 0xffffff9400ec7947 */ /* 0x000fea000383ffff */
.L_x_57:
[----:B------:R-:W-:-:S07]  /*a240*/  MOV R0, UR4 ;  /* 0x0000000400007c02 */ /* 0x000fce0008000f00 */
.L_x_212:
[----:B-1----:R1:W2:Y:S02]  /*a250*/  SYNCS.PHASECHK.TRANS64.TRYWAIT P0, [R0+URZ], R3 ;  /* 0x00000003000075a7 */ /* 0x0022a400080011ff */
[----:B--2---:R-:W-:Y:S05]  /*a260*/  @!P0 NANOSLEEP.SYNCS 0x989680 ;  /* 0x009896800000895d */ /* 0x004fea0003900000 */
[----:B------:R-:W2:Y:S02]  /*a270*/  @!P0 SYNCS.PHASECHK.TRANS64 P0, [R0+URZ], R3 ;  /* 0x00000003000085a7 */ /* 0x000ea400080010ff */
[----:B--2---:R-:W-:Y:S05]  /*a280*/  @!P0 BRA `(.L_x_212) ;  /* 0xfffffffc00f08947 */ /* 0x004fea000383ffff */
[----:B------:R-:W-:Y:S05]  /*a290*/  BRA `(.L_x_213) ;  /* 0xffffff9400f87947 */ /* 0x000fea000383ffff */
.L_x_58:
[----:B------:R-:W-:-:S07]  /*a2a0*/  MOV R0, UR4 ;  /* 0x0000000400007c02 */ /* 0x000fce0008000f00 */
.L_x_214:
[----:B-1----:R1:W2:Y:S02]  /*a2b0*/  SYNCS.PHASECHK.TRANS64.TRYWAIT P0, [R0+URZ], R3 ;  /* 0x00000003000075a7 */ /* 0x0022a400080011ff */
[----:B--2---:R-:W-:Y:S05]  /*a2c0*/  @!P0 NANOSLEEP.SYNCS 0x989680 ;  /* 0x009896800000895d */ /* 0x004fea0003900000 */
[----:B------:R-:W2:Y:S02]  /*a2d0*/  @!P0 SYNCS.PHASECHK.TRANS64 P0, [R0+URZ], R3 ;  /* 0x00000003000085a7 */ /* 0x000ea400080010ff */
[----:B--2---:R-:W-:Y:S05]  /*a2e0*/  @!P0 BRA `(.L_x_214) ;  /* 0xfffffffc00f08947 */ /* 0x004fea000383ffff */
[----:B------:R-:W-:Y:S05]  /*a2f0*/  BRA `(.L_x_215) ;  /* 0xffffff9800047947 */ /* 0x000fea000383ffff */
.L_x_59:
[----:B------:R-:W-:-:S07]  /*a300*/  MOV R0, UR4 ;  /* 0x0000000400007c02 */ /* 0x000fce0008000f00 */
.L_x_216:
[----:B-1----:R1:W2:Y:S02]  /*a310*/  SYNCS.PHASECHK.TRANS64.TRYWAIT P0, [R0+URZ], R3 ;  /* 0x00000003000075a7 */ /* 0x0022a400080011ff */
[----:B--2---:R-:W-:Y:S05]  /*a320*/  @!P0 NANOSLEEP.SYNCS 0x989680 ;  /* 0x009896800000895d */ /* 0x004fea0003900000 */
[----:B------:R-:W2:Y:S02]  /*a330*/  @!P0 SYNCS.PHASECHK.TRANS64 P0, [R0+URZ], R3 ;  /* 0x00000003000085a7 */ /* 0x000ea400080010ff */
[----:B--2---:R-:W-:Y:S05]  /*a340*/  @!P0 BRA `(.L_x_216) ;  /* 0xfffffffc00f08947 */ /* 0x004fea000383ffff */
[----:B------:R-:W-:Y:S05]  /*a350*/  BRA `(.L_x_217) ;  /* 0xffffff9800107947 */ /* 0x000fea000383ffff */
.L_x_60:
[----:B------:R-:W-:-:S07]  /*a360*/  MOV R0, UR4 ;  /* 0x0000000400007c02 */ /* 0x000fce0008000f00 */
.L_x_218:
[----:B-1----:R1:W2:Y:S02]  /*a370*/  SYNCS.PHASECHK.TRANS64.TRYWAIT P0, [R0+URZ], R3 ;  /* 0x00000003000075a7 */ /* 0x0022a400080011ff */
[----:B--2---:R-:W-:Y:S05]  /*a380*/  @!P0 NANOSLEEP.SYNCS 0x989680 ;  /* 0x009896800000895d */ /* 0x004fea0003900000 */
[----:B------:R-:W2:Y:S02]  /*a390*/  @!P0 SYNCS.PHASECHK.TRANS64 P0, [R0+URZ], R3 ;  /* 0x00000003000085a7 */ /* 0x000ea400080010ff */
[----:B--2---:R-:W-:Y:S05]  /*a3a0*/  @!P0 BRA `(.L_x_218) ;  /* 0xfffffffc00f08947 */ /* 0x004fea000383ffff */
[----:B------:R-:W-:Y:S05]  /*a3b0*/  BRA `(.L_x_219) ;  /* 0xffffff98001c7947 */ /* 0x000fea000383ffff */
.L_x_61:
[----:B------:R-:W-:-:S07]  /*a3c0*/  MOV R0, UR4 ;  /* 0x0000000400007c02 */ /* 0x000fce0008000f00 */
.L_x_220:
[----:B-1----:R1:W2:Y:S02]  /*a3d0*/  SYNCS.PHASECHK.TRANS64.TRYWAIT P0, [R0+URZ], R3 ;  /* 0x00000003000075a7 */ /* 0x0022a400080011ff */
[----:B--2---:R-:W-:Y:S05]  /*a3e0*/  @!P0 NANOSLEEP.SYNCS 0x989680 ;  /* 0x009896800000895d */ /* 0x004fea0003900000 */
[----:B------:R-:W2:Y:S02]  /*a3f0*/  @!P0 SYNCS.PHASECHK.TRANS64 P0, [R0+URZ], R3 ;  /* 0x00000003000085a7 */ /* 0x000ea400080010ff */
[----:B--2---:R-:W-:Y:S05]  /*a400*/  @!P0 BRA `(.L_x_220) ;  /* 0xfffffffc00f08947 */ /* 0x004fea000383ffff */
[----:B------:R-:W-:Y:S05]  /*a410*/  BRA `(.L_x_221) ;  /* 0xffffff9800287947 */ /* 0x000fea000383ffff */
.L_x_62:
[----:B------:R-:W-:-:S07]  /*a420*/  MOV R0, UR4 ;  /* 0x0000000400007c02 */ /* 0x000fce0008000f00 */
.L_x_222:
[----:B-1----:R1:W2:Y:S02]  /*a430*/  SYNCS.PHASECHK.TRANS64.TRYWAIT P0, [R0+URZ], R3 ;  /* 0x00000003000075a7 */ /* 0x0022a400080011ff */
[----:B--2---:R-:W-:Y:S05]  /*a440*/  @!P0 NANOSLEEP.SYNCS 0x989680 ;  /* 0x009896800000895d */ /* 0x004fea0003900000 */
[----:B------:R-:W2:Y:S02]  /*a450*/  @!P0 SYNCS.PHASECHK.TRANS64 P0, [R0+URZ], R3 ;  /* 0x00000003000085a7 */ /* 0x000ea400080010ff */
[----:B--2---:R-:W-:Y:S05]  /*a460*/  @!P0 BRA `(.L_x_222) ;  /* 0xfffffffc00f08947 */ /* 0x004fea000383ffff */
[----:B------:R-:W-:Y:S05]  /*a470*/  BRA `(.L_x_223) ;  /* 0xffffff9800347947 */ /* 0x000fea000383ffff */
.L_x_63:
[----:B------:R-:W-:-:S07]  /*a480*/  MOV R0, UR4 ;  /* 0x0000000400007c02 */ /* 0x000fce0008000f00 */
.L_x_224:
[----:B-1----:R1:W2:Y:S02]  /*a490*/  SYNCS.PHASECHK.TRANS64.TRYWAIT P0, [R0+URZ], R3 ;  /* 0x00000003000075a7 */ /* 0x0022a400080011ff */
[----:B--2---:R-:W-:Y:S05]  /*a4a0*/  @!P0 NANOSLEEP.SYNCS 0x989680 ;  /* 0x009896800000895d */ /* 0x004fea0003900000 */
[----:B------:R-:W2:Y:S02]  /*a4b0*/  @!P0 SYNCS.PHASECHK.TRANS64 P0, [R0+URZ], R3 ;  /* 0x00000003000085a7 */ /* 0x000ea400080010ff */
[----:B--2---:R-:W-:Y:S05]  /*a4c0*/  @!P0 BRA `(.L_x_224) ;  /* 0xfffffffc00f08947 */ /* 0x004fea000383ffff */
[----:B------:R-:W-:Y:S05]  /*a4d0*/  BRA `(.L_x_225) ;  /* 0xffffff9800407947 */ /* 0x000fea000383ffff */
.L_x_64:
[----:B------:R-:W-:-:S07]  /*a4e0*/  MOV R0, UR4 ;  /* 0x0000000400007c02 */ /* 0x000fce0008000f00 */
.L_x_226:
[----:B-1----:R1:W2:Y:S02]  /*a4f0*/  SYNCS.PHASECHK.TRANS64.TRYWAIT P0, [R0+URZ], R3 ;  /* 0x00000003000075a7 */ /* 0x0022a400080011ff */
[----:B--2---:R-:W-:Y:S05]  /*a500*/  @!P0 NANOSLEEP.SYNCS 0x989680 ;  /* 0x009896800000895d */ /* 0x004fea0003900000 */
[----:B------:R-:W2:Y:S02]  /*a510*/  @!P0 SYNCS.PHASECHK.TRANS64 P0, [R0+URZ], R3 ;  /* 0x00000003000085a7 */ /* 0x000ea400080010ff */
[----:B--2---:R-:W-:Y:S05]  /*a520*/  @!P0 BRA `(.L_x_226) ;  /* 0xfffffffc00f08947 */ /* 0x004fea000383ffff */
[----:B------:R-:W-:Y:S05]  /*a530*/  BRA `(.L_x_227) ;  /* 0xffffff98004c7947 */ /* 0x000fea000383ffff */
.L_x_65:
[----:B------:R-:W-:-:S07]  /*a540*/  MOV R0, UR4 ;  /* 0x0000000400007c02 */ /* 0x000fce0008000f00 */
.L_x_228:
[----:B-1----:R1:W2:Y:S02]  /*a550*/  SYNCS.PHASECHK.TRANS64.TRYWAIT P0, [R0+URZ], R3 ;  /* 0x00000003000075a7 */ /* 0x0022a400080011ff */
[----:B--2---:R-:W-:Y:S05]  /*a560*/  @!P0 NANOSLEEP.SYNCS 0x989680 ;  /* 0x009896800000895d */ /* 0x004fea0003900000 */
[----:B------:R-:W2:Y:S02]  /*a570*/  @!P0 SYNCS.PHASECHK.TRANS64 P0, [R0+URZ], R3 ;  /* 0x00000003000085a7 */ /* 0x000ea400080010ff */
[----:B--2---:R-:W-:Y:S05]  /*a580*/  @!P0 BRA `(.L_x_228) ;  /* 0xfffffffc00f08947 */ /* 0x004fea000383ffff */
[----:B------:R-:W-:Y:S05]  /*a590*/  BRA `(.L_x_229) ;  /* 0xffffff9800587947 */ /* 0x000fea000383ffff */
.L_x_66:
[----:B------:R-:W-:-:S07]  /*a5a0*/  MOV R0, UR4 ;  /* 0x0000000400007c02 */ /* 0x000fce0008000f00 */
.L_x_230:
[----:B-1----:R1:W2:Y:S02]  /*a5b0*/  SYNCS.PHASECHK.TRANS64.TRYWAIT P0, [R0+URZ], R3 ;  /* 0x00000003000075a7 */ /* 0x0022a400080011ff */
[----:B--2---:R-:W-:Y:S05]  /*a5c0*/  @!P0 NANOSLEEP.SYNCS 0x989680 ;  /* 0x009896800000895d */ /* 0x004fea0003900000 */
[----:B------:R-:W2:Y:S02]  /*a5d0*/  @!P0 SYNCS.PHASECHK.TRANS64 P0, [R0+URZ], R3 ;  /* 0x00000003000085a7 */ /* 0x000ea400080010ff */
[----:B--2---:R-:W-:Y:S05]  /*a5e0*/  @!P0 BRA `(.L_x_230) ;  /* 0xfffffffc00f08947 */ /* 0x004fea000383ffff */
[----:B------:R-:W-:Y:S05]  /*a5f0*/  BRA `(.L_x_231) ;  /* 0xffffff9800647947 */ /* 0x000fea000383ffff */
.L_x_67:
[----:B------:R-:W-:-:S07]  /*a600*/  MOV R0, UR4 ;  /* 0x0000000400007c02 */ /* 0x000fce0008000f00 */
.L_x_232:
[----:B-1----:R1:W2:Y:S02]  /*a610*/  SYNCS.PHASECHK.TRANS64.TRYWAIT P0, [R0+URZ], R3 ;  /* 0x00000003000075a7 */ /* 0x0022a400080011ff */
[----:B--2---:R-:W-:Y:S05]  /*a620*/  @!P0 NANOSLEEP.SYNCS 0x989680 ;  /* 0x009896800000895d */ /* 0x004fea0003900000 */
[----:B------:R-:W2:Y:S02]  /*a630*/  @!P0 SYNCS.PHASECHK.TRANS64 P0, [R0+URZ], R3 ;  /* 0x00000003000085a7 */ /* 0x000ea400080010ff */
[----:B--2---:R-:W-:Y:S05]  /*a640*/  @!P0 BRA `(.L_x_232) ;  /* 0xfffffffc00f08947 */ /* 0x004fea000383ffff */
[----:B------:R-:W-:Y:S05]  /*a650*/  BRA `(.L_x_233) ;  /* 0xffffff9800707947 */ /* 0x000fea000383ffff */
.L_x_68:
[----:B------:R-:W-:-:S07]  /*a660*/  MOV R0, UR4 ;  /* 0x0000000400007c02 */ /* 0x000fce0008000f00 */
.L_x_234:
[----:B-1----:R1:W2:Y:S02]  /*a670*/  SYNCS.PHASECHK.TRANS64.TRYWAIT P0, [R0+URZ], R3 ;  /* 0x00000003000075a7 */ /* 0x0022a400080011ff */
[----:B--2---:R-:W-:Y:S05]  /*a680*/  @!P0 NANOSLEEP.SYNCS 0x989680 ;  /* 0x009896800000895d */ /* 0x004fea0003900000 */
[----:B------:R-:W2:Y:S02]  /*a690*/  @!P0 SYNCS.PHASECHK.TRANS64 P0, [R0+URZ], R3 ;  /* 0x00000003000085a7 */ /* 0x000ea400080010ff */
[----:B--2---:R-:W-:Y:S05]  /*a6a0*/  @!P0 BRA `(.L_x_234) ;  /* 0xfffffffc00f08947 */ /* 0x004fea000383ffff */
[----:B------:R-:W-:Y:S05]  /*a6b0*/  BRA `(.L_x_235) ;  /* 0xffffff98007c7947 */ /* 0x000fea000383ffff */
.L_x_69:
[----:B------:R-:W-:-:S07]  /*a6c0*/  MOV R0, UR4 ;  /* 0x0000000400007c02 */ /* 0x000fce0008000f00 */
.L_x_236:
[----:B-1----:R1:W2:Y:S02]  /*a6d0*/  SYNCS.PHASECHK.TRANS64.TRYWAIT P0, [R0+URZ], R3 ;  /* 0x00000003000075a7 */ /* 0x0022a400080011ff */
[----:B--2---:R-:W-:Y:S05]  /*a6e0*/  @!P0 NANOSLEEP.SYNCS 0x989680 ;  /* 0x009896800000895d */ /* 0x004fea0003900000 */
[----:B------:R-:W2:Y:S02]  /*a6f0*/  @!P0 SYNCS.PHASECHK.TRANS64 P0, [R0+URZ], R3 ;  /* 0x00000003000085a7 */ /* 0x000ea400080010ff */
[----:B--2---:R-:W-:Y:S05]  /*a700*/  @!P0 BRA `(.L_x_236) ;  /* 0xfffffffc00f08947 */ /* 0x004fea000383ffff */
[----:B------:R-:W-:Y:S05]  /*a710*/  BRA `(.L_x_237) ;  /* 0xffffff9800887947 */ /* 0x000fea000383ffff */
.L_x_70:
[----:B------:R-:W-:-:S07]  /*a720*/  MOV R0, UR4 ;  /* 0x0000000400007c02 */ /* 0x000fce0008000f00 */
.L_x_238:
[----:B-1----:R1:W2:Y:S02]  /*a730*/  SYNCS.PHASECHK.TRANS64.TRYWAIT P0, [R0+URZ], R3 ;  /* 0x00000003000075a7 */ /* 0x0022a400080011ff */
[----:B--2---:R-:W-:Y:S05]  /*a740*/  @!P0 NANOSLEEP.SYNCS 0x989680 ;  /* 0x009896800000895d */ /* 0x004fea0003900000 */
[----:B------:R-:W2:Y:S02]  /*a750*/  @!P0 SYNCS.PHASECHK.TRANS64 P0, [R0+URZ], R3 ;  /* 0x00000003000085a7 */ /* 0x000ea400080010ff */
[----:B--2---:R-:W-:Y:S05]  /*a760*/  @!P0 BRA `(.L_x_238) ;  /* 0xfffffffc00f08947 */ /* 0x004fea000383ffff */
[----:B------:R-:W-:Y:S05]  /*a770*/  BRA `(.L_x_239) ;  /* 0xffffff9800947947 */ /* 0x000fea000383ffff */
.L_x_71:
[----:B------:R-:W-:-:S07]  /*a780*/  MOV R0, UR4 ;  /* 0x0000000400007c02 */ /* 0x000fce0008000f00 */
.L_x_240:
[----:B-1----:R1:W2:Y:S02]  /*a790*/  SYNCS.PHASECHK.TRANS64.TRYWAIT P0, [R0+URZ], R3 ;  /* 0x00000003000075a7 */ /* 0x0022a400080011ff */
[----:B--2---:R-:W-:Y:S05]  /*a7a0*/  @!P0 NANOSLEEP.SYNCS 0x989680 ;  /* 0x009896800000895d */ /* 0x004fea0003900000 */
[----:B------:R-:W2:Y:S02]  /*a7b0*/  @!P0 SYNCS.PHASECHK.TRANS64 P0, [R0+URZ], R3 ;  /* 0x00000003000085a7 */ /* 0x000ea400080010ff */
[----:B--2---:R-:W-:Y:S05]  /*a7c0*/  @!P0 BRA `(.L_x_240) ;  /* 0xfffffffc00f08947 */ /* 0x004fea000383ffff */
[----:B------:R-:W-:Y:S05]  /*a7d0*/  BRA `(.L_x_241) ;  /* 0xffffff9800a07947 */ /* 0x000fea000383ffff */
.L_x_72:
[----:B------:R-:W-:-:S07]  /*a7e0*/  MOV R0, UR4 ;  /* 0x0000000400007c02 */ /* 0x000fce0008000f00 */
.L_x_242:
[----:B-1----:R1:W2:Y:S02]  /*a7f0*/  SYNCS.PHASECHK.TRANS64.TRYWAIT P0, [R0+URZ], R3 ;  /* 0x00000003000075a7 */ /* 0x0022a400080011ff */
[----:B--2---:R-:W-:Y:S05]  /*a800*/  @!P0 NANOSLEEP.SYNCS 0x989680 ;  /* 0x009896800000895d */ /* 0x004fea0003900000 */
[----:B------:R-:W2:Y:S02]  /*a810*/  @!P0 SYNCS.PHASECHK.TRANS64 P0, [R0+URZ], R3 ;  /* 0x00000003000085a7 */ /* 0x000ea400080010ff */
[----:B--2---:R-:W-:Y:S05]  /*a820*/  @!P0 BRA `(.L_x_242) ;  /* 0xfffffffc00f08947 */ /* 0x004fea000383ffff */
[----:B------:R-:W-:Y:S05]  /*a830*/  BRA `(.L_x_243) ;  /* 0xffffff9800ac7947 */ /* 0x000fea000383ffff */
.L_x_73:
[----:B------:R-:W-:-:S07]  /*a840*/  MOV R0, UR4 ;  /* 0x0000000400007c02 */ /* 0x000fce0008000f00 */
.L_x_244:
[----:B-1----:R1:W2:Y:S02]  /*a850*/  SYNCS.PHASECHK.TRANS64.TRYWAIT P0, [R0+URZ], R3 ;  /* 0x00000003000075a7 */ /* 0x0022a400080011ff */
[----:B--2---:R-:W-:Y:S05]  /*a860*/  @!P0 NANOSLEEP.SYNCS 0x989680 ;  /* 0x009896800000895d */ /* 0x004fea0003900000 */
[----:B------:R-:W2:Y:S02]  /*a870*/  @!P0 SYNCS.PHASECHK.TRANS64 P0, [R0+URZ], R3 ;  /* 0x00000003000085a7 */ /* 0x000ea400080010ff */
[----:B--2---:R-:W-:Y:S05]  /*a880*/  @!P0 BRA `(.L_x_244) ;  /* 0xfffffffc00f08947 */ /* 0x004fea000383ffff */
[----:B------:R-:W-:Y:S05]  /*a890*/  BRA `(.L_x_245) ;  /* 0xffffff9800b87947 */ /* 0x000fea000383ffff */
.L_x_74:
[----:B------:R-:W-:-:S07]  /*a8a0*/  MOV R0, UR4 ;  /* 0x0000000400007c02 */ /* 0x000fce0008000f00 */
.L_x_246:
[----:B-1----:R1:W2:Y:S02]  /*a8b0*/  SYNCS.PHASECHK.TRANS64.TRYWAIT P0, [R0+URZ], R3 ;  /* 0x00000003000075a7 */ /* 0x0022a400080011ff */
[----:B--2---:R-:W-:Y:S05]  /*a8c0*/  @!P0 NANOSLEEP.SYNCS 0x989680 ;  /* 0x009896800000895d */ /* 0x004fea0003900000 */
[----:B------:R-:W2:Y:S02]  /*a8d0*/  @!P0 SYNCS.PHASECHK.TRANS64 P0, [R0+URZ], R3 ;  /* 0x00000003000085a7 */ /* 0x000ea400080010ff */
[----:B--2---:R-:W-:Y:S05]  /*a8e0*/  @!P0 BRA `(.L_x_246) ;  /* 0xfffffffc00f08947 */ /* 0x004fea000383ffff */
[----:B------:R-:W-:Y:S05]  /*a8f0*/  BRA `(.L_x_247) ;  /* 0xffffff9800c47947 */ /* 0x000fea000383ffff */
.L_x_75:
[----:B------:R-:W-:-:S07]  /*a900*/  MOV R0, UR4 ;  /* 0x0000000400007c02 */ /* 0x000fce0008000f00 */
.L_x_248:
[----:B-1----:R1:W2:Y:S02]  /*a910*/  SYNCS.PHASECHK.TRANS64.TRYWAIT P0, [R0+URZ], R3 ;  /* 0x00000003000075a7 */ /* 0x0022a400080011ff */
[----:B--2---:R-:W-:Y:S05]  /*a920*/  @!P0 NANOSLEEP.SYNCS 0x989680 ;  /* 0x009896800000895d */ /* 0x004fea0003900000 */
[----:B------:R-:W2:Y:S02]  /*a930*/  @!P0 SYNCS.PHASECHK.TRANS64 P0, [R0+URZ], R3 ;  /* 0x00000003000085a7 */ /* 0x000ea400080010ff */
[----:B--2---:R-:W-:Y:S05]  /*a940*/  @!P0 BRA `(.L_x_248) ;  /* 0xfffffffc00f08947 */ /* 0x004fea000383ffff */
[----:B------:R-:W-:Y:S05]  /*a950*/  BRA `(.L_x_249) ;  /* 0xffffff9800d07947 */ /* 0x000fea000383ffff */
.L_x_76:
[----:B------:R-:W-:-:S07]  /*a960*/  MOV R0, UR4 ;  /* 0x0000000400007c02 */ /* 0x000fce0008000f00 */
.L_x_250:
[----:B-1----:R1:W2:Y:S02]  /*a970*/  SYNCS.PHASECHK.TRANS64.TRYWAIT P0, [R0+URZ], R3 ;  /* 0x00000003000075a7 */ /* 0x0022a400080011ff */
[----:B--2---:R-:W-:Y:S05]  /*a980*/  @!P0 NANOSLEEP.SYNCS 0x989680 ;  /* 0x009896800000895d */ /* 0x004fea0003900000 */
[----:B------:R-:W2:Y:S02]  /*a990*/  @!P0 SYNCS.PHASECHK.TRANS64 P0, [R0+URZ], R3 ;  /* 0x00000003000085a7 */ /* 0x000ea400080010ff */
[----:B--2---:R-:W-:Y:S05]  /*a9a0*/  @!P0 BRA `(.L_x_250) ;  /* 0xfffffffc00f08947 */ /* 0x004fea000383ffff */
[----:B------:R-:W-:Y:S05]  /*a9b0*/  BRA `(.L_x_251) ;  /* 0xffffff9800dc7947 */ /* 0x000fea000383ffff */
.L_x_77:
[----:B------:R-:W-:-:S07]  /*a9c0*/  MOV R0, UR4 ;  /* 0x0000000400007c02 */ /* 0x000fce0008000f00 */
.L_x_252:
[----:B-1----:R1:W2:Y:S02]  /*a9d0*/  SYNCS.PHASECHK.TRANS64.TRYWAIT P0, [R0+URZ], R3 ;  /* 0x00000003000075a7 */ /* 0x0022a400080011ff */
[----:B--2---:R-:W-:Y:S05]  /*a9e0*/  @!P0 NANOSLEEP.SYNCS 0x989680 ;  /* 0x009896800000895d */ /* 0x004fea0003900000 */
[----:B------:R-:W2:Y:S02]  /*a9f0*/  @!P0 SYNCS.PHASECHK.TRANS64 P0, [R0+URZ], R3 ;  /* 0x00000003000085a7 */ /* 0x000ea400080010ff */
[----:B--2---:R-:W-:Y:S05]  /*aa00*/  @!P0 BRA `(.L_x_252) ;  /* 0xfffffffc00f08947 */ /* 0x004fea000383ffff */
[----:B------:R-:W-:Y:S05]  /*aa10*/  BRA `(.L_x_253) ;  /* 0xffffff9800e87947 */ /* 0x000fea000383ffff */
.L_x_78:
[----:B------:R-:W-:-:S07]  /*aa20*/  MOV R0, UR4 ;  /* 0x0000000400007c02 */ /* 0x000fce0008000f00 */
.L_x_254:
[----:B-1----:R1:W2:Y:S02]  /*aa30*/  SYNCS.PHASECHK.TRANS64.TRYWAIT P0, [R0+URZ], R3 ;  /* 0x00000003000075a7 */ /* 0x0022a400080011ff */
[----:B--2---:R-:W-:Y:S05]  /*aa40*/  @!P0 NANOSLEEP.SYNCS 0x989680 ;  /* 0x009896800000895d */ /* 0x004fea0003900000 */
[----:B------:R-:W2:Y:S02]  /*aa50*/  @!P0 SYNCS.PHASECHK.TRANS64 P0, [R0+URZ], R3 ;  /* 0x00000003000085a7 */ /* 0x000ea400080010ff */
[----:B--2---:R-:W-:Y:S05]  /*aa60*/  @!P0 BRA `(.L_x_254) ;  /* 0xfffffffc00f08947 */ /* 0x004fea000383ffff */
[----:B------:R-:W-:Y:S05]  /*aa70*/  BRA `(.L_x_255) ;  /* 0xffffff9800f47947 */ /* 0x000fea000383ffff */
.L_x_79:
[----:B------:R-:W-:-:S07]  /*aa80*/  MOV R0, UR4 ;  /* 0x0000000400007c02 */ /* 0x000fce0008000f00 */
.L_x_256:
[----:B-1----:R1:W2:Y:S02]  /*aa90*/  SYNCS.PHASECHK.TRANS64.TRYWAIT P0, [R0+URZ], R3 ;  /* 0x00000003000075a7 */ /* 0x0022a400080011ff */
[----:B--2---:R-:W-:Y:S05]  /*aaa0*/  @!P0 NANOSLEEP.SYNCS 0x989680 ;  /* 0x009896800000895d */ /* 0x004fea0003900000 */
[----:B------:R-:W2:Y:S02]  /*aab0*/  @!P0 SYNCS.PHASECHK.TRANS64 P0, [R0+URZ], R3 ;  /* 0x00000003000085a7 */ /* 0x000ea400080010ff */
[----:B--2---:R-:W-:Y:S05]  /*aac0*/  @!P0 BRA `(.L_x_256) ;  /* 0xfffffffc00f08947 */ /* 0x004fea000383ffff */
[----:B------:R-:W-:Y:S05]  /*aad0*/  BRA `(.L_x_257) ;  /* 0xffffff9c00007947 */ /* 0x000fea000383ffff */
.L_x_80:
[----:B------:R-:W-:-:S07]  /*aae0*/  MOV R0, UR4 ;  /* 0x0000000400007c02 */ /* 0x000fce0008000f00 */
.L_x_258:
[----:B-1----:R1:W2:Y:S02]  /*aaf0*/  SYNCS.PHASECHK.TRANS64.TRYWAIT P0, [R0+URZ], R3 ;  /* 0x00000003000075a7 */ /* 0x0022a400080011ff */
[----:B--2---:R-:W-:Y:S05]  /*ab00*/  @!P0 NANOSLEEP.SYNCS 0x989680 ;  /* 0x009896800000895d */ /* 0x004fea0003900000 */
[----:B------:R-:W2:Y:S02]  /*ab10*/  @!P0 SYNCS.PHASECHK.TRANS64 P0, [R0+URZ], R3 ;  /* 0x00000003000085a7 */ /* 0x000ea400080010ff */
[----:B--2---:R-:W-:Y:S05]  /*ab20*/  @!P0 BRA `(.L_x_258) ;  /* 0xfffffffc00f08947 */ /* 0x004fea000383ffff */
[----:B------:R-:W-:Y:S05]  /*ab30*/  BRA `(.L_x_259) ;  /* 0xffffff9c000c7947 */ /* 0x000fea000383ffff */
.L_x_81:
[----:B------:R-:W-:-:S07]  /*ab40*/  MOV R0, UR4 ;  /* 0x0000000400007c02 */ /* 0x000fce0008000f00 */
.L_x_260:
[----:B-1----:R1:W2:Y:S02]  /*ab50*/  SYNCS.PHASECHK.TRANS64.TRYWAIT P0, [R0+URZ], R3 ;  /* 0x00000003000075a7 */ /* 0x0022a400080011ff */
[----:B--2---:R-:W-:Y:S05]  /*ab60*/  @!P0 NANOSLEEP.SYNCS 0x989680 ;  /* 0x009896800000895d */ /* 0x004fea0003900000 */
[----:B------:R-:W2:Y:S02]  /*ab70*/  @!P0 SYNCS.PHASECHK.TRANS64 P0, [R0+URZ], R3 ;  /* 0x00000003000085a7 */ /* 0x000ea400080010ff */
[----:B--2---:R-:W-:Y:S05]  /*ab80*/  @!P0 BRA `(.L_x_260) ;  /* 0xfffffffc00f08947 */ /* 0x004fea000383ffff */
[----:B------:R-:W-:Y:S05]  /*ab90*/  BRA `(.L_x_261) ;  /* 0xffffff9c00187947 */ /* 0x000fea000383ffff */
.L_x_82:
[----:B------:R-:W-:-:S07]  /*aba0*/  MOV R0, UR4 ;  /* 0x0000000400007c02 */ /* 0x000fce0008000f00 */
.L_x_262:
[----:B-1----:R1:W2:Y:S02]  /*abb0*/  SYNCS.PHASECHK.TRANS64.TRYWAIT P0, [R0+URZ], R3 ;  /* 0x00000003000075a7 */ /* 0x0022a400080011ff */
[----:B--2---:R-:W-:Y:S05]  /*abc0*/  @!P0 NANOSLEEP.SYNCS 0x989680 ;  /* 0x009896800000895d */ /* 0x004fea0003900000 */
[----:B------:R-:W2:Y:S02]  /*abd0*/  @!P0 SYNCS.PHASECHK.TRANS64 P0, [R0+URZ], R3 ;  /* 0x00000003000085a7 */ /* 0x000ea400080010ff */
[----:B--2---:R-:W-:Y:S05]  /*abe0*/  @!P0 BRA `(.L_x_262) ;  /* 0xfffffffc00f08947 */ /* 0x004fea000383ffff */
[----:B------:R-:W-:Y:S05]  /*abf0*/  BRA `(.L_x_263) ;  /* 0xffffff9c00247947 */ /* 0x000fea000383ffff */
.L_x_83:
[----:B------:R-:W-:-:S07]  /*ac00*/  MOV R0, UR4 ;  /* 0x0000000400007c02 */ /* 0x000fce0008000f00 */
.L_x_264:
[----:B-1----:R1:W2:Y:S02]  /*ac10*/  SYNCS.PHASECHK.TRANS64.TRYWAIT P0, [R0+URZ], R3 ;  /* 0x00000003000075a7 */ /* 0x0022a400080011ff */
[----:B--2---:R-:W-:Y:S05]  /*ac20*/  @!P0 NANOSLEEP.SYNCS 0x989680 ;  /* 0x009896800000895d */ /* 0x004fea0003900000 */
[----:B------:R-:W2:Y:S02]  /*ac30*/  @!P0 SYNCS.PHASECHK.TRANS64 P0, [R0+URZ], R3 ;  /* 0x00000003000085a7 */ /* 0x000ea400080010ff */
[----:B--2---:R-:W-:Y:S05]  /*ac40*/  @!P0 BRA `(.L_x_264) ;  /* 0xfffffffc00f08947 */ /* 0x004fea000383ffff */
[----:B------:R-:W-:Y:S05]  /*ac50*/  BRA `(.L_x_265) ;  /* 0xffffff9c00307947 */ /* 0x000fea000383ffff */
.L_x_84:
[----:B------:R-:W-:-:S07]  /*ac60*/  MOV R0, UR4 ;  /* 0x0000000400007c02 */ /* 0x000fce0008000f00 */
.L_x_266:
[----:B-1----:R1:W2:Y:S02]  /*ac70*/  SYNCS.PHASECHK.TRANS64.TRYWAIT P0, [R0+URZ], R3 ;  /* 0x00000003000075a7 */ /* 0x0022a400080011ff */
[----:B--2---:R-:W-:Y:S05]  /*ac80*/  @!P0 NANOSLEEP.SYNCS 0x989680 ;  /* 0x009896800000895d */ /* 0x004fea0003900000 */
[----:B------:R-:W2:Y:S02]  /*ac90*/  @!P0 SYNCS.PHASECHK.TRANS64 P0, [R0+URZ], R3 ;  /* 0x00000003000085a7 */ /* 0x000ea400080010ff */
[----:B--2---:R-:W-:Y:S05]  /*aca0*/  @!P0 BRA `(.L_x_266) ;  /* 0xfffffffc00f08947 */ /* 0x004fea000383ffff */
[----:B------:R-:W-:Y:S05]  /*acb0*/  BRA `(.L_x_267) ;  /* 0xffffff9c003c7947 */ /* 0x000fea000383ffff */
.L_x_85:
[----:B------:R-:W-:-:S07]  /*acc0*/  MOV R0, UR4 ;  /* 0x0000000400007c02 */ /* 0x000fce0008000f00 */
.L_x_268:
[----:B-1----:R1:W2:Y:S02]  /*acd0*/  SYNCS.PHASECHK.TRANS64.TRYWAIT P0, [R0+URZ], R3 ;  /* 0x00000003000075a7 */ /* 0x0022a400080011ff */
[----:B--2---:R-:W-:Y:S05]  /*ace0*/  @!P0 NANOSLEEP.SYNCS 0x989680 ;  /* 0x009896800000895d */ /* 0x004fea0003900000 */
[----:B------:R-:W2:Y:S02]  /*acf0*/  @!P0 SYNCS.PHASECHK.TRANS64 P0, [R0+URZ], R3 ;  /* 0x00000003000085a7 */ /* 0x000ea400080010ff */
[----:B--2---:R-:W-:Y:S05]  /*ad00*/  @!P0 BRA `(.L_x_268) ;  /* 0xfffffffc00f08947 */ /* 0x004fea000383ffff */
[----:B------:R-:W-:Y:S05]  /*ad10*/  BRA `(.L_x_269) ;  /* 0xffffff9c00487947 */ /* 0x000fea000383ffff */
.L_x_86:
[----:B------:R-:W-:-:S07]  /*ad20*/  MOV R0, UR4 ;  /* 0x0000000400007c02 */ /* 0x000fce0008000f00 */
.L_x_270:
[----:B-1----:R1:W2:Y:S02]  /*ad30*/  SYNCS.PHASECHK.TRANS64.TRYWAIT P0, [R0+URZ], R3 ;  /* 0x00000003000075a7 */ /* 0x0022a400080011ff */
[----:B--2---:R-:W-:Y:S05]  /*ad40*/  @!P0 NANOSLEEP.SYNCS 0x989680 ;  /* 0x009896800000895d */ /* 0x004fea0003900000 */
[----:B------:R-:W2:Y:S02]  /*ad50*/  @!P0 SYNCS.PHASECHK.TRANS64 P0, [R0+URZ], R3 ;  /* 0x00000003000085a7 */ /* 0x000ea400080010ff */
[----:B--2---:R-:W-:Y:S05]  /*ad60*/  @!P0 BRA `(.L_x_270) ;  /* 0xfffffffc00f08947 */ /* 0x004fea000383ffff */
[----:B------:R-:W-:Y:S05]  /*ad70*/  BRA `(.L_x_271) ;  /* 0xffffff9c00547947 */ /* 0x000fea000383ffff */
.L_x_87:
[----:B------:R-:W-:-:S07]  /*ad80*/  MOV R0, UR4 ;  /* 0x0000000400007c02 */ /* 0x000fce0008000f00 */
.L_x_272:
[----:B-1----:R1:W2:Y:S02]  /*ad90*/  SYNCS.PHASECHK.TRANS64.TRYWAIT P0, [R0+URZ], R3 ;  /* 0x00000003000075a7 */ /* 0x0022a400080011ff */
[----:B--2---:R-:W-:Y:S05]  /*ada0*/  @!P0 NANOSLEEP.SYNCS 0x989680 ;  /* 0x009896800000895d */ /* 0x004fea0003900000 */
[----:B------:R-:W2:Y:S02]  /*adb0*/  @!P0 SYNCS.PHASECHK.TRANS64 P0, [R0+URZ], R3 ;  /* 0x00000003000085a7 */ /* 0x000ea400080010ff */
[----:B--2---:R-:W-:Y:S05]  /*adc0*/  @!P0 BRA `(.L_x_272) ;  /* 0xfffffffc00f08947 */ /* 0x004fea000383ffff */
[----:B------:R-:W-:Y:S05]  /*add0*/  BRA `(.L_x_273) ;  /* 0xffffff9c00607947 */ /* 0x000fea000383ffff */
.L_x_88:
[----:B------:R-:W-:-:S07]  /*ade0*/  MOV R0, UR4 ;  /* 0x0000000400007c02 */ /* 0x000fce0008000f00 */
.L_x_274:
[----:B-1----:R1:W2:Y:S02]  /*adf0*/  SYNCS.PHASECHK.TRANS64.TRYWAIT P0, [R0+URZ], R3 ;  /* 0x00000003000075a7 */ /* 0x0022a400080011ff */
[----:B--2---:R-:W-:Y:S05]  /*ae00*/  @!P0 NANOSLEEP.SYNCS 0x989680 ;  /* 0x009896800000895d */ /* 0x004fea0003900000 */
[----:B------:R-:W2:Y:S02]  /*ae10*/  @!P0 SYNCS.PHASECHK.TRANS64 P0, [R0+URZ], R3 ;  /* 0x00000003000085a7 */ /* 0x000ea400080010ff */
[----:B--2---:R-:W-:Y:S05]  /*ae20*/  @!P0 BRA `(.L_x_274) ;  /* 0xfffffffc00f08947 */ /* 0x004fea000383ffff */
[----:B------:R-:W-:Y:S05]  /*ae30*/  BRA `(.L_x_275) ;  /* 0xffffff9c006c7947 */ /* 0x000fea000383ffff */
.L_x_89:
[----:B------:R-:W-:-:S07]  /*ae40*/  MOV R0, UR4 ;  /* 0x0000000400007c02 */ /* 0x000fce0008000f00 */
.L_x_276:
[----:B-1----:R1:W2:Y:S02]  /*ae50*/  SYNCS.PHASECHK.TRANS64.TRYWAIT P0, [R0+URZ], R3 ;  /* 0x00000003000075a7 */ /* 0x0022a400080011ff */
[----:B--2---:R-:W-:Y:S05]  /*ae60*/  @!P0 NANOSLEEP.SYNCS 0x989680 ;  /* 0x009896800000895d */ /* 0x004fea0003900000 */
[----:B------:R-:W2:Y:S02]  /*ae70*/  @!P0 SYNCS.PHASECHK.TRANS64 P0, [R0+URZ], R3 ;  /* 0x00000003000085a7 */ /* 0x000ea400080010ff */
[----:B--2---:R-:W-:Y:S05]  /*ae80*/  @!P0 BRA `(.L_x_276) ;  /* 0xfffffffc00f08947 */ /* 0x004fea000383ffff */
[----:B------:R-:W-:Y:S05]  /*ae90*/  BRA `(.L_x_277) ;  /* 0xffffff9c00787947 */ /* 0x000fea000383ffff */
.L_x_90:
[----:B------:R-:W-:-:S07]  /*aea0*/  MOV R0, UR4 ;  /* 0x0000000400007c02 */ /* 0x000fce0008000f00 */
.L_x_278:
[----:B-1----:R1:W2:Y:S02]  /*aeb0*/  SYNCS.PHASECHK.TRANS64.TRYWAIT P0, [R0+URZ], R3 ;  /* 0x00000003000075a7 */ /* 0x0022a400080011ff */
[----:B--2---:R-:W-:Y:S05]  /*aec0*/  @!P0 NANOSLEEP.SYNCS 0x989680 ;  /* 0x009896800000895d */ /* 0x004fea0003900000 */
[----:B------:R-:W2:Y:S02]  /*aed0*/  @!P0 SYNCS.PHASECHK.TRANS64 P0, [R0+URZ], R3 ;  /* 0x00000003000085a7 */ /* 0x000ea400080010ff */
[----:B--2---:R-:W-:Y:S05]  /*aee0*/  @!P0 BRA `(.L_x_278) ;  /* 0xfffffffc00f08947 */ /* 0x004fea000383ffff */
[----:B------:R-:W-:Y:S05]  /*aef0*/  BRA `(.L_x_279) ;  /* 0xffffff9c00847947 */ /* 0x000fea000383ffff */
.L_x_91:
[----:B------:R-:W-:-:S07]  /*af00*/  MOV R0, UR4 ;  /* 0x0000000400007c02 */ /* 0x000fce0008000f00 */
.L_x_280:
[----:B-1----:R1:W2:Y:S02]  /*af10*/  SYNCS.PHASECHK.TRANS64.TRYWAIT P0, [R0+URZ], R3 ;  /* 0x00000003000075a7 */ /* 0x0022a400080011ff */
[----:B--2---:R-:W-:Y:S05]  /*af20*/  @!P0 NANOSLEEP.SYNCS 0x989680 ;  /* 0x009896800000895d */ /* 0x004fea0003900000 */
[----:B------:R-:W2:Y:S02]  /*af30*/  @!P0 SYNCS.PHASECHK.TRANS64 P0, [R0+URZ], R3 ;  /* 0x00000003000085a7 */ /* 0x000ea400080010ff */
[----:B--2---:R-:W-:Y:S05]  /*af40*/  @!P0 BRA `(.L_x_280) ;  /* 0xfffffffc00f08947 */ /* 0x004fea000383ffff */
[----:B------:R-:W-:Y:S05]  /*af50*/  BRA `(.L_x_281) ;  /* 0xffffff9c00907947 */ /* 0x000fea000383ffff */
.L_x_92:
[----:B------:R-:W-:-:S07]  /*af60*/  MOV R0, UR4 ;  /* 0x0000000400007c02 */ /* 0x000fce0008000f00 */
.L_x_282:
[----:B-1----:R1:W2:Y:S02]  /*af70*/  SYNCS.PHASECHK.TRANS64.TRYWAIT P0, [R0+URZ], R3 ;  /* 0x00000003000075a7 */ /* 0x0022a400080011ff */
[----:B--2---:R-:W-:Y:S05]  /*af80*/  @!P0 NANOSLEEP.SYNCS 0x989680 ;  /* 0x009896800000895d */ /* 0x004fea0003900000 */
[----:B------:R-:W2:Y:S02]  /*af90*/  @!P0 SYNCS.PHASECHK.TRANS64 P0, [R0+URZ], R3 ;  /* 0x00000003000085a7 */ /* 0x000ea400080010ff */
[----:B--2---:R-:W-:Y:S05]  /*afa0*/  @!P0 BRA `(.L_x_282) ;  /* 0xfffffffc00f08947 */ /* 0x004fea000383ffff */
[----:B------:R-:W-:Y:S05]  /*afb0*/  BRA `(.L_x_283) ;  /* 0xffffff9c009c7947 */ /* 0x000fea000383ffff */
.L_x_93:
[----:B------:R-:W-:-:S07]  /*afc0*/  MOV R0, UR4 ;  /* 0x0000000400007c02 */ /* 0x000fce0008000f00 */
.L_x_284:
[----:B-1----:R1:W2:Y:S02]  /*afd0*/  SYNCS.PHASECHK.TRANS64.TRYWAIT P0, [R0+URZ], R3 ;  /* 0x00000003000075a7 */ /* 0x0022a400080011ff */
[----:B--2---:R-:W-:Y:S05]  /*afe0*/  @!P0 NANOSLEEP.SYNCS 0x989680 ;  /* 0x009896800000895d */ /* 0x004fea0003900000 */
[----:B------:R-:W2:Y:S02]  /*aff0*/  @!P0 SYNCS.PHASECHK.TRANS64 P0, [R0+URZ], R3 ;  /* 0x00000003000085a7 */ /* 0x000ea400080010ff */
[----:B--2---:R-:W-:Y:S05]  /*b000*/  @!P0 BRA `(.L_x_284) ;  /* 0xfffffffc00f08947 */ /* 0x004fea000383ffff */
[----:B------:R-:W-:Y:S05]  /*b010*/  BRA `(.L_x_285) ;  /* 0xffffff9c00a87947 */ /* 0x000fea000383ffff */
.L_x_94:
[----:B------:R-:W-:-:S07]  /*b020*/  MOV R0, UR4 ;  /* 0x0000000400007c02 */ /* 0x000fce0008000f00 */
.L_x_286:
[----:B-1----:R1:W2:Y:S02]  /*b030*/  SYNCS.PHASECHK.TRANS64.TRYWAIT P0, [R0+URZ], R3 ;  /* 0x00000003000075a7 */ /* 0x0022a400080011ff */
[----:B--2---:R-:W-:Y:S05]  /*b040*/  @!P0 NANOSLEEP.SYNCS 0x989680 ;  /* 0x009896800000895d */ /* 0x004fea0003900000 */
[----:B------:R-:W2:Y:S02]  /*b050*/  @!P0 SYNCS.PHASECHK.TRANS64 P0, [R0+URZ], R3 ;  /* 0x00000003000085a7 */ /* 0x000ea400080010ff */
[----:B--2---:R-:W-:Y:S05]  /*b060*/  @!P0 BRA `(.L_x_286) ;  /* 0xfffffffc00f08947 */ /* 0x004fea000383ffff */
[----:B------:R-:W-:Y:S05]  /*b070*/  BRA `(.L_x_287) ;  /* 0xffffff9c00b47947 */ /* 0x000fea000383ffff */
.L_x_95:
[----:B------:R-:W-:-:S07]  /*b080*/  MOV R0, UR4 ;  /* 0x0000000400007c02 */ /* 0x000fce0008000f00 */
.L_x_288:
[----:B-1----:R1:W2:Y:S02]  /*b090*/  SYNCS.PHASECHK.TRANS64.TRYWAIT P0, [R0+URZ], R3 ;  /* 0x00000003000075a7 */ /* 0x0022a400080011ff */
[----:B--2---:R-:W-:Y:S05]  /*b0a0*/  @!P0 NANOSLEEP.SYNCS 0x989680 ;  /* 0x009896800000895d */ /* 0x004fea0003900000 */
[----:B------:R-:W2:Y:S02]  /*b0b0*/  @!P0 SYNCS.PHASECHK.TRANS64 P0, [R0+URZ], R3 ;  /* 0x00000003000085a7 */ /* 0x000ea400080010ff */
[----:B--2---:R-:W-:Y:S05]  /*b0c0*/  @!P0 BRA `(.L_x_288) ;  /* 0xfffffffc00f08947 */ /* 0x004fea000383ffff */
[----:B------:R-:W-:Y:S05]  /*b0d0*/  BRA `(.L_x_289) ;  /* 0xffffff9c00c07947 */ /* 0x000fea000383ffff */
.L_x_96:
[----:B------:R-:W-:-:S07]  /*b0e0*/  MOV R0, UR4 ;  /* 0x0000000400007c02 */ /* 0x000fce0008000f00 */
.L_x_290:
[----:B-1----:R1:W2:Y:S02]  /*b0f0*/  SYNCS.PHASECHK.TRANS64.TRYWAIT P0, [R0+URZ], R3 ;  /* 0x00000003000075a7 */ /* 0x0022a400080011ff */
[----:B--2---:R-:W-:Y:S05]  /*b100*/  @!P0 NANOSLEEP.SYNCS 0x989680 ;  /* 0x009896800000895d */ /* 0x004fea0003900000 */
[----:B------:R-:W2:Y:S02]  /*b110*/  @!P0 SYNCS.PHASECHK.TRANS64 P0, [R0+URZ], R3 ;  /* 0x00000003000085a7 */ /* 0x000ea400080010ff */
[----:B--2---:R-:W-:Y:S05]  /*b120*/  @!P0 BRA `(.L_x_290) ;  /* 0xfffffffc00f08947 */ /* 0x004fea000383ffff */
[----:B------:R-:W-:Y:S05]  /*b130*/  BRA `(.L_x_291) ;  /* 0xffffff9c00cc7947 */ /* 0x000fea000383ffff */
.L_x_97:
[----:B------:R-:W-:-:S07]  /*b140*/  MOV R0, UR4 ;  /* 0x0000000400007c02 */ /* 0x000fce0008000f00 */
.L_x_292:
[----:B-1----:R1:W2:Y:S02]  /*b150*/  SYNCS.PHASECHK.TRANS64.TRYWAIT P0, [R0+URZ], R3 ;  /* 0x00000003000075a7 */ /* 0x0022a400080011ff */
[----:B--2---:R-:W-:Y:S05]  /*b160*/  @!P0 NANOSLEEP.SYNCS 0x989680 ;  /* 0x009896800000895d */ /* 0x004fea0003900000 */
[----:B------:R-:W2:Y:S02]  /*b170*/  @!P0 SYNCS.PHASECHK.TRANS64 P0, [R0+URZ], R3 ;  /* 0x00000003000085a7 */ /* 0x000ea400080010ff */
[----:B--2---:R-:W-:Y:S05]  /*b180*/  @!P0 BRA `(.L_x_292) ;  /* 0xfffffffc00f08947 */ /* 0x004fea000383ffff */
[----:B------:R-:W-:Y:S05]  /*b190*/  BRA `(.L_x_293) ;  /* 0xffffff9c00d87947 */ /* 0x000fea000383ffff */
.L_x_98:
[----:B------:R-:W-:-:S07]  /*b1a0*/  MOV R0, UR4 ;  /* 0x0000000400007c02 */ /* 0x000fce0008000f00 */
.L_x_294:
[----:B-1----:R1:W2:Y:S02]  /*b1b0*/  SYNCS.PHASECHK.TRANS64.TRYWAIT P0, [R0+URZ], R3 ;  /* 0x00000003000075a7 */ /* 0x0022a400080011ff */
[----:B--2---:R-:W-:Y:S05]  /*b1c0*/  @!P0 NANOSLEEP.SYNCS 0x989680 ;  /* 0x009896800000895d */ /* 0x004fea0003900000 */
[----:B------:R-:W2:Y:S02]  /*b1d0*/  @!P0 SYNCS.PHASECHK.TRANS64 P0, [R0+URZ], R3 ;  /* 0x00000003000085a7 */ /* 0x000ea400080010ff */
[----:B--2---:R-:W-:Y:S05]  /*b1e0*/  @!P0 BRA `(.L_x_294) ;  /* 0xfffffffc00f08947 */ /* 0x004fea000383ffff */
[----:B------:R-:W-:Y:S05]  /*b1f0*/  BRA `(.L_x_295) ;  /* 0xffffff9c00e47947 */ /* 0x000fea000383ffff */
.L_x_99:
[----:B------:R-:W-:-:S07]  /*b200*/  MOV R0, UR4 ;  /* 0x0000000400007c02 */ /* 0x000fce0008000f00 */
.L_x_296:
[----:B-1----:R1:W2:Y:S02]  /*b210*/  SYNCS.PHASECHK.TRANS64.TRYWAIT P0, [R0+URZ], R3 ;  /* 0x00000003000075a7 */ /* 0x0022a400080011ff */
[----:B--2---:R-:W-:Y:S05]  /*b220*/  @!P0 NANOSLEEP.SYNCS 0x989680 ;  /* 0x009896800000895d */ /* 0x004fea0003900000 */
[----:B------:R-:W2:Y:S02]  /*b230*/  @!P0 SYNCS.PHASECHK.TRANS64 P0, [R0+URZ], R3 ;  /* 0x00000003000085a7 */ /* 0x000ea400080010ff */
[----:B--2---:R-:W-:Y:S05]  /*b240*/  @!P0 BRA `(.L_x_296) ;  /* 0xfffffffc00f08947 */ /* 0x004fea000383ffff */
[----:B------:R-:W-:Y:S05]  /*b250*/  BRA `(.L_x_297) ;  /* 0xffffff9c00f07947 */ /* 0x000fea000383ffff */
.L_x_100:
[----:B------:R-:W-:-:S07]  /*b260*/  MOV R0, UR4 ;  /* 0x0000000400007c02 */ /* 0x000fce0008000f00 */
.L_x_298:
[----:B-1----:R1:W2:Y:S02]  /*b270*/  SYNCS.PHASECHK.TRANS64.TRYWAIT P0, [R0+URZ], R3 ;  /* 0x00000003000075a7 */ /* 0x0022a400080011ff */
[----:B--2---:R-:W-:Y:S05]  /*b280*/  @!P0 NANOSLEEP.SYNCS 0x989680 ;  /* 0x009896800000895d */ /* 0x004fea0003900000 */
[----:B------:R-:W2:Y:S02]  /*b290*/  @!P0 SYNCS.PHASECHK.TRANS64 P0, [R0+URZ], R3 ;  /* 0x00000003000085a7 */ /* 0x000ea400080010ff */
[----:B--2---:R-:W-:Y:S05]  /*b2a0*/  @!P0 BRA `(.L_x_298) ;  /* 0xfffffffc00f08947 */ /* 0x004fea000383ffff */
[----:B------:R-:W-:Y:S05]  /*b2b0*/  BRA `(.L_x_299) ;  /* 0xffffff9c00fc7947 */ /* 0x000fea000383ffff */
.L_x_101:
[----:B------:R-:W-:-:S07]  /*b2c0*/  MOV R0, UR4 ;  /* 0x0000000400007c02 */ /* 0x000fce0008000f00 */
.L_x_300:
[----:B-1----:R1:W2:Y:S02]  /*b2d0*/  SYNCS.PHASECHK.TRANS64.TRYWAIT P0, [R0+URZ], R3 ;  /* 0x00000003000075a7 */ /* 0x0022a400080011ff */
[----:B--2---:R-:W-:Y:S05]  /*b2e0*/  @!P0 NANOSLEEP.SYNCS 0x989680 ;  /* 0x009896800000895d */ /* 0x004fea0003900000 */
[----:B------:R-:W2:Y:S02]  /*b2f0*/  @!P0 SYNCS.PHASECHK.TRANS64 P0, [R0+URZ], R3 ;  /* 0x00000003000085a7 */ /* 0x000ea400080010ff */
[----:B--2---:R-:W-:Y:S05]  /*b300*/  @!P0 BRA `(.L_x_300) ;  /* 0xfffffffc00f08947 */ /* 0x004fea000383ffff */
[----:B------:R-:W-:Y:S05]  /*b310*/  BRA `(.L_x_301) ;  /* 0xffffffa000087947 */ /* 0x000fea000383ffff */
.L_x_102:
[----:B------:R-:W-:-:S07]  /*b320*/  MOV R0, UR4 ;  /* 0x0000000400007c02 */ /* 0x000fce0008000f00 */
.L_x_302:
[----:B-1----:R1:W2:Y:S02]  /*b330*/  SYNCS.PHASECHK.TRANS64.TRYWAIT P0, [R0+URZ], R3 ;  /* 0x00000003000075a7 */ /* 0x0022a400080011ff */
[----:B--2---:R-:W-:Y:S05]  /*b340*/  @!P0 NANOSLEEP.SYNCS 0x989680 ;  /* 0x009896800000895d */ /* 0x004fea0003900000 */
[----:B------:R-:W2:Y:S02]  /*b350*/  @!P0 SYNCS.PHASECHK.TRANS64 P0, [R0+URZ], R3 ;  /* 0x00000003000085a7 */ /* 0x000ea400080010ff */
[----:B--2---:R-:W-:Y:S05]  /*b360*/  @!P0 BRA `(.L_x_302) ;  /* 0xfffffffc00f08947 */ /* 0x004fea000383ffff */
[----:B------:R-:W-:Y:S05]  /*b370*/  BRA `(.L_x_303) ;  /* 0xffffffa000147947 */ /* 0x000fea000383ffff */
.L_x_103:
[----:B------:R-:W-:-:S07]  /*b380*/  MOV R0, UR4 ;  /* 0x0000000400007c02 */ /* 0x000fce0008000f00 */
.L_x_304:
[----:B-1----:R1:W2:Y:S02]  /*b390*/  SYNCS.PHASECHK.TRANS64.TRYWAIT P0, [R0+URZ], R3 ;  /* 0x00000003000075a7 */ /* 0x0022a400080011ff */
[----:B--2---:R-:W-:Y:S05]  /*b3a0*/  @!P0 NANOSLEEP.SYNCS 0x989680 ;  /* 0x009896800000895d */ /* 0x004fea0003900000 */
[----:B------:R-:W2:Y:S02]  /*b3b0*/  @!P0 SYNCS.PHASECHK.TRANS64 P0, [R0+URZ], R3 ;  /* 0x00000003000085a7 */ /* 0x000ea400080010ff */
[----:B--2---:R-:W-:Y:S05]  /*b3c0*/  @!P0 BRA `(.L_x_304) ;  /* 0xfffffffc00f08947 */ /* 0x004fea000383ffff */
[----:B------:R-:W-:Y:S05]  /*b3d0*/  BRA `(.L_x_305) ;  /* 0xffffffa000207947 */ /* 0x000fea000383ffff */
.L_x_104:
[----:B------:R-:W-:-:S07]  /*b3e0*/  MOV R0, UR4 ;  /* 0x0000000400007c02 */ /* 0x000fce0008000f00 */
.L_x_306:
[----:B-1----:R1:W2:Y:S02]  /*b3f0*/  SYNCS.PHASECHK.TRANS64.TRYWAIT P0, [R0+URZ], R3 ;  /* 0x00000003000075a7 */ /* 0x0022a400080011ff */
[----:B--2---:R-:W-:Y:S05]  /*b400*/  @!P0 NANOSLEEP.SYNCS 0x989680 ;  /* 0x009896800000895d */ /* 0x004fea0003900000 */
[----:B------:R-:W2:Y:S02]  /*b410*/  @!P0 SYNCS.PHASECHK.TRANS64 P0, [R0+URZ], R3 ;  /* 0x00000003000085a7 */ /* 0x000ea400080010ff */
[----:B--2---:R-:W-:Y:S05]  /*b420*/  @!P0 BRA `(.L_x_306) ;  /* 0xfffffffc00f08947 */ /* 0x004fea000383ffff */
[----:B------:R-:W-:Y:S05]  /*b430*/  BRA `(.L_x_307) ;  /* 0xffffffa0002c7947 */ /* 0x000fea000383ffff */
.L_x_105:
[----:B------:R-:W-:-:S07]  /*b440*/  MOV R0, UR4 ;  /* 0x0000000400007c02 */ /* 0x000fce0008000f00 */
.L_x_308:
[----:B-1----:R1:W2:Y:S02]  /*b450*/  SYNCS.PHASECHK.TRANS64.TRYWAIT P0, [R0+URZ], R3 ;  /* 0x00000003000075a7 */ /* 0x0022a400080011ff */
[----:B--2---:R-:W-:Y:S05]  /*b460*/  @!P0 NANOSLEEP.SYNCS 0x989680 ;  /* 0x009896800000895d */ /* 0x004fea0003900000 */
[----:B------:R-:W2:Y:S02]  /*b470*/  @!P0 SYNCS.PHASECHK.TRANS64 P0, [R0+URZ], R3 ;  /* 0x00000003000085a7 */ /* 0x000ea400080010ff */
[----:B--2---:R-:W-:Y:S05]  /*b480*/  @!P0 BRA `(.L_x_308) ;  /* 0xfffffffc00f08947 */ /* 0x004fea000383ffff */
[----:B------:R-:W-:Y:S05]  /*b490*/  BRA `(.L_x_309) ;  /* 0xffffffa000387947 */ /* 0x000fea000383ffff */
.L_x_106:
[----:B------:R-:W-:-:S07]  /*b4a0*/  MOV R0, UR4 ;  /* 0x0000000400007c02 */ /* 0x000fce0008000f00 */
.L_x_310:
[----:B-1----:R1:W2:Y:S02]  /*b4b0*/  SYNCS.PHASECHK.TRANS64.TRYWAIT P0, [R0+URZ], R3 ;  /* 0x00000003000075a7 */ /* 0x0022a400080011ff */
[----:B--2---:R-:W-:Y:S05]  /*b4c0*/  @!P0 NANOSLEEP.SYNCS 0x989680 ;  /* 0x009896800000895d */ /* 0x004fea0003900000 */
[----:B------:R-:W2:Y:S02]  /*b4d0*/  @!P0 SYNCS.PHASECHK.TRANS64 P0, [R0+URZ], R3 ;  /* 0x00000003000085a7 */ /* 0x000ea400080010ff */
[----:B--2---:R-:W-:Y:S05]  /*b4e0*/  @!P0 BRA `(.L_x_310) ;  /* 0xfffffffc00f08947 */ /* 0x004fea000383ffff */
[----:B------:R-:W-:Y:S05]  /*b4f0*/  BRA `(.L_x_311) ;  /* 0xffffffa000447947 */ /* 0x000fea000383ffff */
.L_x_107:
[----:B------:R-:W-:-:S07]  /*b500*/  MOV R0, UR4 ;  /* 0x0000000400007c02 */ /* 0x000fce0008000f00 */
.L_x_312:
[----:B-1----:R1:W2:Y:S02]  /*b510*/  SYNCS.PHASECHK.TRANS64.TRYWAIT P0, [R0+URZ], R3 ;  /* 0x00000003000075a7 */ /* 0x0022a400080011ff */
[----:B--2---:R-:W-:Y:S05]  /*b520*/  @!P0 NANOSLEEP.SYNCS 0x989680 ;  /* 0x009896800000895d */ /* 0x004fea0003900000 */
[----:B------:R-:W2:Y:S02]  /*b530*/  @!P0 SYNCS.PHASECHK.TRANS64 P0, [R0+URZ], R3 ;  /* 0x00000003000085a7 */ /* 0x000ea400080010ff */
[----:B--2---:R-:W-:Y:S05]  /*b540*/  @!P0 BRA `(.L_x_312) ;  /* 0xfffffffc00f08947 */ /* 0x004fea000383ffff */
[----:B------:R-:W-:Y:S05]  /*b550*/  BRA `(.L_x_313) ;  /* 0xffffffa000507947 */ /* 0x000fea000383ffff */
.L_x_108:
[----:B------:R-:W-:-:S07]  /*b560*/  MOV R0, UR4 ;  /* 0x0000000400007c02 */ /* 0x000fce0008000f00 */
.L_x_314:
[----:B-1----:R1:W2:Y:S02]  /*b570*/  SYNCS.PHASECHK.TRANS64.TRYWAIT P0, [R0+URZ], R3 ;  /* 0x00000003000075a7 */ /* 0x0022a400080011ff */
[----:B--2---:R-:W-:Y:S05]  /*b580*/  @!P0 NANOSLEEP.SYNCS 0x989680 ;  /* 0x009896800000895d */ /* 0x004fea0003900000 */
[----:B------:R-:W2:Y:S02]  /*b590*/  @!P0 SYNCS.PHASECHK.TRANS64 P0, [R0+URZ], R3 ;  /* 0x00000003000085a7 */ /* 0x000ea400080010ff */
[----:B--2---:R-:W-:Y:S05]  /*b5a0*/  @!P0 BRA `(.L_x_314) ;  /* 0xfffffffc00f08947 */ /* 0x004fea000383ffff */
[----:B------:R-:W-:Y:S05]  /*b5b0*/  BRA `(.L_x_315) ;  /* 0xffffffa0005c7947 */ /* 0x000fea000383ffff */
.L_x_109:
[----:B------:R-:W-:-:S07]  /*b5c0*/  MOV R0, UR4 ;  /* 0x0000000400007c02 */ /* 0x000fce0008000f00 */
.L_x_316:
[----:B-1----:R1:W2:Y:S02]  /*b5d0*/  SYNCS.PHASECHK.TRANS64.TRYWAIT P0, [R0+URZ], R3 ;  /* 0x00000003000075a7 */ /* 0x0022a400080011ff */
[----:B--2---:R-:W-:Y:S05]  /*b5e0*/  @!P0 NANOSLEEP.SYNCS 0x989680 ;  /* 0x009896800000895d */ /* 0x004fea0003900000 */
[----:B------:R-:W2:Y:S02]  /*b5f0*/  @!P0 SYNCS.PHASECHK.TRANS64 P0, [R0+URZ], R3 ;  /* 0x00000003000085a7 */ /* 0x000ea400080010ff */
[----:B--2---:R-:W-:Y:S05]  /*b600*/  @!P0 BRA `(.L_x_316) ;  /* 0xfffffffc00f08947 */ /* 0x004fea000383ffff */
[----:B------:R-:W-:Y:S05]  /*b610*/  BRA `(.L_x_317) ;  /* 0xffffffa000687947 */ /* 0x000fea000383ffff */
.L_x_110:
[----:B------:R-:W-:-:S07]  /*b620*/  MOV R0, UR4 ;  /* 0x0000000400007c02 */ /* 0x000fce0008000f00 */
.L_x_318:
[----:B-1----:R1:W2:Y:S02]  /*b630*/  SYNCS.PHASECHK.TRANS64.TRYWAIT P0, [R0+URZ], R3 ;  /* 0x00000003000075a7 */ /* 0x0022a400080011ff */
[----:B--2---:R-:W-:Y:S05]  /*b640*/  @!P0 NANOSLEEP.SYNCS 0x989680 ;  /* 0x009896800000895d */ /* 0x004fea0003900000 */
[----:B------:R-:W2:Y:S02]  /*b650*/  @!P0 SYNCS.PHASECHK.TRANS64 P0, [R0+URZ], R3 ;  /* 0x00000003000085a7 */ /* 0x000ea400080010ff */
[----:B--2---:R-:W-:Y:S05]  /*b660*/  @!P0 BRA `(.L_x_318) ;  /* 0xfffffffc00f08947 */ /* 0x004fea000383ffff */
[----:B------:R-:W-:Y:S05]  /*b670*/  BRA `(.L_x_319) ;  /* 0xffffffa000747947 */ /* 0x000fea000383ffff */
.L_x_111:
[----:B------:R-:W-:-:S07]  /*b680*/  MOV R0, UR4 ;  /* 0x0000000400007c02 */ /* 0x000fce0008000f00 */
.L_x_320:
[----:B-1----:R1:W2:Y:S02]  /*b690*/  SYNCS.PHASECHK.TRANS64.TRYWAIT P0, [R0+URZ], R3 ;  /* 0x00000003000075a7 */ /* 0x0022a400080011ff */
[----:B--2---:R-:W-:Y:S05]  /*b6a0*/  @!P0 NANOSLEEP.SYNCS 0x989680 ;  /* 0x009896800000895d */ /* 0x004fea0003900000 */
[----:B------:R-:W2:Y:S02]  /*b6b0*/  @!P0 SYNCS.PHASECHK.TRANS64 P0, [R0+URZ], R3 ;  /* 0x00000003000085a7 */ /* 0x000ea400080010ff */
[----:B--2---:R-:W-:Y:S05]  /*b6c0*/  @!P0 BRA `(.L_x_320) ;  /* 0xfffffffc00f08947 */ /* 0x004fea000383ffff */
[----:B------:R-:W-:Y:S05]  /*b6d0*/  BRA `(.L_x_321) ;  /* 0xffffffa000807947 */ /* 0x000fea000383ffff */
.L_x_112:
[----:B------:R-:W-:-:S07]  /*b6e0*/  MOV R0, UR4 ;  /* 0x0000000400007c02 */ /* 0x000fce0008000f00 */
.L_x_322:
[----:B-1----:R1:W2:Y:S02]  /*b6f0*/  SYNCS.PHASECHK.TRANS64.TRYWAIT P0, [R0+URZ], R3 ;  /* 0x00000003000075a7 */ /* 0x0022a400080011ff */
[----:B--2---:R-:W-:Y:S05]  /*b700*/  @!P0 NANOSLEEP.SYNCS 0x989680 ;  /* 0x009896800000895d */ /* 0x004fea0003900000 */
[----:B------:R-:W2:Y:S02]  /*b710*/  @!P0 SYNCS.PHASECHK.TRANS64 P0, [R0+URZ], R3 ;  /* 0x00000003000085a7 */ /* 0x000ea400080010ff */
[----:B--2---:R-:W-:Y:S05]  /*b720*/  @!P0 BRA `(.L_x_322) ;  /* 0xfffffffc00f08947 */ /* 0x004fea000383ffff */
[----:B------:R-:W-:Y:S05]  /*b730*/  BRA `(.L_x_323) ;  /* 0xffffffa0008c7947 */ /* 0x000fea000383ffff */
.L_x_113:
[----:B------:R-:W-:-:S07]  /*b740*/  MOV R0, UR4 ;  /* 0x0000000400007c02 */ /* 0x000fce0008000f00 */
.L_x_324:
[----:B-1----:R1:W2:Y:S02]  /*b750*/  SYNCS.PHASECHK.TRANS64.TRYWAIT P0, [R0+URZ], R3 ;  /* 0x00000003000075a7 */ /* 0x0022a400080011ff */
[----:B--2---:R-:W-:Y:S05]  /*b760*/  @!P0 NANOSLEEP.SYNCS 0x989680 ;  /* 0x009896800000895d */ /* 0x004fea0003900000 */
[----:B------:R-:W2:Y:S02]  /*b770*/  @!P0 SYNCS.PHASECHK.TRANS64 P0, [R0+URZ], R3 ;  /* 0x00000003000085a7 */ /* 0x000ea400080010ff */
[----:B--2---:R-:W-:Y:S05]  /*b780*/  @!P0 BRA `(.L_x_324) ;  /* 0xfffffffc00f08947 */ /* 0x004fea000383ffff */
[----:B------:R-:W-:Y:S05]  /*b790*/  BRA `(.L_x_325) ;  /* 0xffffffa000987947 */ /* 0x000fea000383ffff */
.L_x_114:
[----:B------:R-:W-:-:S07]  /*b7a0*/  MOV R0, UR4 ;  /* 0x0000000400007c02 */ /* 0x000fce0008000f00 */
.L_x_326:
[----:B-1----:R1:W2:Y:S02]  /*b7b0*/  SYNCS.PHASECHK.TRANS64.TRYWAIT P0, [R0+URZ], R3 ;  /* 0x00000003000075a7 */ /* 0x0022a400080011ff */
[----:B--2---:R-:W-:Y:S05]  /*b7c0*/  @!P0 NANOSLEEP.SYNCS 0x989680 ;  /* 0x009896800000895d */ /* 0x004fea0003900000 */
[----:B------:R-:W2:Y:S02]  /*b7d0*/  @!P0 SYNCS.PHASECHK.TRANS64 P0, [R0+URZ], R3 ;  /* 0x00000003000085a7 */ /* 0x000ea400080010ff */
[----:B--2---:R-:W-:Y:S05]  /*b7e0*/  @!P0 BRA `(.L_x_326) ;  /* 0xfffffffc00f08947 */ /* 0x004fea000383ffff */
[----:B------:R-:W-:Y:S05]  /*b7f0*/  BRA `(.L_x_327) ;  /* 0xffffffa000a47947 */ /* 0x000fea000383ffff */
.L_x_117:
[----:B-1----:R1:W2:Y:S02]  /*b800*/  SYNCS.PHASECHK.TRANS64.TRYWAIT P0, [R2+URZ+0x500], R4 ;  /* 0x00050004020075a7 */ /* 0x0022a400080011ff */
[----:B--2---:R-:W-:Y:S05]  /*b810*/  @!P0 NANOSLEEP.SYNCS 0x989680 ;  /* 0x009896800000895d */ /* 0x004fea0003900000 */
[----:B------:R-:W2:Y:S02]  /*b820*/  @!P0 SYNCS.PHASECHK.TRANS64 P0, [R2+URZ+0x500], R4 ;  /* 0x00050004020085a7 */ /* 0x000ea400080010ff */
[----:B--2---:R-:W-:Y:S05]  /*b830*/  @!P0 BRA `(.L_x_117) ;  /* 0xfffffffc00f08947 */ /* 0x004fea000383ffff */
[----:B------:R-:W-:Y:S05]  /*b840*/  BRA `(.L_x_328) ;  /* 0xffffffa400007947 */ /* 0x000fea000383ffff */
.L_x_118:
[----:B------:R-:W-:-:S07]  /*b850*/  MOV R2, UR5 ;  /* 0x0000000500027c02 */ /* 0x000fce0008000f00 */
.L_x_329:
[----:B-1----:R1:W2:Y:S02]  /*b860*/  SYNCS.PHASECHK.TRANS64.TRYWAIT P0, [R2+URZ+0x4b0], R5 ;  /* 0x0004b005020075a7 */ /* 0x0022a400080011ff */
[----:B--2---:R-:W-:Y:S05]  /*b870*/  @!P0 NANOSLEEP.SYNCS 0x989680 ;  /* 0x009896800000895d */ /* 0x004fea0003900000 */
[----:B------:R-:W2:Y:S02]  /*b880*/  @!P0 SYNCS.PHASECHK.TRANS64 P0, [R2+URZ+0x4b0], R5 ;  /* 0x0004b005020085a7 */ /* 0x000ea400080010ff */
[----:B--2---:R-:W-:Y:S05]  /*b890*/  @!P0 BRA `(.L_x_329) ;  /* 0xfffffffc00f08947 */ /* 0x004fea000383ffff */
[----:B------:R-:W-:Y:S05]  /*b8a0*/  BRA `(.L_x_330) ;  /* 0xffffffa400107947 */ /* 0x000fea000383ffff */
.L_x_119:
[----:B-1----:R1:W2:Y:S02]  /*b8b0*/  SYNCS.PHASECHK.TRANS64.TRYWAIT P1, [R2+URZ+0x4a0], R4 ;  /* 0x0004a004020075a7 */ /* 0x0022a400080211ff */
[----:B--2---:R-:W-:Y:S05]  /*b8c0*/  @!P1 NANOSLEEP.SYNCS 0x989680 ;  /* 0x009896800000995d */ /* 0x004fea0003900000 */
[----:B------:R-:W2:Y:S02]  /*b8d0*/  @!P1 SYNCS.PHASECHK.TRANS64 P1, [R2+URZ+0x4a0], R4 ;  /* 0x0004a004020095a7 */ /* 0x000ea400080210ff */
[----:B--2---:R-:W-:Y:S05]  /*b8e0*/  @!P1 BRA `(.L_x_119) ;  /* 0xfffffffc00f09947 */ /* 0x004fea000383ffff */
[----:B------:R-:W-:Y:S05]  /*b8f0*/  BRA `(.L_x_331) ;  /* 0xffffffa400407947 */ /* 0x000fea000383ffff */
.L_x_122:
[----:B------:R-:W-:-:S07]  /*b900*/  MOV R0, UR5 ;  /* 0x0000000500007c02 */ /* 0x000fce0008000f00 */
.L_x_332:
[----:B-1----:R1:W2:Y:S02]  /*b910*/  SYNCS.PHASECHK.TRANS64.TRYWAIT P0, [R0+URZ+0x4b0], R2 ;  /* 0x0004b002000075a7 */ /* 0x0022a400080011ff */
[----:B--2---:R-:W-:Y:S05]  /*b920*/  @!P0 NANOSLEEP.SYNCS 0x989680 ;  /* 0x009896800000895d */ /* 0x004fea0003900000 */
[----:B------:R-:W2:Y:S02]  /*b930*/  @!P0 SYNCS.PHASECHK.TRANS64 P0, [R0+URZ+0x4b0], R2 ;  /* 0x0004b002000085a7 */ /* 0x000ea400080010ff */
[----:B--2---:R-:W-:Y:S05]  /*b940*/  @!P0 BRA `(.L_x_332) ;  /* 0xfffffffc00f08947 */ /* 0x004fea000383ffff */
[----:B------:R-:W-:Y:S05]  /*b950*/  BRA `(.L_x_121) ;  /* 0xffffffa400947947 */ /* 0x000fea000383ffff */
.L_x_131:
[----:B-1----:R-:W-:-:S04]  /*b960*/  MOV R5, UR4 ;  /* 0x0000000400057c02 */ /* 0x002fc80008000f00 */
[----:B------:R1:W2:Y:S03]  /*b970*/  SYNCS.PHASECHK.TRANS64.TRYWAIT P0, [R5+URZ+0x8], R6 ;  /* 0x00000806050075a7 */ /* 0x0002a600080011ff */
[----:B--2---:R-:W-:Y:S05]  /*b980*/  @!P0 NANOSLEEP.SYNCS 0x989680 ;  /* 0x009896800000895d */ /* 0x004fea0003900000 */
[----:B------:R-:W2:Y:S02]  /*b990*/  @!P0 SYNCS.PHASECHK.TRANS64 P0, [R5+URZ+0x8], R6 ;  /* 0x00000806050085a7 */ /* 0x000ea400080010ff */
[----:B--2---:R-:W-:Y:S05]  /*b9a0*/  @!P0 BRA `(.L_x_131) ;  /* 0xfffffffc00ec8947 */ /* 0x004fea000383ffff */
[----:B------:R-:W-:Y:S05]  /*b9b0*/  BRA `(.L_x_130) ;  /* 0xffffffa800487947 */ /* 0x000fea000383ffff */
.L_x_133:
[----:B------:R-:W-:Y:S01]  /*b9c0*/  BSSY B0, `(.L_x_333) ;  /* 0x0000006000007945 */ /* 0x000fe20003800000 */
[----:B------:R-:W-:-:S07]  /*b9d0*/  MOV R15, 0xffffffff ;  /* 0xffffffff000f7802 */ /* 0x000fce0000000f00 */
[----:B-1---5:R-:W-:Y:S05]  /*b9e0*/  WARPSYNC.COLLECTIVE R15, `(.L_x_334) ;  /* 0x000000000f0c7348 */ /* 0x022fea0003c00000 */
[----:B------:R-:W-:Y:S02]  /*b9f0*/  ELECT P6, UR79, PT ;  /* 0x00000000004f782f */ /* 0x000fe400038c0000 */
[----:B------:R-:W-:Y:S01]  /*ba00*/  MOV R14, UR79 ;  /* 0x0000004f000e7c02 */ /* 0x000fe20008000f00 */
[----:B-1---5:R-:W-:Y:S10]  /*ba10*/  ENDCOLLECTIVE ;  /* 0x000000000000791b */ /* 0x022ff40003800000 */
.L_x_334:
[----:B------:R-:W-:Y:S05]  /*ba20*/  BSYNC B0 ;  /* 0x0000000000007941 */ /* 0x000fea0003800000 */
.L_x_333:
[----:B------:R-:W-:Y:S01]  /*ba30*/  PLOP3.LUT P0, PT, P6, PT, PT, 0x80, 0x8 ;  /* 0x000000000008781c */ /* 0x000fe2000370f070 */
[----:B------:R-:W-:-:S12]  /*ba40*/  BRA `(.L_x_335) ;  /* 0xffffffa800747947 */ /* 0x000fd8000383ffff */
.L_x_135:
[----:B-1----:R-:W-:-:S04]  /*ba50*/  MOV R0, UR4 ;  /* 0x0000000400007c02 */ /* 0x002fc80008000f00 */
[----:B------:R1:W2:Y:S03]  /*ba60*/  SYNCS.PHASECHK.TRANS64.TRYWAIT P0, [R0+URZ+0x8], R4 ;  /* 0x00000804000075a7 */ /* 0x0002a600080011ff */
[----:B--2---:R-:W-:Y:S05]  /*ba70*/  @!P0 NANOSLEEP.SYNCS 0x989680 ;  /* 0x009896800000895d */ /* 0x004fea0003900000 */
[----:B------:R-:W2:Y:S02]  /*ba80*/  @!P0 SYNCS.PHASECHK.TRANS64 P0, [R0+URZ+0x8], R4 ;  /* 0x00000804000085a7 */ /* 0x000ea400080010ff */
[----:B--2---:R-:W-:Y:S05]  /*ba90*/  @!P0 BRA `(.L_x_135) ;  /* 0xfffffffc00ec8947 */ /* 0x004fea000383ffff */
[----:B------:R-:W-:Y:S05]  /*baa0*/  BRA `(.L_x_134) ;  /* 0xffffffa800787947 */ /* 0x000fea000383ffff */
.L_x_136:
[----:B-1----:R1:W2:Y:S02]  /*bab0*/  SYNCS.PHASECHK.TRANS64.TRYWAIT P0, [R0+URZ+0x4a0], R3 ;  /* 0x0004a003000075a7 */ /* 0x0022a400080011ff */
[----:B--2---:R-:W-:Y:S05]  /*bac0*/  @!P0 NANOSLEEP.SYNCS 0x989680 ;  /* 0x009896800000895d */ /* 0x004fea0003900000 */
[----:B------:R-:W2:Y:S02]  /*bad0*/  @!P0 SYNCS.PHASECHK.TRANS64 P0, [R0+URZ+0x4a0], R3 ;  /* 0x0004a003000085a7 */ /* 0x000ea400080010ff */
[----:B--2---:R-:W-:Y:S05]  /*bae0*/  @!P0 BRA `(.L_x_136) ;  /* 0xfffffffc00f08947 */ /* 0x004fea000383ffff */
[----:B------:R-:W-:Y:S05]  /*baf0*/  BRA `(.L_x_336) ;  /* 0xffffffac004c7947 */ /* 0x000fea000383ffff */
.L_x_138:
[----:B------:R-:W-:-:S07]  /*bb00*/  MOV R0, UR9 ;  /* 0x0000000900007c02 */ /* 0x000fce0008000f00 */
.L_x_337:
[----:B-1----:R1:W3:Y:S02]  /*bb10*/  SYNCS.PHASECHK.TRANS64.TRYWAIT P0, [R0+URZ+0x4e0], R3 ;  /* 0x0004e003000075a7 */ /* 0x0022e400080011ff */
[----:B---3--:R-:W-:Y:S05]  /*bb20*/  @!P0 NANOSLEEP.SYNCS 0x989680 ;  /* 0x009896800000895d */ /* 0x008fea0003900000 */
[----:B------:R-:W3:Y:S02]  /*bb30*/  @!P0 SYNCS.PHASECHK.TRANS64 P0, [R0+URZ+0x4e0], R3 ;  /* 0x0004e003000085a7 */ /* 0x000ee400080010ff */
[----:B---3--:R-:W-:Y:S05]  /*bb40*/  @!P0 BRA `(.L_x_337) ;  /* 0xfffffffc00f08947 */ /* 0x008fea000383ffff */
[----:B------:R-:W-:Y:S05]  /*bb50*/  BRA `(.L_x_338) ;  /* 0xffffffac00907947 */ /* 0x000fea000383ffff */
.L_x_141:
[----:B------:R-:W-:Y:S07]  /*bb60*/  MOV R0, UR7 ;  /* 0x0000000700007c02 */ /* 0x000fee0008000f00 */
.L_x_339:
[----:B-1----:R1:W3:Y:S02]  /*bb70*/  SYNCS.PHASECHK.TRANS64.TRYWAIT P0, [R0+URZ], R3 ;  /* 0x00000003000075a7 */ /* 0x0022e400080011ff */
[----:B---3--:R-:W-:Y:S05]  /*bb80*/  @!P0 NANOSLEEP.SYNCS 0x989680 ;  /* 0x009896800000895d */ /* 0x008fea0003900000 */
[----:B------:R-:W3:Y:S02]  /*bb90*/  @!P0 SYNCS.PHASECHK.TRANS64 P0, [R0+URZ], R3 ;  /* 0x00000003000085a7 */ /* 0x000ee400080010ff */
[----:B---3--:R-:W-:Y:S05]  /*bba0*/  @!P0 BRA `(.L_x_339) ;  /* 0xfffffffc00f08947 */ /* 0x008fea000383ffff */
[----:B------:R-:W-:Y:S05]  /*bbb0*/  BRA `(.L_x_140) ;  /* 0xffffffac00a87947 */ /* 0x000fea000383ffff */
.L_x_145:
[----:B-1----:R-:W-:-:S07]  /*bbc0*/  MOV R0, UR7 ;  /* 0x0000000700007c02 */ /* 0x002fce0008000f00 */
.L_x_340:
[----:B-1----:R1:W2:Y:S02]  /*bbd0*/  SYNCS.PHASECHK.TRANS64.TRYWAIT P0, [R0+URZ], R2 ;  /* 0x00000002000075a7 */ /* 0x0022a400080011ff */
[----:B--2---:R-:W-:Y:S05]  /*bbe0*/  @!P0 NANOSLEEP.SYNCS 0x989680 ;  /* 0x009896800000895d */ /* 0x004fea0003900000 */
[----:B------:R-:W2:Y:S02]  /*bbf0*/  @!P0 SYNCS.PHASECHK.TRANS64 P0, [R0+URZ], R2 ;  /* 0x00000002000085a7 */ /* 0x000ea400080010ff */
[----:B--2---:R-:W-:Y:S05]  /*bc00*/  @!P0 BRA `(.L_x_340) ;  /* 0xfffffffc00f08947 */ /* 0x004fea000383ffff */
[----:B------:R-:W-:Y:S05]  /*bc10*/  BRA `(.L_x_341) ;  /* 0xffffffb000647947 */ /* 0x000fea000383ffff */
.L_x_146:
[----:B------:R-:W-:-:S07]  /*bc20*/  MOV R0, UR7 ;  /* 0x0000000700007c02 */ /* 0x000fce0008000f00 */
.L_x_342:
[----:B-1----:R1:W2:Y:S02]  /*bc30*/  SYNCS.PHASECHK.TRANS64.TRYWAIT P0, [R0+URZ], R3 ;  /* 0x00000003000075a7 */ /* 0x0022a400080011ff */
[----:B--2---:R-:W-:Y:S05]  /*bc40*/  @!P0 NANOSLEEP.SYNCS 0x989680 ;  /* 0x009896800000895d */ /* 0x004fea0003900000 */
[----:B------:R-:W2:Y:S02]  /*bc50*/  @!P0 SYNCS.PHASECHK.TRANS64 P0, [R0+URZ], R3 ;  /* 0x00000003000085a7 */ /* 0x000ea400080010ff */
[----:B--2---:R-:W-:Y:S05]  /*bc60*/  @!P0 BRA `(.L_x_342) ;  /* 0xfffffffc00f08947 */ /* 0x004fea000383ffff */
[----:B------:R-:W-:Y:S05]  /*bc70*/  BRA `(.L_x_343) ;  /* 0xffffffb000707947 */ /* 0x000fea000383ffff */
.L_x_147:
[----:B------:R-:W-:-:S07]  /*bc80*/  MOV R0, UR7 ;  /* 0x0000000700007c02 */ /* 0x000fce0008000f00 */
.L_x_344:
[----:B-1----:R1:W2:Y:S02]  /*bc90*/  SYNCS.PHASECHK.TRANS64.TRYWAIT P0, [R0+URZ], R3 ;  /* 0x00000003000075a7 */ /* 0x0022a400080011ff */
[----:B--2---:R-:W-:Y:S05]  /*bca0*/  @!P0 NANOSLEEP.SYNCS 0x989680 ;  /* 0x009896800000895d */ /* 0x004fea0003900000 */
[----:B------:R-:W2:Y:S02]  /*bcb0*/  @!P0 SYNCS.PHASECHK.TRANS64 P0, [R0+URZ], R3 ;  /* 0x00000003000085a7 */ /* 0x000ea400080010ff */
[----:B--2---:R-:W-:Y:S05]  /*bcc0*/  @!P0 BRA `(.L_x_344) ;  /* 0xfffffffc00f08947 */ /* 0x004fea000383ffff */
[----:B------:R-:W-:Y:S05]  /*bcd0*/  BRA `(.L_x_345) ;  /* 0xffffffb0007c7947 */ /* 0x000fea000383ffff */
.L_x_150:
[----:B------:R-:W-:-:S07]  /*bce0*/  MOV R0, UR6 ;  /* 0x0000000600007c02 */ /* 0x000fce0008000f00 */
.L_x_346:
[----:B-1----:R1:W2:Y:S02]  /*bcf0*/  SYNCS.PHASECHK.TRANS64.TRYWAIT P1, [R0+URZ+0x520], R2 ;  /* 0x00052002000075a7 */ /* 0x0022a400080211ff */
[----:B--2---:R-:W-:Y:S05]  /*bd00*/  @!P1 NANOSLEEP.SYNCS 0x989680 ;  /* 0x009896800000995d */ /* 0x004fea0003900000 */
[----:B------:R-:W2:Y:S02]  /*bd10*/  @!P1 SYNCS.PHASECHK.TRANS64 P1, [R0+URZ+0x520], R2 ;  /* 0x00052002000095a7 */ /* 0x000ea400080210ff */
[----:B--2---:R-:W-:Y:S05]  /*bd20*/  @!P1 BRA `(.L_x_346) ;  /* 0xfffffffc00f09947 */ /* 0x004fea000383ffff */
[----:B------:R-:W-:Y:S05]  /*bd30*/  BRA `(.L_x_347) ;  /* 0xffffffb000c87947 */ /* 0x000fea000383ffff */
.L_x_155:
[----:B---3--:R3:W1:Y:S02]  /*bd40*/  SYNCS.PHASECHK.TRANS64.TRYWAIT P0, [R7+URZ+0x4a0], R0 ;  /* 0x0004a000070075a7 */ /* 0x00866400080011ff */
[----:B-1----:R-:W-:Y:S05]  /*bd50*/  @!P0 NANOSLEEP.SYNCS 0x989680 ;  /* 0x009896800000895d */ /* 0x002fea0003900000 */
[----:B------:R-:W1:Y:S02]  /*bd60*/  @!P0 SYNCS.PHASECHK.TRANS64 P0, [R7+URZ+0x4a0], R0 ;  /* 0x0004a000070085a7 */ /* 0x000e6400080010ff */
[----:B-1----:R-:W-:Y:S05]  /*bd70*/  @!P0 BRA `(.L_x_155) ;  /* 0xfffffffc00f08947 */ /* 0x002fea000383ffff */
[----:B------:R-:W-:Y:S05]  /*bd80*/  BRA `(.L_x_348) ;  /* 0xffffffb400e07947 */ /* 0x000fea000383ffff */
.L_x_158:
[----:B-1----:R-:W-:Y:S07]  /*bd90*/  MOV R0, UR19 ;  /* 0x0000001300007c02 */ /* 0x002fee0008000f00 */
.L_x_349:
[----:B-1----:R1:W2:Y:S02]  /*bda0*/  SYNCS.PHASECHK.TRANS64.TRYWAIT P2, [R0+URZ+0x498], R7 ;  /* 0x00049807000075a7 */ /* 0x0022a400080411ff */
[----:B--2---:R-:W-:Y:S05]  /*bdb0*/  @!P2 NANOSLEEP.SYNCS 0x989680 ;  /* 0x009896800000a95d */ /* 0x004fea0003900000 */
[----:B------:R-:W2:Y:S02]  /*bdc0*/  @!P2 SYNCS.PHASECHK.TRANS64 P2, [R0+URZ+0x498], R7 ;  /* 0x000498070000a5a7 */ /* 0x000ea400080410ff */
[----:B--2---:R-:W-:Y:S05]  /*bdd0*/  @!P2 BRA `(.L_x_349) ;  /* 0xfffffffc00f0a947 */ /* 0x004fea000383ffff */
[----:B------:R-:W-:Y:S05]  /*bde0*/  BRA `(.L_x_157) ;  /* 0xffffffbc00287947 */ /* 0x000fea000383ffff */
.L_x_161:
[----:B-1----:R-:W-:Y:S07]  /*bdf0*/  MOV R0, UR19 ;  /* 0x0000001300007c02 */ /* 0x002fee0008000f00 */
.L_x_350:
[----:B-1----:R1:W2:Y:S02]  /*be00*/  SYNCS.PHASECHK.TRANS64.TRYWAIT P0, [R0+URZ+0x488], R6 ;  /* 0x00048806000075a7 */ /* 0x0022a400080011ff */
[----:B--2---:R-:W-:Y:S05]  /*be10*/  @!P0 NANOSLEEP.SYNCS 0x989680 ;  /* 0x009896800000895d */ /* 0x004fea0003900000 */
[----:B------:R-:W2:Y:S02]  /*be20*/  @!P0 SYNCS.PHASECHK.TRANS64 P0, [R0+URZ+0x488], R6 ;  /* 0x00048806000085a7 */ /* 0x000ea400080010ff */
[----:B--2---:R-:W-:Y:S05]  /*be30*/  @!P0 BRA `(.L_x_350) ;  /* 0xfffffffc00f08947 */ /* 0x004fea000383ffff */
[----:B------:R-:W-:Y:S05]  /*be40*/  BRA `(.L_x_351) ;  /* 0xffffffbc00747947 */ /* 0x000fea000383ffff */
.L_x_164:
[----:B--2---:R2:W3:Y:S02]  /*be50*/  SYNCS.PHASECHK.TRANS64.TRYWAIT P0, [R3+URZ+0x4a0], R0 ;  /* 0x0004a000030075a7 */ /* 0x0044e400080011ff */
[----:B---3--:R-:W-:Y:S05]  /*be60*/  @!P0 NANOSLEEP.SYNCS 0x989680 ;  /* 0x009896800000895d */ /* 0x008fea0003900000 */
[----:B------:R-:W3:Y:S02]  /*be70*/  @!P0 SYNCS.PHASECHK.TRANS64 P0, [R3+URZ+0x4a0], R0 ;  /* 0x0004a000030085a7 */ /* 0x000ee400080010ff */
[----:B---3--:R-:W-:Y:S05]  /*be80*/  @!P0 BRA `(.L_x_164) ;  /* 0xfffffffc00f08947 */ /* 0x008fea000383ffff */
[----:B------:R-:W-:Y:S05]  /*be90*/  BRA `(.L_x_352) ;  /* 0xffffffc000c07947 */ /* 0x000fea000383ffff */
.L_x_175:
[----:B-1----:R-:W-:Y:S04]  /*bea0*/  MOV R0, UR57 ;  /* 0x0000003900007c02 */ /* 0x002fe80008000f00 */
[----:B------:R1:W2:Y:S03]  /*beb0*/  SYNCS.PHASECHK.TRANS64.TRYWAIT P1, [R0+URZ+0x480], R3 ;  /* 0x00048003000075a7 */ /* 0x0002a600080211ff */
[----:B--2---:R-:W-:Y:S05]  /*bec0*/  @!P1 NANOSLEEP.SYNCS 0x989680 ;  /* 0x009896800000995d */ /* 0x004fea0003900000 */
[----:B------:R-:W2:Y:S02]  /*bed0*/  @!P1 SYNCS.PHASECHK.TRANS64 P1, [R0+URZ+0x480], R3 ;  /* 0x00048003000095a7 */ /* 0x000ea400080210ff */
[----:B--2---:R-:W-:Y:S05]  /*bee0*/  @!P1 BRA `(.L_x_175) ;  /* 0xfffffffc00ec9947 */ /* 0x004fea000383ffff */
[----:B------:R-:W-:Y:S05]  /*bef0*/  BRA `(.L_x_174) ;  /* 0xffffffcc00d07947 */ /* 0x000fea000383ffff */
.L_x_177:
[----:B------:R1:W1:Y:S02]  /*bf00*/  SYNCS.PHASECHK.TRANS64.TRYWAIT P1, [R83+URZ+0x4c0], R4 ;  /* 0x0004c004530075a7 */ /* 0x00026400080211ff */
[----:B-1----:R-:W-:Y:S05]  /*bf10*/  @!P1 NANOSLEEP.SYNCS 0x989680 ;  /* 0x009896800000995d */ /* 0x002fea0003900000 */
[----:B------:R-:W1:Y:S02]  /*bf20*/  @!P1 SYNCS.PHASECHK.TRANS64 P1, [R83+URZ+0x4c0], R4 ;  /* 0x0004c004530095a7 */ /* 0x000e6400080210ff */
[----:B-1----:R-:W-:Y:S05]  /*bf30*/  @!P1 BRA `(.L_x_177) ;  /* 0xfffffffc00f09947 */ /* 0x002fea000383ffff */
[----:B------:R-:W-:Y:S05]  /*bf40*/  BRA `(.L_x_176) ;  /* 0xffffffd0000c7947 */ /* 0x000fea000383ffff */
        .weak           $__internal_0_$__cuda_sm10x_tcgen05_guardrail_trap_col_being_dealloced_not_returned_by_alloc
        .type           $__internal_0_$__cuda_sm10x_tcgen05_guardrail_trap_col_being_dealloced_not_returned_by_alloc,@function
        .size           $__internal_0_$__cuda_sm10x_tcgen05_guardrail_trap_col_being_dealloced_not_returned_by_alloc,($__internal_1_$__cuda_sm10x_tcgen05_guardrail_trap_phase_invalid_during_alloc - $__internal_0_$__cuda_sm10x_tcgen05_guardrail_trap_col_being_dealloced_not_returned_by_alloc)
$__internal_0_$__cuda_sm10x_tcgen05_guardrail_trap_col_being_dealloced_not_returned_by_alloc:
[----:B------:R-:W-:Y:S05]  /*bf50*/  BPT.TRAP 0x1 ;  /* 0x000000040000795c */ /* 0x000fea0000300000 */
[----:B------:R-:W-:-:S04]  /*bf60*/  HFMA2 R3, -RZ, RZ, 0, 0 ;  /* 0x00000000ff037431 */ /* 0x000fc800000001ff */
[----:B------:R-:W-:Y:S05]  /*bf70*/  RET.REL.NODEC R2 `(_ZN7cutlass13device_kernelINS_4gemm6kernel13GemmUniversalIN4cute5tupleIJiiiiEEENS1_10collective13CollectiveMmaINS1_35MainloopSm100TmaUmmaWarpSpecializedILi72ELi2ELi4ENS5_IJNS4_1CILi4EEESB_NSA_ILi1EEEEEEEENS5_IJNSA_ILi128EEENSA_ILi64EEENSA_ILi32EEEEEEaNS5_IJlSC_lEEEaSJ_NS4_8TiledMMAINS4_8MMA_AtomIJNS4_21SM100_MMA_S8_2x1SM_SSIaaiLi128ELi64ELNS4_4UMMA5MajorE0ELSO_0ELNSN_8SaturateE0EEEEEENS4_6LayoutINS5_IJSC_SC_SC_EEENS5_IJNSA_ILi0EEESU_SU_EEEEENS5_IJNS4_10UnderscoreESX_SX_EEEEENS4_28SM100_TMA_2SM_LOAD_MULTICASTENS4_14ComposedLayoutINS4_7SwizzleILi1ELi4ELi3EEENS4_18smem_ptr_flag_bitsILi8EEENSS_INS5_IJNSA_ILi8EEESH_EEENS5_IJSH_SC_EEEEEEEvNS4_8identityES10_S1A_vS1B_EENS_8epilogue10collective18CollectiveEpilogueINS1D_23Sm100TmaWarpSpecializedILi1ELi1ELi32ELb0ELb0EEEJNS5_IJSG_SG_SH_EEENS5_IJNSS_ISG_SC_EES1J_EEEaSJ_aSJ_NS1D_6fusion15FusionCallbacksIS1H_NS1L_17LinearCombinationIaiaiLNS_15FloatRoundStyleE2EEES1I_S1K_JEEENS4_5SM1004TMEM4LOAD26SM100_TMEM_LOAD_32dp32b32xENS4_13SM90_TMA_LOADENS11_INS12_ILi2ELi4ELi3EEES15_NSS_INS5_IJS16_SG_EEENS5_IJSG_SC_EEEEEEENS4_39AutoVectorizingCopyWithAssumedAlignmentILi128EEENS4_14SM90_TMA_STOREES20_S22_S22_EEEvvEEEEvNT_6ParamsE) ;  /* 0xffffff4002207950 */ /* 0x000fea0003c3ffff */
        .weak           $__internal_1_$__cuda_sm10x_tcgen05_guardrail_trap_phase_invalid_during_alloc
        .type           $__internal_1_$__cuda_sm10x_tcgen05_guardrail_trap_phase_invalid_during_alloc,@function
        .size           $__internal_1_$__cuda_sm10x_tcgen05_guardrail_trap_phase_invalid_during_alloc,($__internal_2_$__cuda_sm10x_tcgen05_guardrail_trap_unallocated_columns_being_dealloced - $__internal_1_$__cuda_sm10x_tcgen05_guardrail_trap_phase_invalid_during_alloc)
$__internal_1_$__cuda_sm10x_tcgen05_guardrail_trap_phase_invalid_during_alloc:
[----:B------:R-:W-:Y:S05]  /*bf80*/  BPT.TRAP 0x1 ;  /* 0x000000040000795c */ /* 0x000fea0000300000 */
[----:B------:R-:W-:-:S04]  /*bf90*/  MOV R5, 0x0 ;  /* 0x0000000000057802 */ /* 0x000fc80000000f00 */
[----:B------:R-:W-:Y:S05]  /*bfa0*/  RET.REL.NODEC R4 `(_ZN7cutlass13device_kernelINS_4gemm6kernel13GemmUniversalIN4cute5tupleIJiiiiEEENS1_10collective13CollectiveMmaINS1_35MainloopSm100TmaUmmaWarpSpecializedILi72ELi2ELi4ENS5_IJNS4_1CILi4EEESB_NSA_ILi1EEEEEEEENS5_IJNSA_ILi128EEENSA_ILi64EEENSA_ILi32EEEEEEaNS5_IJlSC_lEEEaSJ_NS4_8TiledMMAINS4_8MMA_AtomIJNS4_21SM100_MMA_S8_2x1SM_SSIaaiLi128ELi64ELNS4_4UMMA5MajorE0ELSO_0ELNSN_8SaturateE0EEEEEENS4_6LayoutINS5_IJSC_SC_SC_EEENS5_IJNSA_ILi0EEESU_SU_EEEEENS5_IJNS4_10UnderscoreESX_SX_EEEEENS4_28SM100_TMA_2SM_LOAD_MULTICASTENS4_14ComposedLayoutINS4_7SwizzleILi1ELi4ELi3EEENS4_18smem_ptr_flag_bitsILi8EEENSS_INS5_IJNSA_ILi8EEESH_EEENS5_IJSH_SC_EEEEEEEvNS4_8identityES10_S1A_vS1B_EENS_8epilogue10collective18CollectiveEpilogueINS1D_23Sm100TmaWarpSpecializedILi1ELi1ELi32ELb0ELb0EEEJNS5_IJSG_SG_SH_EEENS5_IJNSS_ISG_SC_EES1J_EEEaSJ_aSJ_NS1D_6fusion15FusionCallbacksIS1H_NS1L_17LinearCombinationIaiaiLNS_15FloatRoundStyleE2EEES1I_S1K_JEEENS4_5SM1004TMEM4LOAD26SM100_TMEM_LOAD_32dp32b32xENS4_13SM90_TMA_LOADENS11_INS12_ILi2ELi4ELi3EEES15_NSS_INS5_IJS16_SG_EEENS5_IJSG_SC_EEEEEEENS4_39AutoVectorizingCopyWithAssumedAlignmentILi128EEENS4_14SM90_TMA_STOREES20_S22_S22_EEEvvEEEEvNT_6ParamsE) ;  /* 0xffffff4004147950 */ /* 0x000fea0003c3ffff */
        .weak           $__internal_2_$__cuda_sm10x_tcgen05_guardrail_trap_unallocated_columns_being_dealloced
        .type           $__internal_2_$__cuda_sm10x_tcgen05_guardrail_trap_unallocated_columns_being_dealloced,@function
        .size           $__internal_2_$__cuda_sm10x_tcgen05_guardrail_trap_unallocated_columns_being_dealloced,(.L_x_354 - $__internal_2_$__cuda_sm10x_tcgen05_guardrail_trap_unallocated_columns_being_dealloced)
$__internal_2_$__cuda_sm10x_tcgen05_guardrail_trap_unallocated_columns_being_dealloced:
[----:B------:R-:W-:Y:S05]  /*bfb0*/  BPT.TRAP 0x1 ;  /* 0x000000040000795c */ /* 0x000fea0000300000 */
[----:B------:R-:W-:-:S04]  /*bfc0*/  HFMA2 R3, -RZ, RZ, 0, 0 ;  /* 0x00000000ff037431 */ /* 0x000fc800000001ff */
[----:B------:R-:W-:Y:S05]  /*bfd0*/  RET.REL.NODEC R2 `(_ZN7cutlass13device_kernelINS_4gemm6kernel13GemmUniversalIN4cute5tupleIJiiiiEEENS1_10collective13CollectiveMmaINS1_35MainloopSm100TmaUmmaWarpSpecializedILi72ELi2ELi4ENS5_IJNS4_1CILi4EEESB_NSA_ILi1EEEEEEEENS5_IJNSA_ILi128EEENSA_ILi64EEENSA_ILi32EEEEEEaNS5_IJlSC_lEEEaSJ_NS4_8TiledMMAINS4_8MMA_AtomIJNS4_21SM100_MMA_S8_2x1SM_SSIaaiLi128ELi64ELNS4_4UMMA5MajorE0ELSO_0ELNSN_8SaturateE0EEEEEENS4_6LayoutINS5_IJSC_SC_SC_EEENS5_IJNSA_ILi0EEESU_SU_EEEEENS5_IJNS4_10UnderscoreESX_SX_EEEEENS4_28SM100_TMA_2SM_LOAD_MULTICASTENS4_14ComposedLayoutINS4_7SwizzleILi1ELi4ELi3EEENS4_18smem_ptr_flag_bitsILi8EEENSS_INS5_IJNSA_ILi8EEESH_EEENS5_IJSH_SC_EEEEEEEvNS4_8identityES10_S1A_vS1B_EENS_8epilogue10collective18CollectiveEpilogueINS1D_23Sm100TmaWarpSpecializedILi1ELi1ELi32ELb0ELb0EEEJNS5_IJSG_SG_SH_EEENS5_IJNSS_ISG_SC_EES1J_EEEaSJ_aSJ_NS1D_6fusion15FusionCallbacksIS1H_NS1L_17LinearCombinationIaiaiLNS_15FloatRoundStyleE2EEES1I_S1K_JEEENS4_5SM1004TMEM4LOAD26SM100_TMEM_LOAD_32dp32b32xENS4_13SM90_TMA_LOADENS11_INS12_ILi2ELi4ELi3EEES15_NSS_INS5_IJS16_SG_EEENS5_IJSG_SC_EEEEEEENS4_39AutoVectorizingCopyWithAssumedAlignmentILi128EEENS4_14SM90_TMA_STOREES20_S22_S22_EEEvvEEEEvNT_6ParamsE) ;  /* 0xffffff4002087950 */ /* 0x000fea0003c3ffff */
.L_x_353:
[----:B------:R-:W-:-:S00]  /*bfe0*/  BRA `(.L_x_353) ;  /* 0xfffffffc00fc7947 */ /* 0x000fc0000383ffff */
[----:B------:R-:W-:-:S00]  /*bff0*/  NOP ;  /* 0x0000000000007918 */ /* 0x000fc00000000000 */
        /* <DEDUP_REMOVED lines=8> */
.L_x_354:


//--------------------- .nv.global.init           --------------------------
	.section	.nv.global.init,"aw",@progbits
.nv.global.init:
	.type		$str$27,@object
	.size		$str$27,($str$28 - $str$27)
$str$27:
        /*0000*/ 	.byte	0x28, 0x61, 0x64, 0x64, 0x72, 0x65, 0x73, 0x73, 0x20, 0x26, 0x20, 0x6d, 0x61, 0x73, 0x6b, 0x29
        /*0010*/ 	.byte	0x20, 0x3d, 0x3d, 0x20, 0x30, 0x00
	.type		$str$28,@object
	.size		$str$28,($str$26 - $str$28)
$str$28:
        /*0016*/ 	.byte	0x2f, 0x74, 0x6d, 0x70, 0x2f, 0x63, 0x75, 0x74, 0x6c, 0x61, 0x73, 0x73, 0x5f, 0x73, 0x77, 0x65
        /*0026*/ 	.byte	0x65, 0x70, 0x5f, 0x73, 0x72, 0x63, 0x2f, 0x69, 0x6e, 0x63, 0x6c, 0x75, 0x64, 0x65, 0x2f, 0x63
        /*0036*/ 	.byte	0x75, 0x74, 0x65, 0x2f, 0x70, 0x6f, 0x69, 0x6e, 0x74, 0x65, 0x72, 0x5f, 0x66, 0x6c, 0x61, 0x67
        /*0046*/ 	.byte	0x67, 0x65, 0x64, 0x2e, 0x68, 0x70, 0x70, 0x00
	.type		$str$26,@object
	.size		$str$26,($str$25 - $str$26)
$str$26:
        /*004e*/ 	.byte	0x2f, 0x74, 0x6d, 0x70, 0x2f, 0x63, 0x75, 0x74, 0x6c, 0x61, 0x73, 0x73, 0x5f, 0x73, 0x77, 0x65
        /*005e*/ 	.byte	0x65, 0x70, 0x5f, 0x73, 0x72, 0x63, 0x2f, 0x69, 0x6e, 0x63, 0x6c, 0x75, 0x64, 0x65, 0x2f, 0x63
        /*006e*/ 	.byte	0x75, 0x74, 0x65, 0x2f, 0x61, 0x74, 0x6f, 0x6d, 0x2f, 0x63, 0x6f, 0x70, 0x79, 0x5f, 0x74, 0x72
        /*007e*/ 	.byte	0x61, 0x69, 0x74, 0x73, 0x5f, 0x73, 0x6d, 0x31, 0x30, 0x30, 0x2e, 0x68, 0x70, 0x70, 0x00
	.type		$str$25,@object
	.size		$str$25,(__unnamed_1 - $str$25)
$str$25:
        /*008d*/ 	.byte	0x28, 0x28, 0x75, 0x69, 0x6e, 0x74, 0x33, 0x32, 0x5f, 0x74, 0x28, 0x74, 0x68, 0x72, 0x65, 0x61
        /*009d*/ 	.byte	0x64, 0x49, 0x64, 0x78, 0x2e, 0x78, 0x29, 0x20, 0x2f, 0x20, 0x33, 0x32, 0x29, 0x20, 0x25, 0x20
        /*00ad*/ 	.byte	0x34, 0x29, 0x20, 0x3d, 0x3d, 0x20, 0x28, 0x28, 0x28, 0x74, 0x6d, 0x65, 0x6d, 0x5f, 0x61, 0x64
        /*00bd*/ 	.byte	0x64, 0x72, 0x20, 0x3e, 0x3e, 0x20, 0x31, 0x36, 0x29, 0x20, 0x2f, 0x20, 0x33, 0x32, 0x29, 0x20
        /*00cd*/ 	.byte	0x25, 0x20, 0x34, 0x29, 0x00
	.type		__unnamed_1,@object
	.size		__unnamed_1,(__unnamed_2 - __unnamed_1)
__unnamed_1:
        /*00d2*/ 	.byte	0x61, 0x75, 0x74, 0x6f, 0x20, 0x63, 0x75, 0x74, 0x65, 0x3a, 0x3a, 0x61, 0x73, 0x5f, 0x70, 0x6f
        /* <DEDUP_REMOVED lines=24> */
        /*0262*/ 	.byte	0x00
	.type		__unnamed_2,@object
	.size		__unnamed_2,(.L_2 - __unnamed_2)
__unnamed_2:
        /* <DEDUP_REMOVED lines=41> */
.L_2:


//--------------------- .nv.shared._ZN7cutlass13device_kernelINS_4gemm6kernel13GemmUniversalIN4cute5tupleIJiiiiEEENS1_10collective13CollectiveMmaINS1_35MainloopSm100TmaUmmaWarpSpecializedILi72ELi2ELi4ENS5_IJNS4_1CILi4EEESB_NSA_ILi1EEEEEEEENS5_IJNSA_ILi128EEENSA_ILi64EEENSA_ILi32EEEEEEaNS5_IJlSC_lEEEaSJ_NS4_8TiledMMAINS4_8MMA_AtomIJNS4_21SM100_MMA_S8_2x1SM_SSIaaiLi128ELi64ELNS4_4UMMA5MajorE0ELSO_0ELNSN_8SaturateE0EEEEEENS4_6LayoutINS5_IJSC_SC_SC_EEENS5_IJNSA_ILi0EEESU_SU_EEEEENS5_IJNS4_10UnderscoreESX_SX_EEEEENS4_28SM100_TMA_2SM_LOAD_MULTICASTENS4_14ComposedLayoutINS4_7SwizzleILi1ELi4ELi3EEENS4_18smem_ptr_flag_bitsILi8EEENSS_INS5_IJNSA_ILi8EEESH_EEENS5_IJSH_SC_EEEEEEEvNS4_8identityES10_S1A_vS1B_EENS_8epilogue10collective18CollectiveEpilogueINS1D_23Sm100TmaWarpSpecializedILi1ELi1ELi32ELb0ELb0EEEJNS5_IJSG_SG_SH_EEENS5_IJNSS_ISG_SC_EES1J_EEEaSJ_aSJ_NS1D_6fusion15FusionCallbacksIS1H_NS1L_17LinearCombinationIaiaiLNS_15FloatRoundStyleE2EEES1I_S1K_JEEENS4_5SM1004TMEM4LOAD26SM100_TMEM_LOAD_32dp32b32xENS4_13SM90_TMA_LOADENS11_INS12_ILi2ELi4ELi3EEES15_NSS_INS5_IJS16_SG_EEENS5_IJSG_SC_EEEEEEENS4_39AutoVectorizingCopyWithAssumedAlignmentILi128EEENS4_14SM90_TMA_STOREES20_S22_S22_EEEvvEEEEvNT_6ParamsE --------------------------
	.section	.nv.shared._ZN7cutlass13device_kernelINS_4gemm6kernel13GemmUniversalIN4cute5tupleIJiiiiEEENS1_10collective13CollectiveMmaINS1_35MainloopSm100TmaUmmaWarpSpecializedILi72ELi2ELi4ENS5_IJNS4_1CILi4EEESB_NSA_ILi1EEEEEEEENS5_IJNSA_ILi128EEENSA_ILi64EEENSA_ILi32EEEEEEaNS5_IJlSC_lEEEaSJ_NS4_8TiledMMAINS4_8MMA_AtomIJNS4_21SM100_MMA_S8_2x1SM_SSIaaiLi128ELi64ELNS4_4UMMA5MajorE0ELSO_0ELNSN_8SaturateE0EEEEEENS4_6LayoutINS5_IJSC_SC_SC_EEENS5_IJNSA_ILi0EEESU_SU_EEEEENS5_IJNS4_10UnderscoreESX_SX_EEEEENS4_28SM100_TMA_2SM_LOAD_MULTICASTENS4_14ComposedLayoutINS4_7SwizzleILi1ELi4ELi3EEENS4_18smem_ptr_flag_bitsILi8EEENSS_INS5_IJNSA_ILi8EEESH_EEENS5_IJSH_SC_EEEEEEEvNS4_8identityES10_S1A_vS1B_EENS_8epilogue10collective18CollectiveEpilogueINS1D_23Sm100TmaWarpSpecializedILi1ELi1ELi32ELb0ELb0EEEJNS5_IJSG_SG_SH_EEENS5_IJNSS_ISG_SC_EES1J_EEEaSJ_aSJ_NS1D_6fusion15FusionCallbacksIS1H_NS1L_17LinearCombinationIaiaiLNS_15FloatRoundStyleE2EEES1I_S1K_JEEENS4_5SM1004TMEM4LOAD26SM100_TMEM_LOAD_32dp32b32xENS4_13SM90_TMA_LOADENS11_INS12_ILi2ELi4ELi3EEES15_NSS_INS5_IJS16_SG_EEENS5_IJSG_SC_EEEEEEENS4_39AutoVectorizingCopyWithAssumedAlignmentILi128EEENS4_14SM90_TMA_STOREES20_S22_S22_EEEvvEEEEvNT_6ParamsE,"aw",@nobits
	.sectionflags	@""
	.align	16
	.zero		1024


//--------------------- .nv.shared.reserved.0     --------------------------
	.section	.nv.shared.reserved.0,"aw",@nobits
	.weak		__nv_reservedSMEM_offset_0_alias
	.size		__nv_reservedSMEM_offset_0_alias, 0, 64
	.other		__nv_reservedSMEM_offset_0_alias,@"STO_CUDA_RESERVED_SHARED STV_DEFAULT"
__nv_reservedSMEM_offset_0_alias:
	.zero		0
.nv.shared.reserved.0:
	.zero		64
	.weak		__nv_reservedSMEM_tcgen05_partition
	.type		__nv_reservedSMEM_tcgen05_partition,@object
	.size		__nv_reservedSMEM_tcgen05_partition,(.L_0 - __nv_reservedSMEM_tcgen05_partition)
__nv_reservedSMEM_tcgen05_partition:
	.zero		32
.L_0:


//--------------------- .nv.global                --------------------------
	.section	.nv.global,"aw",@nobits
.nv.global:
	.type		_ZN40_INTERNAL_4c4c51af_4_k_cu_83181b7d_331134cute1_E,@object
	.size		_ZN40_INTERNAL_4c4c51af_4_k_cu_83181b7d_331134cute1_E,(_ZN40_INTERNAL_4c4c51af_4_k_cu_83181b7d_331134cuda3std3__45__cpo6cbeginE - _ZN40_INTERNAL_4c4c51af_4_k_cu_83181b7d_331134cute1_E)
_ZN40_INTERNAL_4c4c51af_4_k_cu_83181b7d_331134cute1_E:
	.zero		1
	.type		_ZN40_INTERNAL_4c4c51af_4_k_cu_83181b7d_331134cuda3std3__45__cpo6cbeginE,@object
	.size		_ZN40_INTERNAL_4c4c51af_4_k_cu_83181b7d_331134cuda3std3__45__cpo6cbeginE,(_ZN40_INTERNAL_4c4c51af_4_k_cu_83181b7d_331134cuda3std3__48in_placeE - _ZN40_INTERNAL_4c4c51af_4_k_cu_83181b7d_331134cuda3std3__45__cpo6cbeginE)
_ZN40_INTERNAL_4c4c51af_4_k_cu_83181b7d_331134cuda3std3__45__cpo6cbeginE:
	.zero		1
	.type		_ZN40_INTERNAL_4c4c51af_4_k_cu_83181b7d_331134cuda3std3__48in_placeE,@object
	.size		_ZN40_INTERNAL_4c4c51af_4_k_cu_83181b7d_331134cuda3std3__48in_placeE,(_ZN40_INTERNAL_4c4c51af_4_k_cu_83181b7d_331134cuda3std6ranges3__45__cpo9iter_moveE - _ZN40_INTERNAL_4c4c51af_4_k_cu_83181b7d_331134cuda3std3__48in_placeE)
_ZN40_INTERNAL_4c4c51af_4_k_cu_83181b7d_331134cuda3std3__48in_placeE:
	.zero		1
	.type		_ZN40_INTERNAL_4c4c51af_4_k_cu_83181b7d_331134cuda3std6ranges3__45__cpo9iter_moveE,@object
	.size		_ZN40_INTERNAL_4c4c51af_4_k_cu_83181b7d_331134cuda3std6ranges3__45__cpo9iter_moveE,(_ZN40_INTERNAL_4c4c51af_4_k_cu_83181b7d_331134cuda3std3__45__cpo5beginE - _ZN40_INTERNAL_4c4c51af_4_k_cu_83181b7d_331134cuda3std6ranges3__45__cpo9iter_moveE)
_ZN40_INTERNAL_4c4c51af_4_k_cu_83181b7d_331134cuda3std6ranges3__45__cpo9iter_moveE:
	.zero		1
	.type		_ZN40_INTERNAL_4c4c51af_4_k_cu_83181b7d_331134cuda3std3__45__cpo5beginE,@object
	.size		_ZN40_INTERNAL_4c4c51af_4_k_cu_83181b7d_331134cuda3std3__45__cpo5beginE,(_ZN40_INTERNAL_4c4c51af_4_k_cu_83181b7d_331134cuda3std3__442_GLOBAL__N__4c4c51af_4_k_cu_83181b7d_331136ignoreE - _ZN40_INTERNAL_4c4c51af_4_k_cu_83181b7d_331134cuda3std3__45__cpo5beginE)
_ZN40_INTERNAL_4c4c51af_4_k_cu_83181b7d_331134cuda3std3__45__cpo5beginE:
	.zero		1
	.type		_ZN40_INTERNAL_4c4c51af_4_k_cu_83181b7d_331134cuda3std3__442_GLOBAL__N__4c4c51af_4_k_cu_83181b7d_331136ignoreE,@object
	.size		_ZN40_INTERNAL_4c4c51af_4_k_cu_83181b7d_331134cuda3std3__442_GLOBAL__N__4c4c51af_4_k_cu_83181b7d_331136ignoreE,(_ZN40_INTERNAL_4c4c51af_4_k_cu_83181b7d_331134cute7productE - _ZN40_INTERNAL_4c4c51af_4_k_cu_83181b7d_331134cuda3std3__442_GLOBAL__N__4c4c51af_4_k_cu_83181b7d_331136ignoreE)
_ZN40_INTERNAL_4c4c51af_4_k_cu_83181b7d_331134cuda3std3__442_GLOBAL__N__4c4c51af_4_k_cu_83181b7d_331136ignoreE:
	.zero		1
	.type		_ZN40_INTERNAL_4c4c51af_4_k_cu_83181b7d_331134cute7productE,@object
	.size		_ZN40_INTERNAL_4c4c51af_4_k_cu_83181b7d_331134cute7productE,(_ZN40_INTERNAL_4c4c51af_4_k_cu_83181b7d_331134cuda3std3__45__cpo3endE - _ZN40_INTERNAL_4c4c51af_4_k_cu_83181b7d_331134cute7productE)
_ZN40_INTERNAL_4c4c51af_4_k_cu_83181b7d_331134cute7productE:
	.zero		1
	.type		_ZN40_INTERNAL_4c4c51af_4_k_cu_83181b7d_331134cuda3std3__45__cpo3endE,@object
	.size		_ZN40_INTERNAL_4c4c51af_4_k_cu_83181b7d_331134cuda3std3__45__cpo3endE,(_ZN40_INTERNAL_4c4c51af_4_k_cu_83181b7d_331134cuda3std3__419piecewise_constructE - _ZN40_INTERNAL_4c4c51af_4_k_cu_83181b7d_331134cuda3std3__45__cpo3endE)
_ZN40_INTERNAL_4c4c51af_4_k_cu_83181b7d_331134cuda3std3__45__cpo3endE:
	.zero		1
	.type		_ZN40_INTERNAL_4c4c51af_4_k_cu_83181b7d_331134cuda3std3__419piecewise_constructE,@object
	.size		_ZN40_INTERNAL_4c4c51af_4_k_cu_83181b7d_331134cuda3std3__419piecewise_constructE,(_ZN40_INTERNAL_4c4c51af_4_k_cu_83181b7d_331134cuda3std3__45__cpo4cendE - _ZN40_INTERNAL_4c4c51af_4_k_cu_83181b7d_331134cuda3std3__419piecewise_constructE)
_ZN40_INTERNAL_4c4c51af_4_k_cu_83181b7d_331134cuda3std3__419piecewise_constructE:
	.zero		1
	.type		_ZN40_INTERNAL_4c4c51af_4_k_cu_83181b7d_331134cuda3std3__45__cpo4cendE,@object
	.size		_ZN40_INTERNAL_4c4c51af_4_k_cu_83181b7d_331134cuda3std3__45__cpo4cendE,(_ZN40_INTERNAL_4c4c51af_4_k_cu_83181b7d_331134cuda3std6ranges3__45__cpo4swapE - _ZN40_INTERNAL_4c4c51af_4_k_cu_83181b7d_331134cuda3std3__45__cpo4cendE)
_ZN40_INTERNAL_4c4c51af_4_k_cu_83181b7d_331134cuda3std3__45__cpo4cendE:
	.zero		1
	.type		_ZN40_INTERNAL_4c4c51af_4_k_cu_83181b7d_331134cuda3std6ranges3__45__cpo4swapE,@object
	.size		_ZN40_INTERNAL_4c4c51af_4_k_cu_83181b7d_331134cuda3std6ranges3__45__cpo4swapE,(.L_10 - _ZN40_INTERNAL_4c4c51af_4_k_cu_83181b7d_331134cuda3std6ranges3__45__cpo4swapE)
_ZN40_INTERNAL_4c4c51af_4_k_cu_83181b7d_331134cuda3std6ranges3__45__cpo4swapE:
	.zero		1
.L_10:


//--------------------- .nv.constant0._ZN7cutlass13device_kernelINS_4gemm6kernel13GemmUniversalIN4cute5tupleIJiiiiEEENS1_10collective13CollectiveMmaINS1_35MainloopSm100TmaUmmaWarpSpecializedILi72ELi2ELi4ENS5_IJNS4_1CILi4EEESB_NSA_ILi1EEEEEEEENS5_IJNSA_ILi128EEENSA_ILi64EEENSA_ILi32EEEEEEaNS5_IJlSC_lEEEaSJ_NS4_8TiledMMAINS4_8MMA_AtomIJNS4_21SM100_MMA_S8_2x1SM_SSIaaiLi128ELi64ELNS4_4UMMA5MajorE0ELSO_0ELNSN_8SaturateE0EEEEEENS4_6LayoutINS5_IJSC_SC_SC_EEENS5_IJNSA_ILi0EEESU_SU_EEEEENS5_IJNS4_10UnderscoreESX_SX_EEEEENS4_28SM100_TMA_2SM_LOAD_MULTICASTENS4_14ComposedLayoutINS4_7SwizzleILi1ELi4ELi3EEENS4_18smem_ptr_flag_bitsILi8EEENSS_INS5_IJNSA_ILi8EEESH_EEENS5_IJSH_SC_EEEEEEEvNS4_8identityES10_S1A_vS1B_EENS_8epilogue10collective18CollectiveEpilogueINS1D_23Sm100TmaWarpSpecializedILi1ELi1ELi32ELb0ELb0EEEJNS5_IJSG_SG_SH_EEENS5_IJNSS_ISG_SC_EES1J_EEEaSJ_aSJ_NS1D_6fusion15FusionCallbacksIS1H_NS1L_17LinearCombinationIaiaiLNS_15FloatRoundStyleE2EEES1I_S1K_JEEENS4_5SM1004TMEM4LOAD26SM100_TMEM_LOAD_32dp32b32xENS4_13SM90_TMA_LOADENS11_INS12_ILi2ELi4ELi3EEES15_NSS_INS5_IJS16_SG_EEENS5_IJSG_SC_EEEEEEENS4_39AutoVectorizingCopyWithAssumedAlignmentILi128EEENS4_14SM90_TMA_STOREES20_S22_S22_EEEvvEEEEvNT_6ParamsE --------------------------
	.section	.nv.constant0._ZN7cutlass13device_kernelINS_4gemm6kernel13GemmUniversalIN4cute5tupleIJiiiiEEENS1_10collective13CollectiveMmaINS1_35MainloopSm100TmaUmmaWarpSpecializedILi72ELi2ELi4ENS5_IJNS4_1CILi4EEESB_NSA_ILi1EEEEEEEENS5_IJNSA_ILi128EEENSA_ILi64EEENSA_ILi32EEEEEEaNS5_IJlSC_lEEEaSJ_NS4_8TiledMMAINS4_8MMA_AtomIJNS4_21SM100_MMA_S8_2x1SM_SSIaaiLi128ELi64ELNS4_4UMMA5MajorE0ELSO_0ELNSN_8SaturateE0EEEEEENS4_6LayoutINS5_IJSC_SC_SC_EEENS5_IJNSA_ILi0EEESU_SU_EEEEENS5_IJNS4_10UnderscoreESX_SX_EEEEENS4_28SM100_TMA_2SM_LOAD_MULTICASTENS4_14ComposedLayoutINS4_7SwizzleILi1ELi4ELi3EEENS4_18smem_ptr_flag_bitsILi8EEENSS_INS5_IJNSA_ILi8EEESH_EEENS5_IJSH_SC_EEEEEEEvNS4_8identityES10_S1A_vS1B_EENS_8epilogue10collective18CollectiveEpilogueINS1D_23Sm100TmaWarpSpecializedILi1ELi1ELi32ELb0ELb0EEEJNS5_IJSG_SG_SH_EEENS5_IJNSS_ISG_SC_EES1J_EEEaSJ_aSJ_NS1D_6fusion15FusionCallbacksIS1H_NS1L_17LinearCombinationIaiaiLNS_15FloatRoundStyleE2EEES1I_S1K_JEEENS4_5SM1004TMEM4LOAD26SM100_TMEM_LOAD_32dp32b32xENS4_13SM90_TMA_LOADENS11_INS12_ILi2ELi4ELi3EEES15_NSS_INS5_IJS16_SG_EEENS5_IJSG_SC_EEEEEEENS4_39AutoVectorizingCopyWithAssumedAlignmentILi128EEENS4_14SM90_TMA_STOREES20_S22_S22_EEEvvEEEEvNT_6ParamsE,"a",@progbits
	.sectionflags	@""
	.align	4
.nv.constant0._ZN7cutlass13device_kernelINS_4gemm6kernel13GemmUniversalIN4cute5tupleIJiiiiEEENS1_10collective13CollectiveMmaINS1_35MainloopSm100TmaUmmaWarpSpecializedILi72ELi2ELi4ENS5_IJNS4_1CILi4EEESB_NSA_ILi1EEEEEEEENS5_IJNSA_ILi128EEENSA_ILi64EEENSA_ILi32EEEEEEaNS5_IJlSC_lEEEaSJ_NS4_8TiledMMAINS4_8MMA_AtomIJNS4_21SM100_MMA_S8_2x1SM_SSIaaiLi128ELi64ELNS4_4UMMA5MajorE0ELSO_0ELNSN_8SaturateE0EEEEEENS4_6LayoutINS5_IJSC_SC_SC_EEENS5_IJNSA_ILi0EEESU_SU_EEEEENS5_IJNS4_10UnderscoreESX_SX_EEEEENS4_28SM100_TMA_2SM_LOAD_MULTICASTENS4_14ComposedLayoutINS4_7SwizzleILi1ELi4ELi3EEENS4_18smem_ptr_flag_bitsILi8EEENSS_INS5_IJNSA_ILi8EEESH_EEENS5_IJSH_SC_EEEEEEEvNS4_8identityES10_S1A_vS1B_EENS_8epilogue10collective18CollectiveEpilogueINS1D_23Sm100TmaWarpSpecializedILi1ELi1ELi32ELb0ELb0EEEJNS5_IJSG_SG_SH_EEENS5_IJNSS_ISG_SC_EES1J_EEEaSJ_aSJ_NS1D_6fusion15FusionCallbacksIS1H_NS1L_17LinearCombinationIaiaiLNS_15FloatRoundStyleE2EEES1I_S1K_JEEENS4_5SM1004TMEM4LOAD26SM100_TMEM_LOAD_32dp32b32xENS4_13SM90_TMA_LOADENS11_INS12_ILi2ELi4ELi3EEES15_NSS_INS5_IJS16_SG_EEENS5_IJSG_SC_EEEEEEENS4_39AutoVectorizingCopyWithAssumedAlignmentILi128EEENS4_14SM90_TMA_STOREES20_S22_S22_EEEvvEEEEvNT_6ParamsE:
	.zero		2944


//--------------------- SYMBOLS --------------------------

	.type		.nv.reservedSmem.offset0,@object
	.size		.nv.reservedSmem.offset0,0x4
	.type		.nv.reservedSmem.cap,@object
	.size		.nv.reservedSmem.cap,0x4
	.type		__assertfail,@function
